// auto-generated by cutlass_sweep.sparse_gemm — config: {"arch": "sm_90", "cluster_m": 1, "cluster_n": 1, "dtype": "bf16", "tile_k": 64, "tile_m": 256, "tile_n": 256}
#include "cutlass/cutlass.h"
#include "cutlass/gemm/collective/collective_builder.hpp"
#include "cutlass/gemm/device/gemm_universal_adapter.h"
#include "cutlass/gemm/kernel/gemm_universal.hpp"
#include "cutlass/epilogue/collective/collective_builder.hpp"

using Elem = cutlass::bfloat16_t;
using Acc  = float;
using TileShape    = cute::Shape<cute::_256, cute::_256, cute::_64>;
using ClusterShape = cute::Shape<cute::_1, cute::_1, cute::_1>;

using CollectiveEpilogue = typename cutlass::epilogue::collective::CollectiveBuilder<
    cutlass::arch::Sm90, cutlass::arch::OpClassSparseTensorOp,
    TileShape, ClusterShape,
    cutlass::epilogue::collective::EpilogueTileAuto,
    Acc, Acc,
    Acc, cutlass::layout::ColumnMajor, 128 / cutlass::sizeof_bits<Acc>::value,
    Acc, cutlass::layout::ColumnMajor, 128 / cutlass::sizeof_bits<Acc>::value,
    cutlass::epilogue::collective::EpilogueScheduleAuto
  >::CollectiveOp;

using CollectiveMainloop = typename cutlass::gemm::collective::CollectiveBuilder<
    cutlass::arch::Sm90, cutlass::arch::OpClassSparseTensorOp,
    Elem, cutlass::layout::RowMajor, 128 / cutlass::sizeof_bits<Elem>::value,
    Elem, cutlass::layout::ColumnMajor, 128 / cutlass::sizeof_bits<Elem>::value,
    Acc,
    TileShape, ClusterShape,
    cutlass::gemm::collective::StageCountAutoCarveout<static_cast<int>(sizeof(typename CollectiveEpilogue::SharedStorage))>,
    cutlass::gemm::collective::KernelScheduleAuto
  >::CollectiveOp;

using GemmKernel = cutlass::gemm::kernel::GemmUniversal<
    cute::Shape<int,int,int,int>,
    CollectiveMainloop,
    CollectiveEpilogue
>;
using Gemm = cutlass::gemm::device::GemmUniversalAdapter<GemmKernel>;

auto* _anchor = &cutlass::device_kernel<GemmKernel>;


// ===== COMPILED SASS (sm_90a) =====

	.target	sm_90a

	.elftype	@"ET_EXEC"


//--------------------- .note.nv.tkinfo           --------------------------
	.section	.note.nv.tkinfo,"",@"SHT_NOTE"
	.sectionflags	@"SHF_NOTE_NV_TKINFO"
	.tkinfo
        /*0018*/ 	.word	0x00000002
        /*0030*/ 	.string	""
        /*0030*/ 	.string	"ptxas"
        /*0030*/ 	.string	"Cuda compilation tools, release 13.0, V13.0.88"
        /*0030*/ 	.string	"Build cuda_13.0.r13.0/compiler.36424714_0"
        /*0030*/ 	.string	"-arch sm_90a -m 64 "



//--------------------- .note.nv.cuinfo           --------------------------
	.section	.note.nv.cuinfo,"",@"SHT_NOTE"
	.sectionflags	@"SHF_NOTE_NV_CUINFO"
        /*0018*/ 	.short	0x0002
        /*001a*/ 	.short	0x005a
        /*001c*/ 	.short	0x0082
	.zero		2


//--------------------- .nv.info                  --------------------------
	.section	.nv.info,"",@"SHT_CUDA_INFO"
	.align	4


	//----- nvinfo : EIATTR_REGCOUNT
	.align		4
        /*0000*/ 	.byte	0x04, 0x2f
        /*0002*/ 	.short	(.L_12 - .L_11)
	.align		4
.L_11:
        /*0004*/ 	.word	index@(_ZN7cutlass13device_kernelINS_4gemm6kernel13GemmUniversalIN4cute5tupleIJiiiiEEENS1_10collective13CollectiveMmaINS1_40MainloopSm90TmaGmmaWarpSpecializedSparseILi4ENS5_IJNS4_1CILi1EEESB_SB_EEENS1_35KernelTmaWarpSpecializedCooperativeEEENS5_IJNSA_ILi256EEESF_NSA_ILi64EEEEEENS_10bfloat16_tENS5_IJNS4_6LayoutINS5_IJiNS5_IJNSA_ILi2EEEiEEEiEEENS5_IJlNS5_IJSB_SK_EEElEEEEENSJ_INS5_IJNS5_IJNS5_IJNSA_ILi8EEESK_NSA_ILi4EEEEEEiEEENS5_IJNS5_IJNSA_ILi16EEESK_SK_EEEiEEEiEEENS5_IJNS5_IJNS5_IJSG_SU_NSA_ILi1024EEEEEENSA_ILi4096EEEEEENS5_IJNS5_IJSB_NSA_ILi512EEENSA_ILi32EEEEEElEEElEEEEEEEESI_NS5_IJlSB_lEEENS4_8TiledMMAINS4_8MMA_AtomIJNS4_4SM904GMMA6SPARSE29GMMA_64x256x32_F32BF16BF16_SSILNS1D_5MajorE0ELS1G_0ELNS1D_7ScaleInE1ELS1H_1ELNS1D_9SparseSelE0EEEEEENSJ_INS5_IJSK_SB_SB_EEENS5_IJSB_NSA_ILi0EEES1M_EEEEENS5_IJNS4_10UnderscoreES1P_S1P_EEEEENS4_13SM90_TMA_LOADENS4_14ComposedLayoutINS4_7SwizzleILi2ELi4ELi3EEENS4_25smem_sparse_ptr_flag_bitsILi2ELi16EEENSJ_INS5_IJNS5_IJSB_SQ_EEENS5_IJSK_S13_EEEEEENS5_IJNS5_IJS1M_SG_EEESN_EEEEEEEvNS4_8identityES1S_NS1T_INS1U_ILi3ELi4ELi3EEENS4_18smem_ptr_flag_bitsILi16EEENSJ_INS5_IJSQ_SG_EEENS5_IJSG_SB_EEEEEEEvS25_EENS_8epilogue10collective6detail29Sm90TmaWarpSpecializedAdapterINS2F_15DefaultEpilogueIfNS5_IJSB_llEEES2J_NS2E_6thread17LinearCombinationIfLi1EffLNS2K_9ScaleType4KindE0ELNS_15FloatRoundStyleE2EfEENS1_15EpilogueDefaultEEEEEvvEEEEvNT_6ParamsE)
        /*0008*/ 	.word	0x000000a8


	//----- nvinfo : EIATTR_FRAME_SIZE
	.align		4
.L_12:
        /*000c*/ 	.byte	0x04, 0x11
        /*000e*/ 	.short	(.L_14 - .L_13)
	.align		4
.L_13:
        /*0010*/ 	.word	index@(_ZN7cutlass13device_kernelINS_4gemm6kernel13GemmUniversalIN4cute5tupleIJiiiiEEENS1_10collective13CollectiveMmaINS1_40MainloopSm90TmaGmmaWarpSpecializedSparseILi4ENS5_IJNS4_1CILi1EEESB_SB_EEENS1_35KernelTmaWarpSpecializedCooperativeEEENS5_IJNSA_ILi256EEESF_NSA_ILi64EEEEEENS_10bfloat16_tENS5_IJNS4_6LayoutINS5_IJiNS5_IJNSA_ILi2EEEiEEEiEEENS5_IJlNS5_IJSB_SK_EEElEEEEENSJ_INS5_IJNS5_IJNS5_IJNSA_ILi8EEESK_NSA_ILi4EEEEEEiEEENS5_IJNS5_IJNSA_ILi16EEESK_SK_EEEiEEEiEEENS5_IJNS5_IJNS5_IJSG_SU_NSA_ILi1024EEEEEENSA_ILi4096EEEEEENS5_IJNS5_IJSB_NSA_ILi512EEENSA_ILi32EEEEEElEEElEEEEEEEESI_NS5_IJlSB_lEEENS4_8TiledMMAINS4_8MMA_AtomIJNS4_4SM904GMMA6SPARSE29GMMA_64x256x32_F32BF16BF16_SSILNS1D_5MajorE0ELS1G_0ELNS1D_7ScaleInE1ELS1H_1ELNS1D_9SparseSelE0EEEEEENSJ_INS5_IJSK_SB_SB_EEENS5_IJSB_NSA_ILi0EEES1M_EEEEENS5_IJNS4_10UnderscoreES1P_S1P_EEEEENS4_13SM90_TMA_LOADENS4_14ComposedLayoutINS4_7SwizzleILi2ELi4ELi3EEENS4_25smem_sparse_ptr_flag_bitsILi2ELi16EEENSJ_INS5_IJNS5_IJSB_SQ_EEENS5_IJSK_S13_EEEEEENS5_IJNS5_IJS1M_SG_EEESN_EEEEEEEvNS4_8identityES1S_NS1T_INS1U_ILi3ELi4ELi3EEENS4_18smem_ptr_flag_bitsILi16EEENSJ_INS5_IJSQ_SG_EEENS5_IJSG_SB_EEEEEEEvS25_EENS_8epilogue10collective6detail29Sm90TmaWarpSpecializedAdapterINS2F_15DefaultEpilogueIfNS5_IJSB_llEEES2J_NS2E_6thread17LinearCombinationIfLi1EffLNS2K_9ScaleType4KindE0ELNS_15FloatRoundStyleE2EfEENS1_15EpilogueDefaultEEEEEvvEEEEvNT_6ParamsE)
        /*0014*/ 	.word	0x00000660


	//----- nvinfo : EIATTR_MIN_STACK_SIZE
	.align		4
.L_14:
        /*0018*/ 	.byte	0x04, 0x12
        /*001a*/ 	.short	(.L_16 - .L_15)
	.align		4
.L_15:
        /*001c*/ 	.word	index@(_ZN7cutlass13device_kernelINS_4gemm6kernel13GemmUniversalIN4cute5tupleIJiiiiEEENS1_10collective13CollectiveMmaINS1_40MainloopSm90TmaGmmaWarpSpecializedSparseILi4ENS5_IJNS4_1CILi1EEESB_SB_EEENS1_35KernelTmaWarpSpecializedCooperativeEEENS5_IJNSA_ILi256EEESF_NSA_ILi64EEEEEENS_10bfloat16_tENS5_IJNS4_6LayoutINS5_IJiNS5_IJNSA_ILi2EEEiEEEiEEENS5_IJlNS5_IJSB_SK_EEElEEEEENSJ_INS5_IJNS5_IJNS5_IJNSA_ILi8EEESK_NSA_ILi4EEEEEEiEEENS5_IJNS5_IJNSA_ILi16EEESK_SK_EEEiEEEiEEENS5_IJNS5_IJNS5_IJSG_SU_NSA_ILi1024EEEEEENSA_ILi4096EEEEEENS5_IJNS5_IJSB_NSA_ILi512EEENSA_ILi32EEEEEElEEElEEEEEEEESI_NS5_IJlSB_lEEENS4_8TiledMMAINS4_8MMA_AtomIJNS4_4SM904GMMA6SPARSE29GMMA_64x256x32_F32BF16BF16_SSILNS1D_5MajorE0ELS1G_0ELNS1D_7ScaleInE1ELS1H_1ELNS1D_9SparseSelE0EEEEEENSJ_INS5_IJSK_SB_SB_EEENS5_IJSB_NSA_ILi0EEES1M_EEEEENS5_IJNS4_10UnderscoreES1P_S1P_EEEEENS4_13SM90_TMA_LOADENS4_14ComposedLayoutINS4_7SwizzleILi2ELi4ELi3EEENS4_25smem_sparse_ptr_flag_bitsILi2ELi16EEENSJ_INS5_IJNS5_IJSB_SQ_EEENS5_IJSK_S13_EEEEEENS5_IJNS5_IJS1M_SG_EEESN_EEEEEEEvNS4_8identityES1S_NS1T_INS1U_ILi3ELi4ELi3EEENS4_18smem_ptr_flag_bitsILi16EEENSJ_INS5_IJSQ_SG_EEENS5_IJSG_SB_EEEEEEEvS25_EENS_8epilogue10collective6detail29Sm90TmaWarpSpecializedAdapterINS2F_15DefaultEpilogueIfNS5_IJSB_llEEES2J_NS2E_6thread17LinearCombinationIfLi1EffLNS2K_9ScaleType4KindE0ELNS_15FloatRoundStyleE2EfEENS1_15EpilogueDefaultEEEEEvvEEEEvNT_6ParamsE)
        /*0020*/ 	.word	0x00000660
.L_16:


//--------------------- .nv.compat                --------------------------
	.section	.nv.compat,"",@"SHT_CUDA_COMPAT_INFO"
	.align	4
        /*0000*/ 	.byte	0x02, 0x09, 0x01, 0x00, 0x02, 0x02, 0x04, 0x00, 0x02, 0x05, 0x05, 0x00, 0x03, 0x07, 0x01, 0x01
        /*0010*/ 	.byte	0x02, 0x03, 0x01, 0x00, 0x02, 0x06, 0x01, 0x00, 0x04, 0x0b, 0x08, 0x00, 0x00, 0x00, 0x00, 0x00
        /*0020*/ 	.byte	0x00, 0x00, 0x00, 0x00


//--------------------- .nv.info._ZN7cutlass13device_kernelINS_4gemm6kernel13GemmUniversalIN4cute5tupleIJiiiiEEENS1_10collective13CollectiveMmaINS1_40MainloopSm90TmaGmmaWarpSpecializedSparseILi4ENS5_IJNS4_1CILi1EEESB_SB_EEENS1_35KernelTmaWarpSpecializedCooperativeEEENS5_IJNSA_ILi256EEESF_NSA_ILi64EEEEEENS_10bfloat16_tENS5_IJNS4_6LayoutINS5_IJiNS5_IJNSA_ILi2EEEiEEEiEEENS5_IJlNS5_IJSB_SK_EEElEEEEENSJ_INS5_IJNS5_IJNS5_IJNSA_ILi8EEESK_NSA_ILi4EEEEEEiEEENS5_IJNS5_IJNSA_ILi16EEESK_SK_EEEiEEEiEEENS5_IJNS5_IJNS5_IJSG_SU_NSA_ILi1024EEEEEENSA_ILi4096EEEEEENS5_IJNS5_IJSB_NSA_ILi512EEENSA_ILi32EEEEEElEEElEEEEEEEESI_NS5_IJlSB_lEEENS4_8TiledMMAINS4_8MMA_AtomIJNS4_4SM904GMMA6SPARSE29GMMA_64x256x32_F32BF16BF16_SSILNS1D_5MajorE0ELS1G_0ELNS1D_7ScaleInE1ELS1H_1ELNS1D_9SparseSelE0EEEEEENSJ_INS5_IJSK_SB_SB_EEENS5_IJSB_NSA_ILi0EEES1M_EEEEENS5_IJNS4_10UnderscoreES1P_S1P_EEEEENS4_13SM90_TMA_LOADENS4_14ComposedLayoutINS4_7SwizzleILi2ELi4ELi3EEENS4_25smem_sparse_ptr_flag_bitsILi2ELi16EEENSJ_INS5_IJNS5_IJSB_SQ_EEENS5_IJSK_S13_EEEEEENS5_IJNS5_IJS1M_SG_EEESN_EEEEEEEvNS4_8identityES1S_NS1T_INS1U_ILi3ELi4ELi3EEENS4_18smem_ptr_flag_bitsILi16EEENSJ_INS5_IJSQ_SG_EEENS5_IJSG_SB_EEEEEEEvS25_EENS_8epilogue10collective6detail29Sm90TmaWarpSpecializedAdapterINS2F_15DefaultEpilogueIfNS5_IJSB_llEEES2J_NS2E_6thread17LinearCombinationIfLi1EffLNS2K_9ScaleType4KindE0ELNS_15FloatRoundStyleE2EfEENS1_15EpilogueDefaultEEEEEvvEEEEvNT_6ParamsE --------------------------
	.section	.nv.info._ZN7cutlass13device_kernelINS_4gemm6kernel13GemmUniversalIN4cute5tupleIJiiiiEEENS1_10collective13CollectiveMmaINS1_40MainloopSm90TmaGmmaWarpSpecializedSparseILi4ENS5_IJNS4_1CILi1EEESB_SB_EEENS1_35KernelTmaWarpSpecializedCooperativeEEENS5_IJNSA_ILi256EEESF_NSA_ILi64EEEEEENS_10bfloat16_tENS5_IJNS4_6LayoutINS5_IJiNS5_IJNSA_ILi2EEEiEEEiEEENS5_IJlNS5_IJSB_SK_EEElEEEEENSJ_INS5_IJNS5_IJNS5_IJNSA_ILi8EEESK_NSA_ILi4EEEEEEiEEENS5_IJNS5_IJNSA_ILi16EEESK_SK_EEEiEEEiEEENS5_IJNS5_IJNS5_IJSG_SU_NSA_ILi1024EEEEEENSA_ILi4096EEEEEENS5_IJNS5_IJSB_NSA_ILi512EEENSA_ILi32EEEEEElEEElEEEEEEEESI_NS5_IJlSB_lEEENS4_8TiledMMAINS4_8MMA_AtomIJNS4_4SM904GMMA6SPARSE29GMMA_64x256x32_F32BF16BF16_SSILNS1D_5MajorE0ELS1G_0ELNS1D_7ScaleInE1ELS1H_1ELNS1D_9SparseSelE0EEEEEENSJ_INS5_IJSK_SB_SB_EEENS5_IJSB_NSA_ILi0EEES1M_EEEEENS5_IJNS4_10UnderscoreES1P_S1P_EEEEENS4_13SM90_TMA_LOADENS4_14ComposedLayoutINS4_7SwizzleILi2ELi4ELi3EEENS4_25smem_sparse_ptr_flag_bitsILi2ELi16EEENSJ_INS5_IJNS5_IJSB_SQ_EEENS5_IJSK_S13_EEEEEENS5_IJNS5_IJS1M_SG_EEESN_EEEEEEEvNS4_8identityES1S_NS1T_INS1U_ILi3ELi4ELi3EEENS4_18smem_ptr_flag_bitsILi16EEENSJ_INS5_IJSQ_SG_EEENS5_IJSG_SB_EEEEEEEvS25_EENS_8epilogue10collective6detail29Sm90TmaWarpSpecializedAdapterINS2F_15DefaultEpilogueIfNS5_IJSB_llEEES2J_NS2E_6thread17LinearCombinationIfLi1EffLNS2K_9ScaleType4KindE0ELNS_15FloatRoundStyleE2EfEENS1_15EpilogueDefaultEEEEEvvEEEEvNT_6ParamsE,"",@"SHT_CUDA_INFO"
	.sectionflags	@""
	.align	4


	//----- nvinfo : EIATTR_CUDA_API_VERSION
	.align		4
        /*0000*/ 	.byte	0x04, 0x37
        /*0002*/ 	.short	(.L_18 - .L_17)
.L_17:
        /*0004*/ 	.word	0x00000082


	//----- nvinfo : EIATTR_KPARAM_INFO
	.align		4
.L_18:
        /*0008*/ 	.byte	0x04, 0x17
        /*000a*/ 	.short	(.L_20 - .L_19)
.L_19:
        /*000c*/ 	.word	0x00000000
        /*0010*/ 	.short	0x0000
        /*0012*/ 	.short	0x0070
        /*0014*/ 	.byte	0x00, 0xf0, 0x01, 0x14


	//----- nvinfo : EIATTR_SPARSE_MMA_MASK
	.align		4
.L_20:
        /*0018*/ 	.byte	0x03, 0x50
        /*001a*/ 	.short	0x0002


	//----- nvinfo : EIATTR_MAXREG_COUNT
	.align		4
        /*001c*/ 	.byte	0x03, 0x1b
        /*001e*/ 	.short	0x00a8


	//----- nvinfo : EIATTR_NUM_BARRIERS
	.align		4
        /*0020*/ 	.byte	0x02, 0x4c
        /*0022*/ 	.byte	0x01
	.zero		1


	//----- nvinfo : EIATTR_ANNOTATIONS
	.align		4
        /*0024*/ 	.byte	0x04, 0x55
        /*0026*/ 	.short	(.L_22 - .L_21)


	//   ....[0]....
.L_21:
        /*0028*/ 	.word	0x00000001
        /*002c*/ 	.byte	0xc0, 0x05, 0x00, 0x00, 0x01, 0x00, 0x00, 0x00, 0xe0, 0x05, 0x00, 0x00, 0x01, 0x00, 0x00, 0x00
        /* <DEDUP_REMOVED lines=433> */
        /*1b4c*/ 	.byte	0xf0, 0x8b, 0x01, 0x00


	//----- nvinfo : EIATTR_MERCURY_ISA_VERSION
	.align		4
.L_22:
        /*1b50*/ 	.byte	0x03, 0x5f
        /*1b52*/ 	.short	0x0101


	//----- nvinfo : EIATTR_INT_WARP_WIDE_INSTR_OFFSETS
	.align		4
        /*1b54*/ 	.byte	0x04, 0x31
        /*1b56*/ 	.short	(.L_24 - .L_23)


	//   ....[0]....
.L_23:
        /*1b58*/ 	.word	0x000004b0


	//   ....[1]....
        /*1b5c*/ 	.word	0x000004d0


	//   ....[2]....
        /*1b60*/ 	.word	0x000005d0


	//----- nvinfo : EIATTR_COOP_GROUP_MASK_REGIDS
	.align		4
.L_24:
        /*1b64*/ 	.byte	0x04, 0x29
        /*1b66*/ 	.short	(.L_26 - .L_25)


	//   ....[0]....
.L_25:
        /*1b68*/ 	.word	0xffffffff


	//   ....[1]....
        /*1b6c*/ 	.word	0xffffffff


	//   ....[2]....
        /*1b70*/ 	.word	0xffffffff


	//   ....[3]....
        /*1b74*/ 	.word	0xffffffff


	//   ....[4]....
        /*1b78*/ 	.word	0xffffffff


	//----- nvinfo : EIATTR_COOP_GROUP_INSTR_OFFSETS
	.align		4
.L_26:
        /*1b7c*/ 	.byte	0x04, 0x28
        /*1b7e*/ 	.short	(.L_28 - .L_27)


	//   ....[0]....
.L_27:
        /*1b80*/ 	.word	0x00000070


	//   ....[1]....
        /*1b84*/ 	.word	0x00000080


	//   ....[2]....
        /*1b88*/ 	.word	0x000001d0


	//   ....[3]....
        /*1b8c*/ 	.word	0x000003f0


	//   ....[4]....
        /*1b90*/ 	.word	0x00001c40


	//----- nvinfo : EIATTR_REG_RECONFIG
	.align		4
.L_28:
        /*1b94*/ 	.byte	0x01, 0x54
	.zero		2


	//----- nvinfo : EIATTR_MBARRIER_INSTR_OFFSETS
	.align		4
        /*1b98*/ 	.byte	0x04, 0x39
        /*1b9a*/ 	.short	(.L_30 - .L_29)


	//   ....[0]....
.L_29:
        /*1b9c*/ 	.word	0x00000350
        /*1ba0*/ 	.word	0x000000ff
        /*1ba4*/ 	.word	0x00000000
        /*1ba8*/ 	.short	0x0100
        /*1baa*/ 	.byte	0x0a
	.zero		1


	//   ....[1]....
        /*1bac*/ 	.word	0x00000360
        /*1bb0*/ 	.word	0x000000ff
        /*1bb4*/ 	.word	0x00000020
        /*1bb8*/ 	.short	0x0100
        /*1bba*/ 	.byte	0x0a
	.zero		1


	//   ....[2]....
        /*1bbc*/ 	.word	0x00000370
        /*1bc0*/ 	.word	0x000000ff
        /*1bc4*/ 	.word	0x00000008
        /*1bc8*/ 	.short	0x0100
        /*1bca*/ 	.byte	0x0a
	.zero		1


	//   ....[3]....
        /*1bcc*/ 	.word	0x00000380
        /*1bd0*/ 	.word	0x000000ff
        /*1bd4*/ 	.word	0x00000028
        /*1bd8*/ 	.short	0x0100
        /*1bda*/ 	.byte	0x0a
	.zero		1


	//   ....[4]....
        /*1bdc*/ 	.word	0x00000390
        /*1be0*/ 	.word	0x000000ff
        /*1be4*/ 	.word	0x00000010
        /*1be8*/ 	.short	0x0100
        /*1bea*/ 	.byte	0x0a
	.zero		1


	//   ....[5]....
        /*1bec*/ 	.word	0x000003a0
        /*1bf0*/ 	.word	0x000000ff
        /*1bf4*/ 	.word	0x00000030
        /*1bf8*/ 	.short	0x0100
        /*1bfa*/ 	.byte	0x0a
	.zero		1


	//   ....[6]....
        /*1bfc*/ 	.word	0x000003b0
        /*1c00*/ 	.word	0x000000ff
        /*1c04*/ 	.word	0x00000018
        /*1c08*/ 	.short	0x0100
        /*1c0a*/ 	.byte	0x0a
	.zero		1


	//   ....[7]....
        /*1c0c*/ 	.word	0x000003c0
        /*1c10*/ 	.word	0x000000ff
        /*1c14*/ 	.word	0x00000038
        /*1c18*/ 	.short	0x0100
        /*1c1a*/ 	.byte	0x0a
	.zero		1


	//   ....[8]....
        /*1c1c*/ 	.word	0x00000600
        /*1c20*/ 	.word	0x000000ff
        /*1c24*/ 	.word	0x00000050
        /*1c28*/ 	.short	0x0100
        /*1c2a*/ 	.byte	0x08
	.zero		1


	//   ....[9]....
        /*1c2c*/ 	.word	0x00000610
        /*1c30*/ 	.word	0x000000ff
        /*1c34*/ 	.word	0x00000058
        /*1c38*/ 	.short	0x0100
        /*1c3a*/ 	.byte	0x08
	.zero		1


	//   ....[10]....
        /*1c3c*/ 	.word	0x00001e60
        /*1c40*/ 	.word	0x000000ff
        /*1c44*/ 	.word	0x00000000
        /*1c48*/ 	.short	0x010a
        /*1c4a*/ 	.byte	0x0c
	.zero		1


	//   ....[11]....
        /*1c4c*/ 	.word	0x00001ea0
        /*1c50*/ 	.word	0x000000ff
        /*1c54*/ 	.word	0x00000000
        /*1c58*/ 	.short	0x010a
        /*1c5a*/ 	.byte	0x0c
	.zero		1


	//   ....[12]....
        /*1c5c*/ 	.word	0x00004950
        /*1c60*/ 	.word	0x000000ff
        /*1c64*/ 	.word	0x00000000
        /*1c68*/ 	.short	0x0101
        /*1c6a*/ 	.byte	0x0c
	.zero		1


	//   ....[13]....
        /*1c6c*/ 	.word	0x000186b0
        /*1c70*/ 	.word	0x0000000c
        /*1c74*/ 	.word	0x00000020
        /*1c78*/ 	.short	0x010a
        /*1c7a*/ 	.byte	0x3f
	.zero		1


	//   ....[14]....
        /*1c7c*/ 	.word	0x00018b30
        /*1c80*/ 	.word	0x00000002
        /*1c84*/ 	.word	0x00000058
        /*1c88*/ 	.short	0x0101
        /*1c8a*/ 	.byte	0x3f
	.zero		1


	//   ....[15]....
        /*1c8c*/ 	.word	0x000192a0
        /*1c90*/ 	.word	0x00000005
        /*1c94*/ 	.word	0x00000000
        /*1c98*/ 	.short	0x010a
        /*1c9a*/ 	.byte	0x3f
	.zero		1


	//   ....[16]....
        /*1c9c*/ 	.word	0x00019330
        /*1ca0*/ 	.word	0x00000007
        /*1ca4*/ 	.word	0x00000000
        /*1ca8*/ 	.short	0x010a
        /*1caa*/ 	.byte	0x3f
	.zero		1


	//   ....[17]....
        /*1cac*/ 	.word	0x000193c0
        /*1cb0*/ 	.word	0x00000007
        /*1cb4*/ 	.word	0x00000000
        /*1cb8*/ 	.short	0x010a
        /*1cba*/ 	.byte	0x3f
	.zero		1


	//   ....[18]....
        /*1cbc*/ 	.word	0x00019450
        /*1cc0*/ 	.word	0x00000003
        /*1cc4*/ 	.word	0x00000000
        /*1cc8*/ 	.short	0x010a
        /*1cca*/ 	.byte	0x3f
	.zero		1


	//   ....[19]....
        /*1ccc*/ 	.word	0x000194c0
        /*1cd0*/ 	.word	0x00000004
        /*1cd4*/ 	.word	0x00000000
        /*1cd8*/ 	.short	0x010a
        /*1cda*/ 	.byte	0x3f
	.zero		1


	//   ....[20]....
        /*1cdc*/ 	.word	0x00019590
        /*1ce0*/ 	.word	0x0000000c
        /*1ce4*/ 	.word	0x00000020
        /*1ce8*/ 	.short	0x010a
        /*1cea*/ 	.byte	0x3f
	.zero		1


	//   ....[21]....
        /*1cec*/ 	.word	0x00019670
        /*1cf0*/ 	.word	0x00000005
        /*1cf4*/ 	.word	0x00000000
        /*1cf8*/ 	.short	0x010a
        /*1cfa*/ 	.byte	0x3f
	.zero		1


	//   ....[22]....
        /*1cfc*/ 	.word	0x000196c0
        /*1d00*/ 	.word	0x00000007
        /*1d04*/ 	.word	0x00000000
        /*1d08*/ 	.short	0x010a
        /*1d0a*/ 	.byte	0x3f
	.zero		1


	//   ....[23]....
        /*1d0c*/ 	.word	0x00019710
        /*1d10*/ 	.word	0x00000007
        /*1d14*/ 	.word	0x00000000
        /*1d18*/ 	.short	0x010a
        /*1d1a*/ 	.byte	0x3f
	.zero		1


	//----- nvinfo : EIATTR_NUM_MBARRIERS
	.align		4
.L_30:
        /*1d1c*/ 	.byte	0x03, 0x38
        /*1d1e*/ 	.short	0x000a


	//----- nvinfo : EIATTR_EXIT_INSTR_OFFSETS
	.align		4
        /*1d20*/ 	.byte	0x04, 0x1c
        /*1d22*/ 	.short	(.L_32 - .L_31)


	//   ....[0]....
.L_31:
        /*1d24*/ 	.word	0x00000670


	//   ....[1]....
        /*1d28*/ 	.word	0x00000fb0


	//   ....[2]....
        /*1d2c*/ 	.word	0x00017cc0


	//   ....[3]....
        /*1d30*/ 	.word	0x00018330


	//   ....[4]....
        /*1d34*/ 	.word	0x000194a0


	//----- nvinfo : EIATTR_MAX_THREADS
	.align		4
.L_32:
        /*1d38*/ 	.byte	0x04, 0x05
        /*1d3a*/ 	.short	(.L_34 - .L_33)
.L_33:
        /*1d3c*/ 	.word	0x00000180
        /*1d40*/ 	.word	0x00000001
        /*1d44*/ 	.word	0x00000001


	//----- nvinfo : EIATTR_CRS_STACK_SIZE
	.align		4
.L_34:
        /*1d48*/ 	.byte	0x04, 0x1e
        /*1d4a*/ 	.short	(.L_36 - .L_35)
.L_35:
        /*1d4c*/ 	.word	0x00000000


	//----- nvinfo : EIATTR_CBANK_PARAM_SIZE
	.align		4
.L_36:
        /*1d50*/ 	.byte	0x03, 0x19
        /*1d52*/ 	.short	0x0570


	//----- nvinfo : EIATTR_PARAM_CBANK
	.align		4
        /*1d54*/ 	.byte	0x04, 0x0a
        /*1d56*/ 	.short	(.L_38 - .L_37)
	.align		4
.L_37:
        /*1d58*/ 	.word	index@(.nv.constant0._ZN7cutlass13device_kernelINS_4gemm6kernel13GemmUniversalIN4cute5tupleIJiiiiEEENS1_10collective13CollectiveMmaINS1_40MainloopSm90TmaGmmaWarpSpecializedSparseILi4ENS5_IJNS4_1CILi1EEESB_SB_EEENS1_35KernelTmaWarpSpecializedCooperativeEEENS5_IJNSA_ILi256EEESF_NSA_ILi64EEEEEENS_10bfloat16_tENS5_IJNS4_6LayoutINS5_IJiNS5_IJNSA_ILi2EEEiEEEiEEENS5_IJlNS5_IJSB_SK_EEElEEEEENSJ_INS5_IJNS5_IJNS5_IJNSA_ILi8EEESK_NSA_ILi4EEEEEEiEEENS5_IJNS5_IJNSA_ILi16EEESK_SK_EEEiEEEiEEENS5_IJNS5_IJNS5_IJSG_SU_NSA_ILi1024EEEEEENSA_ILi4096EEEEEENS5_IJNS5_IJSB_NSA_ILi512EEENSA_ILi32EEEEEElEEElEEEEEEEESI_NS5_IJlSB_lEEENS4_8TiledMMAINS4_8MMA_AtomIJNS4_4SM904GMMA6SPARSE29GMMA_64x256x32_F32BF16BF16_SSILNS1D_5MajorE0ELS1G_0ELNS1D_7ScaleInE1ELS1H_1ELNS1D_9SparseSelE0EEEEEENSJ_INS5_IJSK_SB_SB_EEENS5_IJSB_NSA_ILi0EEES1M_EEEEENS5_IJNS4_10UnderscoreES1P_S1P_EEEEENS4_13SM90_TMA_LOADENS4_14ComposedLayoutINS4_7SwizzleILi2ELi4ELi3EEENS4_25smem_sparse_ptr_flag_bitsILi2ELi16EEENSJ_INS5_IJNS5_IJSB_SQ_EEENS5_IJSK_S13_EEEEEENS5_IJNS5_IJS1M_SG_EEESN_EEEEEEEvNS4_8identityES1S_NS1T_INS1U_ILi3ELi4ELi3EEENS4_18smem_ptr_flag_bitsILi16EEENSJ_INS5_IJSQ_SG_EEENS5_IJSG_SB_EEEEEEEvS25_EENS_8epilogue10collective6detail29Sm90TmaWarpSpecializedAdapterINS2F_15DefaultEpilogueIfNS5_IJSB_llEEES2J_NS2E_6thread17LinearCombinationIfLi1EffLNS2K_9ScaleType4KindE0ELNS_15FloatRoundStyleE2EfEENS1_15EpilogueDefaultEEEEEvvEEEEvNT_6ParamsE)
        /*1d5c*/ 	.short	0x0210
        /*1d5e*/ 	.short	0x0570


	//----- nvinfo : EIATTR_SW_WAR
	.align		4
.L_38:
        /*1d60*/ 	.byte	0x04, 0x36
        /*1d62*/ 	.short	(.L_40 - .L_39)
.L_39:
        /*1d64*/ 	.word	0x00000008
.L_40:


//--------------------- .nv.callgraph             --------------------------
	.section	.nv.callgraph,"",@"SHT_CUDA_CALLGRAPH"
	.align	4
	.sectionentsize	8
	.align		4
        /*0000*/ 	.word	0x00000000
	.align		4
        /*0004*/ 	.word	0xffffffff
	.align		4
        /*0008*/ 	.word	0x00000000
	.align		4
        /*000c*/ 	.word	0xfffffffe
	.align		4
        /*0010*/ 	.word	0x00000000
	.align		4
        /*0014*/ 	.word	0xfffffffd
	.align		4
        /*0018*/ 	.word	0x00000000
	.align		4
        /*001c*/ 	.word	0xfffffffc


//--------------------- .nv.constant4             --------------------------
	.section	.nv.constant4,"a",@progbits
	.align	8
	.align		8
.nv.constant4:
        /*0000*/ 	.dword	_ZN39_INTERNAL_c99d8baf_4_k_cu_18910b1a_27894cuda3std3__45__cpo5beginE
	.align		8
        /*0008*/ 	.dword	_ZN39_INTERNAL_c99d8baf_4_k_cu_18910b1a_27894cuda3std3__45__cpo3endE
	.align		8
        /*0010*/ 	.dword	_ZN39_INTERNAL_c99d8baf_4_k_cu_18910b1a_27894cuda3std3__45__cpo6cbeginE
	.align		8
        /*0018*/ 	.dword	_ZN39_INTERNAL_c99d8baf_4_k_cu_18910b1a_27894cuda3std3__45__cpo4cendE
	.align		8
        /*0020*/ 	.dword	_ZN39_INTERNAL_c99d8baf_4_k_cu_18910b1a_27894cuda3std3__441_GLOBAL__N__c99d8baf_4_k_cu_18910b1a_27896ignoreE
	.align		8
        /*0028*/ 	.dword	_ZN39_INTERNAL_c99d8baf_4_k_cu_18910b1a_27894cuda3std3__419piecewise_constructE
	.align		8
        /*0030*/ 	.dword	_ZN39_INTERNAL_c99d8baf_4_k_cu_18910b1a_27894cuda3std3__48in_placeE
	.align		8
        /*0038*/ 	.dword	_ZN39_INTERNAL_c99d8baf_4_k_cu_18910b1a_27894cuda3std6ranges3__45__cpo4swapE
	.align		8
        /*0040*/ 	.dword	_ZN39_INTERNAL_c99d8baf_4_k_cu_18910b1a_27894cuda3std6ranges3__45__cpo9iter_moveE
	.align		8
        /*0048*/ 	.dword	_ZN39_INTERNAL_c99d8baf_4_k_cu_18910b1a_27894cute7productE
	.align		8
        /*0050*/ 	.dword	_ZN39_INTERNAL_c99d8baf_4_k_cu_18910b1a_27894cute1_E


//--------------------- .text._ZN7cutlass13device_kernelINS_4gemm6kernel13GemmUniversalIN4cute5tupleIJiiiiEEENS1_10collective13CollectiveMmaINS1_40MainloopSm90TmaGmmaWarpSpecializedSparseILi4ENS5_IJNS4_1CILi1EEESB_SB_EEENS1_35KernelTmaWarpSpecializedCooperativeEEENS5_IJNSA_ILi256EEESF_NSA_ILi64EEEEEENS_10bfloat16_tENS5_IJNS4_6LayoutINS5_IJiNS5_IJNSA_ILi2EEEiEEEiEEENS5_IJlNS5_IJSB_SK_EEElEEEEENSJ_INS5_IJNS5_IJNS5_IJNSA_ILi8EEESK_NSA_ILi4EEEEEEiEEENS5_IJNS5_IJNSA_ILi16EEESK_SK_EEEiEEEiEEENS5_IJNS5_IJNS5_IJSG_SU_NSA_ILi1024EEEEEENSA_ILi4096EEEEEENS5_IJNS5_IJSB_NSA_ILi512EEENSA_ILi32EEEEEElEEElEEEEEEEESI_NS5_IJlSB_lEEENS4_8TiledMMAINS4_8MMA_AtomIJNS4_4SM904GMMA6SPARSE29GMMA_64x256x32_F32BF16BF16_SSILNS1D_5MajorE0ELS1G_0ELNS1D_7ScaleInE1ELS1H_1ELNS1D_9SparseSelE0EEEEEENSJ_INS5_IJSK_SB_SB_EEENS5_IJSB_NSA_ILi0EEES1M_EEEEENS5_IJNS4_10UnderscoreES1P_S1P_EEEEENS4_13SM90_TMA_LOADENS4_14ComposedLayoutINS4_7SwizzleILi2ELi4ELi3EEENS4_25smem_sparse_ptr_flag_bitsILi2ELi16EEENSJ_INS5_IJNS5_IJSB_SQ_EEENS5_IJSK_S13_EEEEEENS5_IJNS5_IJS1M_SG_EEESN_EEEEEEEvNS4_8identityES1S_NS1T_INS1U_ILi3ELi4ELi3EEENS4_18smem_ptr_flag_bitsILi16EEENSJ_INS5_IJSQ_SG_EEENS5_IJSG_SB_EEEEEEEvS25_EENS_8epilogue10collective6detail29Sm90TmaWarpSpecializedAdapterINS2F_15DefaultEpilogueIfNS5_IJSB_llEEES2J_NS2E_6thread17LinearCombinationIfLi1EffLNS2K_9ScaleType4KindE0ELNS_15FloatRoundStyleE2EfEENS1_15EpilogueDefaultEEEEEvvEEEEvNT_6ParamsE --------------------------
	.section	.text._ZN7cutlass13device_kernelINS_4gemm6kernel13GemmUniversalIN4cute5tupleIJiiiiEEENS1_10collective13CollectiveMmaINS1_40MainloopSm90TmaGmmaWarpSpecializedSparseILi4ENS5_IJNS4_1CILi1EEESB_SB_EEENS1_35KernelTmaWarpSpecializedCooperativeEEENS5_IJNSA_ILi256EEESF_NSA_ILi64EEEEEENS_10bfloat16_tENS5_IJNS4_6LayoutINS5_IJiNS5_IJNSA_ILi2EEEiEEEiEEENS5_IJlNS5_IJSB_SK_EEElEEEEENSJ_INS5_IJNS5_IJNS5_IJNSA_ILi8EEESK_NSA_ILi4EEEEEEiEEENS5_IJNS5_IJNSA_ILi16EEESK_SK_EEEiEEEiEEENS5_IJNS5_IJNS5_IJSG_SU_NSA_ILi1024EEEEEENSA_ILi4096EEEEEENS5_IJNS5_IJSB_NSA_ILi512EEENSA_ILi32EEEEEElEEElEEEEEEEESI_NS5_IJlSB_lEEENS4_8TiledMMAINS4_8MMA_AtomIJNS4_4SM904GMMA6SPARSE29GMMA_64x256x32_F32BF16BF16_SSILNS1D_5MajorE0ELS1G_0ELNS1D_7ScaleInE1ELS1H_1ELNS1D_9SparseSelE0EEEEEENSJ_INS5_IJSK_SB_SB_EEENS5_IJSB_NSA_ILi0EEES1M_EEEEENS5_IJNS4_10UnderscoreES1P_S1P_EEEEENS4_13SM90_TMA_LOADENS4_14ComposedLayoutINS4_7SwizzleILi2ELi4ELi3EEENS4_25smem_sparse_ptr_flag_bitsILi2ELi16EEENSJ_INS5_IJNS5_IJSB_SQ_EEENS5_IJSK_S13_EEEEEENS5_IJNS5_IJS1M_SG_EEESN_EEEEEEEvNS4_8identityES1S_NS1T_INS1U_ILi3ELi4ELi3EEENS4_18smem_ptr_flag_bitsILi16EEENSJ_INS5_IJSQ_SG_EEENS5_IJSG_SB_EEEEEEEvS25_EENS_8epilogue10collective6detail29Sm90TmaWarpSpecializedAdapterINS2F_15DefaultEpilogueIfNS5_IJSB_llEEES2J_NS2E_6thread17LinearCombinationIfLi1EffLNS2K_9ScaleType4KindE0ELNS_15FloatRoundStyleE2EfEENS1_15EpilogueDefaultEEEEEvvEEEEvNT_6ParamsE,"ax",@progbits
	.align	128
.text._ZN7cutlass13device_kernelINS_4gemm6kernel13GemmUniversalIN4cute5tupleIJiiiiEEENS1_10collective13CollectiveMmaINS1_40MainloopSm90TmaGmmaWarpSpecializedSparseILi4ENS5_IJNS4_1CILi1EEESB_SB_EEENS1_35KernelTmaWarpSpecializedCooperativeEEENS5_IJNSA_ILi256EEESF_NSA_ILi64EEEEEENS_10bfloat16_tENS5_IJNS4_6LayoutINS5_IJiNS5_IJNSA_ILi2EEEiEEEiEEENS5_IJlNS5_IJSB_SK_EEElEEEEENSJ_INS5_IJNS5_IJNS5_IJNSA_ILi8EEESK_NSA_ILi4EEEEEEiEEENS5_IJNS5_IJNSA_ILi16EEESK_SK_EEEiEEEiEEENS5_IJNS5_IJNS5_IJSG_SU_NSA_ILi1024EEEEEENSA_ILi4096EEEEEENS5_IJNS5_IJSB_NSA_ILi512EEENSA_ILi32EEEEEElEEElEEEEEEEESI_NS5_IJlSB_lEEENS4_8TiledMMAINS4_8MMA_AtomIJNS4_4SM904GMMA6SPARSE29GMMA_64x256x32_F32BF16BF16_SSILNS1D_5MajorE0ELS1G_0ELNS1D_7ScaleInE1ELS1H_1ELNS1D_9SparseSelE0EEEEEENSJ_INS5_IJSK_SB_SB_EEENS5_IJSB_NSA_ILi0EEES1M_EEEEENS5_IJNS4_10UnderscoreES1P_S1P_EEEEENS4_13SM90_TMA_LOADENS4_14ComposedLayoutINS4_7SwizzleILi2ELi4ELi3EEENS4_25smem_sparse_ptr_flag_bitsILi2ELi16EEENSJ_INS5_IJNS5_IJSB_SQ_EEENS5_IJSK_S13_EEEEEENS5_IJNS5_IJS1M_SG_EEESN_EEEEEEEvNS4_8identityES1S_NS1T_INS1U_ILi3ELi4ELi3EEENS4_18smem_ptr_flag_bitsILi16EEENSJ_INS5_IJSQ_SG_EEENS5_IJSG_SB_EEEEEEEvS25_EENS_8epilogue10collective6detail29Sm90TmaWarpSpecializedAdapterINS2F_15DefaultEpilogueIfNS5_IJSB_llEEES2J_NS2E_6thread17LinearCombinationIfLi1EffLNS2K_9ScaleType4KindE0ELNS_15FloatRoundStyleE2EfEENS1_15EpilogueDefaultEEEEEvvEEEEvNT_6ParamsE:
        .type           _ZN7cutlass13device_kernelINS_4gemm6kernel13GemmUniversalIN4cute5tupleIJiiiiEEENS1_10collective13CollectiveMmaINS1_40MainloopSm90TmaGmmaWarpSpecializedSparseILi4ENS5_IJNS4_1CILi1EEESB_SB_EEENS1_35KernelTmaWarpSpecializedCooperativeEEENS5_IJNSA_ILi256EEESF_NSA_ILi64EEEEEENS_10bfloat16_tENS5_IJNS4_6LayoutINS5_IJiNS5_IJNSA_ILi2EEEiEEEiEEENS5_IJlNS5_IJSB_SK_EEElEEEEENSJ_INS5_IJNS5_IJNS5_IJNSA_ILi8EEESK_NSA_ILi4EEEEEEiEEENS5_IJNS5_IJNSA_ILi16EEESK_SK_EEEiEEEiEEENS5_IJNS5_IJNS5_IJSG_SU_NSA_ILi1024EEEEEENSA_ILi4096EEEEEENS5_IJNS5_IJSB_NSA_ILi512EEENSA_ILi32EEEEEElEEElEEEEEEEESI_NS5_IJlSB_lEEENS4_8TiledMMAINS4_8MMA_AtomIJNS4_4SM904GMMA6SPARSE29GMMA_64x256x32_F32BF16BF16_SSILNS1D_5MajorE0ELS1G_0ELNS1D_7ScaleInE1ELS1H_1ELNS1D_9SparseSelE0EEEEEENSJ_INS5_IJSK_SB_SB_EEENS5_IJSB_NSA_ILi0EEES1M_EEEEENS5_IJNS4_10UnderscoreES1P_S1P_EEEEENS4_13SM90_TMA_LOADENS4_14ComposedLayoutINS4_7SwizzleILi2ELi4ELi3EEENS4_25smem_sparse_ptr_flag_bitsILi2ELi16EEENSJ_INS5_IJNS5_IJSB_SQ_EEENS5_IJSK_S13_EEEEEENS5_IJNS5_IJS1M_SG_EEESN_EEEEEEEvNS4_8identityES1S_NS1T_INS1U_ILi3ELi4ELi3EEENS4_18smem_ptr_flag_bitsILi16EEENSJ_INS5_IJSQ_SG_EEENS5_IJSG_SB_EEEEEEEvS25_EENS_8epilogue10collective6detail29Sm90TmaWarpSpecializedAdapterINS2F_15DefaultEpilogueIfNS5_IJSB_llEEES2J_NS2E_6thread17LinearCombinationIfLi1EffLNS2K_9ScaleType4KindE0ELNS_15FloatRoundStyleE2EfEENS1_15EpilogueDefaultEEEEEvvEEEEvNT_6ParamsE,@function
        .size           _ZN7cutlass13device_kernelINS_4gemm6kernel13GemmUniversalIN4cute5tupleIJiiiiEEENS1_10collective13CollectiveMmaINS1_40MainloopSm90TmaGmmaWarpSpecializedSparseILi4ENS5_IJNS4_1CILi1EEESB_SB_EEENS1_35KernelTmaWarpSpecializedCooperativeEEENS5_IJNSA_ILi256EEESF_NSA_ILi64EEEEEENS_10bfloat16_tENS5_IJNS4_6LayoutINS5_IJiNS5_IJNSA_ILi2EEEiEEEiEEENS5_IJlNS5_IJSB_SK_EEElEEEEENSJ_INS5_IJNS5_IJNS5_IJNSA_ILi8EEESK_NSA_ILi4EEEEEEiEEENS5_IJNS5_IJNSA_ILi16EEESK_SK_EEEiEEEiEEENS5_IJNS5_IJNS5_IJSG_SU_NSA_ILi1024EEEEEENSA_ILi4096EEEEEENS5_IJNS5_IJSB_NSA_ILi512EEENSA_ILi32EEEEEElEEElEEEEEEEESI_NS5_IJlSB_lEEENS4_8TiledMMAINS4_8MMA_AtomIJNS4_4SM904GMMA6SPARSE29GMMA_64x256x32_F32BF16BF16_SSILNS1D_5MajorE0ELS1G_0ELNS1D_7ScaleInE1ELS1H_1ELNS1D_9SparseSelE0EEEEEENSJ_INS5_IJSK_SB_SB_EEENS5_IJSB_NSA_ILi0EEES1M_EEEEENS5_IJNS4_10UnderscoreES1P_S1P_EEEEENS4_13SM90_TMA_LOADENS4_14ComposedLayoutINS4_7SwizzleILi2ELi4ELi3EEENS4_25smem_sparse_ptr_flag_bitsILi2ELi16EEENSJ_INS5_IJNS5_IJSB_SQ_EEENS5_IJSK_S13_EEEEEENS5_IJNS5_IJS1M_SG_EEESN_EEEEEEEvNS4_8identityES1S_NS1T_INS1U_ILi3ELi4ELi3EEENS4_18smem_ptr_flag_bitsILi16EEENSJ_INS5_IJSQ_SG_EEENS5_IJSG_SB_EEEEEEEvS25_EENS_8epilogue10collective6detail29Sm90TmaWarpSpecializedAdapterINS2F_15DefaultEpilogueIfNS5_IJSB_llEEES2J_NS2E_6thread17LinearCombinationIfLi1EffLNS2K_9ScaleType4KindE0ELNS_15FloatRoundStyleE2EfEENS1_15EpilogueDefaultEEEEEvvEEEEvNT_6ParamsE,(.L_x_445 - _ZN7cutlass13device_kernelINS_4gemm6kernel13GemmUniversalIN4cute5tupleIJiiiiEEENS1_10collective13CollectiveMmaINS1_40MainloopSm90TmaGmmaWarpSpecializedSparseILi4ENS5_IJNS4_1CILi1EEESB_SB_EEENS1_35KernelTmaWarpSpecializedCooperativeEEENS5_IJNSA_ILi256EEESF_NSA_ILi64EEEEEENS_10bfloat16_tENS5_IJNS4_6LayoutINS5_IJiNS5_IJNSA_ILi2EEEiEEEiEEENS5_IJlNS5_IJSB_SK_EEElEEEEENSJ_INS5_IJNS5_IJNS5_IJNSA_ILi8EEESK_NSA_ILi4EEEEEEiEEENS5_IJNS5_IJNSA_ILi16EEESK_SK_EEEiEEEiEEENS5_IJNS5_IJNS5_IJSG_SU_NSA_ILi1024EEEEEENSA_ILi4096EEEEEENS5_IJNS5_IJSB_NSA_ILi512EEENSA_ILi32EEEEEElEEElEEEEEEEESI_NS5_IJlSB_lEEENS4_8TiledMMAINS4_8MMA_AtomIJNS4_4SM904GMMA6SPARSE29GMMA_64x256x32_F32BF16BF16_SSILNS1D_5MajorE0ELS1G_0ELNS1D_7ScaleInE1ELS1H_1ELNS1D_9SparseSelE0EEEEEENSJ_INS5_IJSK_SB_SB_EEENS5_IJSB_NSA_ILi0EEES1M_EEEEENS5_IJNS4_10UnderscoreES1P_S1P_EEEEENS4_13SM90_TMA_LOADENS4_14ComposedLayoutINS4_7SwizzleILi2ELi4ELi3EEENS4_25smem_sparse_ptr_flag_bitsILi2ELi16EEENSJ_INS5_IJNS5_IJSB_SQ_EEENS5_IJSK_S13_EEEEEENS5_IJNS5_IJS1M_SG_EEESN_EEEEEEEvNS4_8identityES1S_NS1T_INS1U_ILi3ELi4ELi3EEENS4_18smem_ptr_flag_bitsILi16EEENSJ_INS5_IJSQ_SG_EEENS5_IJSG_SB_EEEEEEEvS25_EENS_8epilogue10collective6detail29Sm90TmaWarpSpecializedAdapterINS2F_15DefaultEpilogueIfNS5_IJSB_llEEES2J_NS2E_6thread17LinearCombinationIfLi1EffLNS2K_9ScaleType4KindE0ELNS_15FloatRoundStyleE2EfEENS1_15EpilogueDefaultEEEEEvvEEEEvNT_6ParamsE)
        .other          _ZN7cutlass13device_kernelINS_4gemm6kernel13GemmUniversalIN4cute5tupleIJiiiiEEENS1_10collective13CollectiveMmaINS1_40MainloopSm90TmaGmmaWarpSpecializedSparseILi4ENS5_IJNS4_1CILi1EEESB_SB_EEENS1_35KernelTmaWarpSpecializedCooperativeEEENS5_IJNSA_ILi256EEESF_NSA_ILi64EEEEEENS_10bfloat16_tENS5_IJNS4_6LayoutINS5_IJiNS5_IJNSA_ILi2EEEiEEEiEEENS5_IJlNS5_IJSB_SK_EEElEEEEENSJ_INS5_IJNS5_IJNS5_IJNSA_ILi8EEESK_NSA_ILi4EEEEEEiEEENS5_IJNS5_IJNSA_ILi16EEESK_SK_EEEiEEEiEEENS5_IJNS5_IJNS5_IJSG_SU_NSA_ILi1024EEEEEENSA_ILi4096EEEEEENS5_IJNS5_IJSB_NSA_ILi512EEENSA_ILi32EEEEEElEEElEEEEEEEESI_NS5_IJlSB_lEEENS4_8TiledMMAINS4_8MMA_AtomIJNS4_4SM904GMMA6SPARSE29GMMA_64x256x32_F32BF16BF16_SSILNS1D_5MajorE0ELS1G_0ELNS1D_7ScaleInE1ELS1H_1ELNS1D_9SparseSelE0EEEEEENSJ_INS5_IJSK_SB_SB_EEENS5_IJSB_NSA_ILi0EEES1M_EEEEENS5_IJNS4_10UnderscoreES1P_S1P_EEEEENS4_13SM90_TMA_LOADENS4_14ComposedLayoutINS4_7SwizzleILi2ELi4ELi3EEENS4_25smem_sparse_ptr_flag_bitsILi2ELi16EEENSJ_INS5_IJNS5_IJSB_SQ_EEENS5_IJSK_S13_EEEEEENS5_IJNS5_IJS1M_SG_EEESN_EEEEEEEvNS4_8identityES1S_NS1T_INS1U_ILi3ELi4ELi3EEENS4_18smem_ptr_flag_bitsILi16EEENSJ_INS5_IJSQ_SG_EEENS5_IJSG_SB_EEEEEEEvS25_EENS_8epilogue10collective6detail29Sm90TmaWarpSpecializedAdapterINS2F_15DefaultEpilogueIfNS5_IJSB_llEEES2J_NS2E_6thread17LinearCombinationIfLi1EffLNS2K_9ScaleType4KindE0ELNS_15FloatRoundStyleE2EfEENS1_15EpilogueDefaultEEEEEvvEEEEvNT_6ParamsE,@"STO_CUDA_ENTRY STV_DEFAULT"
_ZN7cutlass13device_kernelINS_4gemm6kernel13GemmUniversalIN4cute5tupleIJiiiiEEENS1_10collective13CollectiveMmaINS1_40MainloopSm90TmaGmmaWarpSpecializedSparseILi4ENS5_IJNS4_1CILi1EEESB_SB_EEENS1_35KernelTmaWarpSpecializedCooperativeEEENS5_IJNSA_ILi256EEESF_NSA_ILi64EEEEEENS_10bfloat16_tENS5_IJNS4_6LayoutINS5_IJiNS5_IJNSA_ILi2EEEiEEEiEEENS5_IJlNS5_IJSB_SK_EEElEEEEENSJ_INS5_IJNS5_IJNS5_IJNSA_ILi8EEESK_NSA_ILi4EEEEEEiEEENS5_IJNS5_IJNSA_ILi16EEESK_SK_EEEiEEEiEEENS5_IJNS5_IJNS5_IJSG_SU_NSA_ILi1024EEEEEENSA_ILi4096EEEEEENS5_IJNS5_IJSB_NSA_ILi512EEENSA_ILi32EEEEEElEEElEEEEEEEESI_NS5_IJlSB_lEEENS4_8TiledMMAINS4_8MMA_AtomIJNS4_4SM904GMMA6SPARSE29GMMA_64x256x32_F32BF16BF16_SSILNS1D_5MajorE0ELS1G_0ELNS1D_7ScaleInE1ELS1H_1ELNS1D_9SparseSelE0EEEEEENSJ_INS5_IJSK_SB_SB_EEENS5_IJSB_NSA_ILi0EEES1M_EEEEENS5_IJNS4_10UnderscoreES1P_S1P_EEEEENS4_13SM90_TMA_LOADENS4_14ComposedLayoutINS4_7SwizzleILi2ELi4ELi3EEENS4_25smem_sparse_ptr_flag_bitsILi2ELi16EEENSJ_INS5_IJNS5_IJSB_SQ_EEENS5_IJSK_S13_EEEEEENS5_IJNS5_IJS1M_SG_EEESN_EEEEEEEvNS4_8identityES1S_NS1T_INS1U_ILi3ELi4ELi3EEENS4_18smem_ptr_flag_bitsILi16EEENSJ_INS5_IJSQ_SG_EEENS5_IJSG_SB_EEEEEEEvS25_EENS_8epilogue10collective6detail29Sm90TmaWarpSpecializedAdapterINS2F_15DefaultEpilogueIfNS5_IJSB_llEEES2J_NS2E_6thread17LinearCombinationIfLi1EffLNS2K_9ScaleType4KindE0ELNS_15FloatRoundStyleE2EfEENS1_15EpilogueDefaultEEEEEvvEEEEvNT_6ParamsE:
[----:B------:R-:W0:Y:S02]  /*0000*/  LDC R1, c[0x0][0x28] ;  /* 0x00000a00ff017b82 */ /* 0x000e240000000800 */
[----:B0-----:R-:W-:Y:S01]  /*0010*/  VIADD R1, R1, 0xfffff9a0 ;  /* 0xfffff9a001017836 */ /* 0x001fe20000000000 */
[----:B------:R-:W0:Y:S01]  /*0020*/  S2R R2, SR_TID.X ;  /* 0x0000000000027919 */ /* 0x000e220000002100 */
[----:B------:R-:W-:Y:S01]  /*0030*/  ELECT P0, URZ, PT ;  /* 0x00000000003f782f */ /* 0x000fe20003800000 */
[----:B------:R-:W-:Y:S01]  /*0040*/  BSSY B0, `(.L_x_0) ;  /* 0x0000018000007945 */ /* 0x000fe20003800000 */
[--C-:B0-----:R-:W-:Y:S02]  /*0050*/  SHF.R.U32.HI R0, RZ, 0x5, R2.reuse ;  /* 0x00000005ff007819 */ /* 0x101fe40000011602 */
[----:B------:R-:W-:-:S03]  /*0060*/  SHF.R.U32.HI R2, RZ, 0x7, R2 ;  /* 0x00000007ff027819 */ /* 0x000fc60000011602 */
[----:B------:R-:W0:Y:S04]  /*0070*/  SHFL.IDX PT, R3, R0, RZ, 0x1f ;  /* 0x00001fff00037589 */ /* 0x000e2800000e0000 */
[----:B------:R-:W1:Y:S01]  /*0080*/  SHFL.IDX PT, R2, R2, RZ, 0x1f ;  /* 0x00001fff02027589 */ /* 0x000e6200000e0000 */
[----:B0-----:R-:W-:Y:S02]  /*0090*/  R2UR UR4, R3 ;  /* 0x00000000030472ca */ /* 0x001fe400000e0000 */
[----:B-1----:R-:W-:-:S11]  /*00a0*/  R2UR UR8, R2 ;  /* 0x00000000020872ca */ /* 0x002fd600000e0000 */
[----:B------:R-:W-:Y:S02]  /*00b0*/  USHF.R.S32.HI UR5, URZ, 0x1f, UR4 ;  /* 0x0000001f3f057899 */ /* 0x000fe40008011404 */
[----:B------:R-:W-:Y:S02]  /*00c0*/  ISETP.NE.OR P0, PT, RZ, UR4, !P0 ;  /* 0x00000004ff007c0c */ /* 0x000fe4000c705670 */
[----:B------:R-:W-:-:S04]  /*00d0*/  ULEA.HI UR5, UR5, UR4, URZ, 0x2 ;  /* 0x0000000405057291 */ /* 0x000fc8000f8f103f */
[----:B------:R-:W-:-:S04]  /*00e0*/  ULOP3.LUT UR5, UR5, 0xfffffffc, URZ, 0xc0, !UPT ;  /* 0xfffffffc05057892 */ /* 0x000fc8000f8ec03f */
[----:B------:R-:W-:-:S03]  /*00f0*/  UIADD3 UR7, UR4, -UR5, URZ ;  /* 0x8000000504077290 */ /* 0x000fc6000fffe03f */
[----:B------:R-:W-:Y:S09]  /*0100*/  @P0 BRA `(.L_x_1) ;  /* 0x00000000002c0947 */ /* 0x000ff20003800000 */
[----:B------:R-:W-:Y:S02]  /*0110*/  ULDC.64 UR4, c[0x0][0x198] ;  /* 0x0000660000047ab9 */ /* 0x000fe40000000a00 */
[----:B------:R-:W-:Y:S02]  /*0120*/  UIADD3 UR10, UP0, UR4, 0xf0, URZ ;  /* 0x000000f0040a7890 */ /* 0x000fe4000ff1e03f */
[----:B------:R-:W-:Y:S02]  /*0130*/  UIADD3 UR12, UP1, UR4, 0x1f0, URZ ;  /* 0x000001f0040c7890 */ /* 0x000fe4000ff3e03f */
[----:B------:R-:W-:Y:S02]  /*0140*/  UIADD3 UR4, UP2, UR4, 0x2f0, URZ ;  /* 0x000002f004047890 */ /* 0x000fe4000ff5e03f */
[----:B------:R-:W-:Y:S02]  /*0150*/  UIADD3.X UR11, URZ, UR5, URZ, UP0, !UPT ;  /* 0x000000053f0b7290 */ /* 0x000fe400087fe43f */
[----:B------:R-:W-:-:S02]  /*0160*/  UIADD3.X UR13, URZ, UR5, URZ, UP1, !UPT ;  /* 0x000000053f0d7290 */ /* 0x000fc40008ffe43f */
[----:B------:R-:W-:-:S05]  /*0170*/  UIADD3.X UR5, URZ, UR5, URZ, UP2, !UPT ;  /* 0x000000053f057290 */ /* 0x000fca00097fe43f */
[----:B------:R0:W-:Y:S02]  /*0180*/  UTMACCTL.PF [UR10] ;  /* 0x000000000a0079b9 */ /* 0x0001e40008040000 */
[----:B------:R0:W-:Y:S02]  /*0190*/  UTMACCTL.PF [UR12] ;  /* 0x000000000c0079b9 */ /* 0x0001e40008040000 */
[----:B------:R0:W-:Y:S02]  /*01a0*/  UTMACCTL.PF [UR4] ;  /* 0x00000000040079b9 */ /* 0x0001e40008040000 */
[----:B0-----:R-:W-:Y:S01]  /*01b0*/  NOP ;  /* 0x0000000000007918 */ /* 0x001fe20000000000 */
.L_x_1:
[----:B------:R-:W-:Y:S05]  /*01c0*/  BSYNC B0 ;  /* 0x0000000000007941 */ /* 0x000fea0003800000 */
.L_x_0:
[----:B------:R-:W0:Y:S01]  /*01d0*/  SHFL.IDX PT, R2, R0, RZ, 0x1f ;  /* 0x00001fff00027589 */ /* 0x000e2200000e0000 */
[----:B------:R-:W-:Y:S01]  /*01e0*/  UISETP.NE.AND UP0, UPT, UR7, 0x3, UPT ;  /* 0x000000030700788c */ /* 0x000fe2000bf05270 */
[----:B------:R-:W-:Y:S01]  /*01f0*/  ISETP.NE.AND P1, PT, RZ, UR8, PT ;  /* 0x00000008ff007c0c */ /* 0x000fe2000bf25270 */
[----:B------:R-:W-:Y:S02]  /*0200*/  UIADD3 UR11, UR8, -0x1, URZ ;  /* 0xffffffff080b7890 */ /* 0x000fe4000fffe03f */
[----:B------:R-:W-:Y:S02]  /*0210*/  UISETP.EQ.OR UP0, UPT, UR7, URZ, !UP0 ;  /* 0x0000003f0700728c */ /* 0x000fe4000c702670 */
[----:B------:R-:W-:Y:S02]  /*0220*/  UISETP.GE.U32.AND UP1, UPT, UR11, 0x2, UPT ;  /* 0x000000020b00788c */ /* 0x000fe4000bf26070 */
[----:B------:R-:W-:-:S04]  /*0230*/  UISETP.EQ.AND UP0, UPT, UR8, URZ, UP0 ;  /* 0x0000003f0800728c */ /* 0x000fc80008702270 */
[----:B------:R-:W-:-:S04]  /*0240*/  USEL UR6, URZ, 0x1, !UP0 ;  /* 0x000000013f067887 */ /* 0x000fc8000c000000 */
[----:B------:R-:W-:Y:S01]  /*0250*/  USEL UR6, UR6, 0x2, UP1 ;  /* 0x0000000206067887 */ /* 0x000fe20008800000 */
[----:B0-----:R-:W-:-:S13]  /*0260*/  ISETP.NE.AND P0, PT, R2, RZ, PT ;  /* 0x000000ff0200720c */ /* 0x001fda0003f05270 */
[----:B------:R-:W-:Y:S05]  /*0270*/  @P0 BRA `(.L_x_2) ;  /* 0x0000000000580947 */ /* 0x000fea0003800000 */
[----:B------:R-:W0:Y:S01]  /*0280*/  S2UR UR10, SR_CgaCtaId ;  /* 0x00000000000a79c3 */ /* 0x000e220000008800 */
[----:B------:R-:W-:Y:S01]  /*0290*/  UMOV UR4, 0x400 ;  /* 0x0000040000047882 */ /* 0x000fe20000000000 */
[----:B------:R-:W-:Y:S01]  /*02a0*/  UMOV UR5, 0x1 ;  /* 0x0000000100057882 */ /* 0x000fe20000000000 */
[----:B------:R-:W-:Y:S01]  /*02b0*/  UMOV UR8, 0x100 ;  /* 0x0000010000087882 */ /* 0x000fe20000000000 */
[----:B------:R-:W-:Y:S01]  /*02c0*/  ELECT P0, URZ, PT ;  /* 0x00000000003f782f */ /* 0x000fe20003800000 */
[----:B------:R-:W-:-:S04]  /*02d0*/  UIADD3 UR8, -UR8, 0x100000, URZ ;  /* 0x0010000008087890 */ /* 0x000fc8000fffe13f */
[----:B------:R-:W-:Y:S02]  /*02e0*/  USHF.L.U32 UR9, UR8, 0xb, URZ ;  /* 0x0000000b08097899 */ /* 0x000fe4000800063f */
[----:B------:R-:W-:Y:S02]  /*02f0*/  USHF.L.U32 UR8, UR8, 0x1, URZ ;  /* 0x0000000108087899 */ /* 0x000fe4000800063f */
[----:B0-----:R-:W-:Y:S02]  /*0300*/  ULEA UR10, UR10, UR4, 0x18 ;  /* 0x000000040a0a7291 */ /* 0x001fe4000f8ec03f */
[----:B------:R-:W-:-:S04]  /*0310*/  UIADD3 UR4, -UR5, 0x100000, URZ ;  /* 0x0010000005047890 */ /* 0x000fc8000fffe13f */
[----:B------:R-:W-:Y:S02]  /*0320*/  USHF.L.U32 UR5, UR4, 0xb, URZ ;  /* 0x0000000b04057899 */ /* 0x000fe4000800063f */
[----:B------:R-:W-:Y:S01]  /*0330*/  USHF.L.U32 UR4, UR4, 0x1, URZ ;  /* 0x0000000104047899 */ /* 0x000fe2000800063f */
[----:B------:R-:W0:Y:S11]  /*0340*/  FENCE.VIEW.ASYNC.S ;  /* 0x00000000000073c6 */ /* 0x000e360000000000 */
[----:B0-----:R0:W1:Y:S01]  /*0350*/  SYNCS.EXCH.64 URZ, [UR10], UR4 ;  /* 0x000000040a3f75b2 */ /* 0x0010620008000100 */
[----:B------:R0:W2:Y:S01]  /*0360*/  SYNCS.EXCH.64 URZ, [UR10+0x20], UR8 ;  /* 0x000020080a3f75b2 */ /* 0x0000a20008000100 */
[----:B------:R0:W3:Y:S01]  /*0370*/  SYNCS.EXCH.64 URZ, [UR10+0x8], UR4 ;  /* 0x000008040a3f75b2 */ /* 0x0000e20008000100 */
[----:B------:R0:W4:Y:S01]  /*0380*/  SYNCS.EXCH.64 URZ, [UR10+0x28], UR8 ;  /* 0x000028080a3f75b2 */ /* 0x0001220008000100 */
[----:B------:R0:W0:Y:S01]  /*0390*/  SYNCS.EXCH.64 URZ, [UR10+0x10], UR4 ;  /* 0x000010040a3f75b2 */ /* 0x0000220008000100 */
[----:B------:R0:W0:Y:S01]  /*03a0*/  SYNCS.EXCH.64 URZ, [UR10+0x30], UR8 ;  /* 0x000030080a3f75b2 */ /* 0x0000220008000100 */
[----:B------:R0:W0:Y:S01]  /*03b0*/  SYNCS.EXCH.64 URZ, [UR10+0x18], UR4 ;  /* 0x000018040a3f75b2 */ /* 0x0000220008000100 */
[----:B------:R0:W0:Y:S01]  /*03c0*/  SYNCS.EXCH.64 URZ, [UR10+0x38], UR8 ;  /* 0x000038080a3f75b2 */ /* 0x0000220008000100 */
[----:B------:R-:W-:Y:S01]  /*03d0*/  NOP ;  /* 0x0000000000007918 */ /* 0x000fe20000000000 */
.L_x_2:
[----:B------:R-:W5:Y:S01]  /*03e0*/  LDC R2, c[0x0][0x75c] ;  /* 0x0001d700ff027b82 */ /* 0x000f620000000800 */
[----:B------:R-:W1:Y:S01]  /*03f0*/  SHFL.IDX PT, R0, R0, RZ, 0x1f ;  /* 0x00001fff00007589 */ /* 0x000e6200000e0000 */
[----:B------:R-:W-:Y:S02]  /*0400*/  ELECT P0, URZ, PT ;  /* 0x00000000003f782f */ /* 0x000fe40003800000 */
[----:B------:R-:W-:Y:S01]  /*0410*/  MOV R5, RZ ;  /* 0x000000ff00057202 */ /* 0x000fe20000000f00 */
[----:B0-----:R-:W-:Y:S01]  /*0420*/  UMOV UR4, 0x20 ;  /* 0x0000002000047882 */ /* 0x001fe20000000000 */
[----:B------:R-:W0:Y:S01]  /*0430*/  S2R R10, SR_CTAID.Y ;  /* 0x00000000000a7919 */ /* 0x000e220000002600 */
[----:B------:R-:W-:Y:S01]  /*0440*/  NOP ;  /* 0x0000000000007918 */ /* 0x000fe20000000000 */
[----:B------:R-:W-:Y:S01]  /*0450*/  NOP ;  /* 0x0000000000007918 */ /* 0x000fe20000000000 */
[----:B------:R-:W2:Y:S01]  /*0460*/  S2R R4, SR_CTAID.X ;  /* 0x0000000000047919 */ /* 0x000ea20000002500 */
[----:B-----5:R-:W-:-:S02]  /*0470*/  ISETP.NE.AND P4, PT, R2, 0x1, PT ;  /* 0x000000010200780c */ /* 0x020fc40003f85270 */
[----:B-1----:R-:W-:-:S11]  /*0480*/  ISETP.NE.OR P0, PT, R0, RZ, !P0 ;  /* 0x000000ff0000720c */ /* 0x002fd60004705670 */
[----:B------:R-:W2:Y:S01]  /*0490*/  @P4 LDC R7, c[0x0][0x10] ;  /* 0x00000400ff074b82 */ /* 0x000ea20000000800 */
[----:B0-----:R-:W-:Y:S01]  /*04a0*/  @P4 IMAD.MOV.U32 R2, RZ, RZ, R10 ;  /* 0x000000ffff024224 */ /* 0x001fe200078e000a */
[----:B------:R-:W-:Y:S01]  /*04b0*/  VOTEU.ALL UP0, P0 ;  /* 0x00000000003f7886 */ /* 0x000fe20000000000 */
[----:B------:R-:W-:Y:S01]  /*04c0*/  @P4 IMAD.MOV.U32 R3, RZ, RZ, RZ ;  /* 0x000000ffff034224 */ /* 0x000fe200078e00ff */
[----:B------:R-:W-:Y:S01]  /*04d0*/  VOTEU.ALL UP1, P0 ;  /* 0x00000000003f7886 */ /* 0x000fe20000020000 */
[----:B------:R-:W-:Y:S02]  /*04e0*/  @P4 IMAD.MOV.U32 R11, RZ, RZ, RZ ;  /* 0x000000ffff0b4224 */ /* 0x000fe400078e00ff */
[----:B------:R-:W-:Y:S01]  /*04f0*/  @!UP0 UMOV UR8, 0x400 ;  /* 0x0000040000088882 */ /* 0x000fe20000000000 */
[----:B------:R-:W0:Y:S01]  /*0500*/  @!P4 LDC R9, c[0x0][0xc] ;  /* 0x00000300ff09cb82 */ /* 0x000e220000000800 */
[----:B------:R-:W-:-:S04]  /*0510*/  @!UP0 UIADD3 UR4, -UR4, 0x100000, URZ ;  /* 0x0010000004048890 */ /* 0x000fc8000fffe13f */
[----:B------:R-:W-:Y:S02]  /*0520*/  @!UP0 USHF.L.U32 UR5, UR4, 0xb, URZ ;  /* 0x0000000b04058899 */ /* 0x000fe4000800063f */
[----:B------:R-:W-:Y:S01]  /*0530*/  @!UP0 USHF.L.U32 UR4, UR4, 0x1, URZ ;  /* 0x0000000104048899 */ /* 0x000fe2000800063f */
[----:B------:R-:W1:Y:S01]  /*0540*/  @!UP0 S2UR UR9, SR_CgaCtaId ;  /* 0x00000000000989c3 */ /* 0x000e620000008800 */
[----:B--2---:R-:W-:-:S04]  /*0550*/  @P4 IMAD.WIDE.U32 R6, R4, R7, R2 ;  /* 0x0000000704064225 */ /* 0x004fc800078e0002 */
[----:B------:R-:W-:Y:S02]  /*0560*/  @P4 IMAD.MOV.U32 R14, RZ, RZ, R6 ;  /* 0x000000ffff0e4224 */ /* 0x000fe400078e0006 */
[----:B------:R-:W-:Y:S02]  /*0570*/  @P4 IMAD.IADD R15, R7, 0x1, R11 ;  /* 0x00000001070f4824 */ /* 0x000fe400078e020b */
[----:B0-----:R-:W-:-:S04]  /*0580*/  @!P4 IMAD.WIDE.U32 R2, R9, R10, R4 ;  /* 0x0000000a0902c225 */ /* 0x001fc800078e0004 */
[----:B------:R-:W-:Y:S02]  /*0590*/  @!P4 IMAD.MOV.U32 R14, RZ, RZ, R2 ;  /* 0x000000ffff0ec224 */ /* 0x000fe400078e0002 */
[----:B------:R-:W-:Y:S01]  /*05a0*/  @!P4 IMAD.MOV.U32 R15, RZ, RZ, R3 ;  /* 0x000000ffff0fc224 */ /* 0x000fe200078e0003 */
[----:B-1----:R-:W-:Y:S02]  /*05b0*/  @!UP0 ULEA UR8, UR9, UR8, 0x18 ;  /* 0x0000000809088291 */ /* 0x002fe4000f8ec03f */
[----:B------:R0:W-:Y:S01]  /*05c0*/  STL [R1+0x204], R14 ;  /* 0x0002040e01007387 */ /* 0x0001e20000100800 */
[----:B------:R-:W-:-:S03]  /*05d0*/  VOTEU.ALL UP0, P0 ;  /* 0x00000000003f7886 */ /* 0x000fc60000000000 */
[----:B------:R0:W-:Y:S04]  /*05e0*/  STL [R1+0x200], R15 ;  /* 0x0002000f01007387 */ /* 0x0001e80000100800 */
[----:B------:R-:W1:Y:S02]  /*05f0*/  FENCE.VIEW.ASYNC.S ;  /* 0x00000000000073c6 */ /* 0x000e640000000000 */
[----:B-1----:R0:W3:Y:S01]  /*0600*/  @!UP0 SYNCS.EXCH.64 URZ, [UR8+0x50], UR4 ;  /* 0x00005004083f85b2 */ /* 0x0020e20008000100 */
[----:B------:R0:W3:Y:S01]  /*0610*/  @!UP1 SYNCS.EXCH.64 URZ, [UR8+0x58], UR4 ;  /* 0x00005804083f95b2 */ /* 0x0000e20008000100 */
[----:B------:R-:W-:Y:S01]  /*0620*/  NOP ;  /* 0x0000000000007918 */ /* 0x000fe20000000000 */
[----:B---34-:R-:W-:Y:S06]  /*0630*/  BAR.SYNC.DEFER_BLOCKING 0x0 ;  /* 0x0000000000007b1d */ /* 0x018fec0000010000 */
[----:B0-----:R-:W-:Y:S05]  /*0640*/  @!P1 BRA `(.L_x_3) ;  /* 0x0000017400a09947 */ /* 0x001fea0003800000 */
[----:B------:R-:W-:-:S06]  /*0650*/  UISETP.GT.U32.AND UP0, UPT, UR11, 0x1, UPT ;  /* 0x000000010b00788c */ /* 0x000fcc000bf04070 */
[----:B------:R-:W-:-:S13]  /*0660*/  PLOP3.LUT P0, PT, PT, PT, UP0, 0x80, 0x0 ;  /* 0x000000000000781c */ /* 0x000fda0003f0f008 */
[----:B------:R-:W-:Y:S05]  /*0670*/  @P0 EXIT ;  /* 0x000000000000094d */ /* 0x000fea0003800000 */
[----:B------:R-:W-:Y:S01]  /*0680*/  ULDC.64 UR4, c[0x0][0x750] ;  /* 0x0001d40000047ab9 */ /* 0x000fe20000000a00 */
[----:B------:R-:W-:Y:S01]  /*0690*/  UMOV UR9, 0xffffffff ;  /* 0xffffffff00097882 */ /* 0x000fe20000000000 */
[----:B------:R-:W-:Y:S01]  /*06a0*/  ISETP.GE.U32.AND P0, PT, R14, UR4, PT ;  /* 0x000000040e007c0c */ /* 0x000fe2000bf06070 */
[----:B------:R-:W-:Y:S01]  /*06b0*/  UMOV UR8, 0xffffffff ;  /* 0xffffffff00087882 */ /* 0x000fe20000000000 */
[----:B------:R-:W-:Y:S02]  /*06c0*/  PRMT R0, RZ, 0x7610, R0 ;  /* 0x00007610ff007816 */ /* 0x000fe40000000000 */
[----:B------:R-:W-:Y:S02]  /*06d0*/  ISETP.GE.U32.AND.EX P0, PT, R15, UR5, PT, P0 ;  /* 0x000000050f007c0c */ /* 0x000fe4000bf06100 */
[----:B------:R-:W-:-:S11]  /*06e0*/  MOV R3, 0xffffffff ;  /* 0xffffffff00037802 */ /* 0x000fd60000000f00 */
[----:B------:R-:W-:Y:S05]  /*06f0*/  @P0 BRA `(.L_x_4) ;  /* 0x00000004006c0947 */ /* 0x000fea0003800000 */
[----:B------:R-:W-:Y:S01]  /*0700*/  ULDC.64 UR14, c[0x0][0x728] ;  /* 0x0001ca00000e7ab9 */ /* 0x000fe20000000a00 */
[----:B------:R-:W0:Y:S01]  /*0710*/  LDC.64 R12, c[0x0][0x720] ;  /* 0x0001c800ff0c7b82 */ /* 0x000e220000000a00 */
[----:B------:R-:W-:Y:S01]  /*0720*/  ISETP.NE.U32.AND P0, PT, RZ, UR14, PT ;  /* 0x0000000eff007c0c */ /* 0x000fe2000bf05070 */
[----:B------:R-:W-:Y:S01]  /*0730*/  ULDC UR13, c[0x0][0x730] ;  /* 0x0001cc00000d7ab9 */ /* 0x000fe20000000800 */
[----:B------:R-:W-:Y:S02]  /*0740*/  R2UR UR4, R14 ;  /* 0x000000000e0472ca */ /* 0x000fe400000e0000 */
[----:B------:R-:W-:Y:S02]  /*0750*/  ISETP.NE.AND.EX P0, PT, RZ, UR15, PT, P0 ;  /* 0x0000000fff007c0c */ /* 0x000fe4000bf05300 */
[----:B------:R-:W-:-:S11]  /*0760*/  R2UR UR5, R15 ;  /* 0x000000000f0572ca */ /* 0x000fd600000e0000 */
[----:B------:R-:W-:Y:S05]  /*0770*/  @!P0 BRA `(.L_x_5) ;  /* 0x0000000000308947 */ /* 0x000fea0003800000 */
[----:B------:R-:W-:Y:S01]  /*0780*/  R2UR UR4, R14 ;  /* 0x000000000e0472ca */ /* 0x000fe200000e0000 */
[----:B------:R-:W-:Y:S01]  /*0790*/  ULDC UR7, c[0x0][0x734] ;  /* 0x0001cd0000077ab9 */ /* 0x000fe20000000800 */
[----:B------:R-:W-:-:S11]  /*07a0*/  R2UR UR12, R15 ;  /* 0x000000000f0c72ca */ /* 0x000fd600000e0000 */
[----:B------:R-:W-:-:S04]  /*07b0*/  UIADD3 UR7, UP0, UR4, UR7, URZ ;  /* 0x0000000704077290 */ /* 0x000fc8000ff1e03f */
[----:B------:R-:W-:-:S04]  /*07c0*/  UIADD3.X UR12, URZ, UR12, URZ, UP0, !UPT ;  /* 0x0000000c3f0c7290 */ /* 0x000fc800087fe43f */
[----:B------:R-:W-:-:S04]  /*07d0*/  UIMAD.WIDE.U32 UR4, UR12, UR14, URZ ;  /* 0x0000000e0c0472a5 */ /* 0x000fc8000f8e003f */
[----:B------:R-:W-:Y:S02]  /*07e0*/  UIMAD.WIDE.U32 UR8, UP0, UR7, UR15, UR4 ;  /* 0x0000000f070872a5 */ /* 0x000fe4000f800004 */
[----:B------:R-:W-:Y:S02]  /*07f0*/  UIMAD.WIDE.U32 UR4, UR7, UR14, URZ ;  /* 0x0000000e070472a5 */ /* 0x000fe4000f8e003f */
[----:B------:R-:W-:Y:S02]  /*0800*/  UIADD3.X UR11, URZ, URZ, URZ, UP0, !UPT ;  /* 0x0000003f3f0b7290 */ /* 0x000fe400087fe43f */
[----:B------:R-:W-:Y:S01]  /*0810*/  UIADD3 URZ, UP0, UR5, UR8, URZ ;  /* 0x00000008053f7290 */ /* 0x000fe2000ff1e03f */
[----:B------:R-:W-:-:S03]  /*0820*/  UMOV UR10, UR9 ;  /* 0x00000009000a7c82 */ /* 0x000fc60008000000 */
[----:B------:R-:W-:-:S12]  /*0830*/  UIMAD.WIDE.U32.X UR4, UR12, UR15, UR10, UP0 ;  /* 0x0000000f0c0472a5 */ /* 0x000fd800080e040a */
.L_x_5:
[----:B------:R-:W-:Y:S01]  /*0840*/  USHF.R.U64 UR8, UR4, UR13, UR5 ;  /* 0x0000000d04087299 */ /* 0x000fe20008001205 */
[----:B------:R-:W-:Y:S01]  /*0850*/  I2FP.F32.U32 R0, R4 ;  /* 0x0000000400007245 */ /* 0x000fe20000201000 */
[----:B------:R-:W1:Y:S01]  /*0860*/  LDC.64 R18, c[0x0][0x740] ;  /* 0x0001d000ff127b82 */ /* 0x000e620000000a00 */
[----:B------:R-:W-:Y:S01]  /*0870*/  USHF.R.U32.HI UR4, URZ, UR13, UR5 ;  /* 0x0000000d3f047299 */ /* 0x000fe20008011605 */
[----:B------:R-:W-:Y:S02]  /*0880*/  IMAD.MOV.U32 R2, RZ, RZ, R14 ;  /* 0x000000ffff027224 */ /* 0x000fe400078e000e */
[----:B------:R-:W-:Y:S01]  /*0890*/  IADD3 R7, P0, RZ, -UR8, RZ ;  /* 0x80000008ff077c10 */ /* 0x000fe2000ff1e0ff */
[----:B------:R-:W-:Y:S01]  /*08a0*/  ULDC UR5, c[0x0][0x150] ;  /* 0x0000540000057ab9 */ /* 0x000fe20000000800 */
[----:B------:R-:W-:Y:S02]  /*08b0*/  IMAD.MOV.U32 R3, RZ, RZ, R15 ;  /* 0x000000ffff037224 */ /* 0x000fe400078e000f */
[----:B------:R-:W-:Y:S01]  /*08c0*/  FMUL R0, R0, UR5 ;  /* 0x0000000500007c20 */ /* 0x000fe20008400000 */
[----:B------:R-:W2:Y:S01]  /*08d0*/  LDC R8, c[0x0][0x718] ;  /* 0x0001c600ff087b82 */ /* 0x000ea20000000800 */
[----:B------:R-:W-:Y:S01]  /*08e0*/  IMAD.X R9, RZ, RZ, ~UR4, P0 ;  /* 0x80000004ff097e24 */ /* 0x000fe200080e06ff */
[----:B------:R-:W-:Y:S01]  /*08f0*/  ULDC UR4, c[0x0][0x154] ;  /* 0x0000550000047ab9 */ /* 0x000fe20000000800 */
[----:B0-----:R-:W-:-:S02]  /*0900*/  IMAD.WIDE.U32 R2, R7, R12, R2 ;  /* 0x0000000c07027225 */ /* 0x001fc400078e0002 */
[----:B------:R-:W0:Y:S02]  /*0910*/  F2I.U32.TRUNC.NTZ R0, R0 ;  /* 0x0000000000007305 */ /* 0x000e24000020f000 */
[----:B------:R-:W-:Y:S01]  /*0920*/  IMAD R6, R9, R12, RZ ;  /* 0x0000000c09067224 */ /* 0x000fe200078e02ff */
[----:B------:R-:W3:Y:S03]  /*0930*/  LDC R5, c[0x0][0x144] ;  /* 0x00005100ff057b82 */ /* 0x000ee60000000800 */
[----:B------:R-:W-:-:S04]  /*0940*/  IMAD R7, R7, R13, R6 ;  /* 0x0000000d07077224 */ /* 0x000fc800078e0206 */
[----:B------:R-:W-:Y:S01]  /*0950*/  IMAD.IADD R7, R3, 0x1, R7 ;  /* 0x0000000103077824 */ /* 0x000fe200078e0207 */
[----:B------:R-:W4:Y:S01]  /*0960*/  LDC R14, c[0x0][0x708] ;  /* 0x0001c200ff0e7b82 */ /* 0x000f220000000800 */
[----:B-1----:R-:W-:Y:S02]  /*0970*/  ISETP.NE.U32.AND P0, PT, R18, RZ, PT ;  /* 0x000000ff1200720c */ /* 0x002fe40003f05070 */
[----:B0-----:R-:W-:Y:S02]  /*0980*/  IADD3 R3, -R0, RZ, RZ ;  /* 0x000000ff00037210 */ /* 0x001fe40007ffe1ff */
[----:B------:R-:W-:-:S03]  /*0990*/  ISETP.NE.AND.EX P0, PT, R19, RZ, PT, P0 ;  /* 0x000000ff1300720c */ /* 0x000fc60003f05300 */
[----:B------:R-:W0:Y:S01]  /*09a0*/  LDC R9, c[0x0][0x758] ;  /* 0x0001d600ff097b82 */ /* 0x000e220000000800 */
[--C-:B--2---:R-:W-:Y:S02]  /*09b0*/  SHF.R.U64 R12, R2, R8, R7.reuse ;  /* 0x00000008020c7219 */ /* 0x104fe40000001207 */
[----:B------:R-:W-:Y:S02]  /*09c0*/  I2FP.F32.U32 R2, R10 ;  /* 0x0000000a00027245 */ /* 0x000fe40000201000 */
[----:B------:R-:W-:Y:S01]  /*09d0*/  SHF.R.U32.HI R7, RZ, R8, R7 ;  /* 0x00000008ff077219 */ /* 0x000fe20000011607 */
[----:B------:R-:W-:Y:S02]  /*09e0*/  IMAD.MOV.U32 R8, RZ, RZ, 0x1 ;  /* 0x00000001ff087424 */ /* 0x000fe400078e00ff */
[----:B------:R-:W1:Y:S01]  /*09f0*/  LDC R13, c[0x0][0x148] ;  /* 0x00005200ff0d7b82 */ /* 0x000e620000000800 */
[----:B---3--:R-:W-:Y:S02]  /*0a00*/  IMAD R0, R5, R3, R4 ;  /* 0x0000000305007224 */ /* 0x008fe400078e0204 */
[----:B------:R-:W-:Y:S01]  /*0a10*/  FMUL R3, R2, UR4 ;  /* 0x0000000402037c20 */ /* 0x000fe20008400000 */
[----:B------:R-:W-:-:S03]  /*0a20*/  IMAD.MOV.U32 R2, RZ, RZ, -0x1 ;  /* 0xffffffffff027424 */ /* 0x000fc600078e00ff */
[----:B------:R2:W3:Y:S01]  /*0a30*/  F2I.U32.TRUNC.NTZ R11, R3 ;  /* 0x00000003000b7305 */ /* 0x0004e2000020f000 */
[----:B------:R-:W1:Y:S01]  /*0a40*/  LDC R17, c[0x0][0x700] ;  /* 0x0001c000ff117b82 */ /* 0x000e620000000800 */
[-CC-:B----4-:R-:W-:Y:S02]  /*0a50*/  SHF.R.U64 R22, R12, R14.reuse, R7.reuse ;  /* 0x0000000e0c167219 */ /* 0x190fe40000001207 */
[----:B------:R-:W-:-:S05]  /*0a60*/  SHF.R.U32.HI R4, RZ, R14, R7 ;  /* 0x0000000eff047219 */ /* 0x000fca0000011607 */
[----:B------:R-:W4:Y:S01]  /*0a70*/  LDC R16, c[0x0][0x748] ;  /* 0x0001d200ff107b82 */ /* 0x000f220000000800 */
[-CC-:B0-----:R-:W-:Y:S02]  /*0a80*/  SHF.R.U64 R14, R22, R9.reuse, R4.reuse ;  /* 0x00000009160e7219 */ /* 0x181fe40000001204 */
[-C--:B------:R-:W-:Y:S02]  /*0a90*/  SHF.L.U32 R2, R2, R9.reuse, RZ ;  /* 0x0000000902027219 */ /* 0x080fe400000006ff */
[-C--:B------:R-:W-:Y:S02]  /*0aa0*/  SHF.R.U32.HI R4, RZ, R9.reuse, R4 ;  /* 0x00000009ff047219 */ /* 0x080fe40000011604 */
[----:B------:R-:W-:Y:S01]  /*0ab0*/  SHF.L.U32 R8, R8, R9, RZ ;  /* 0x0000000908087219 */ /* 0x000fe200000006ff */
[----:B------:R-:W0:Y:S01]  /*0ac0*/  LDC R21, c[0x0][0x738] ;  /* 0x0001ce00ff157b82 */ /* 0x000e220000000800 */
[----:B------:R-:W-:Y:S01]  /*0ad0*/  LOP3.LUT R9, RZ, R2, RZ, 0x33, !PT ;  /* 0x00000002ff097212 */ /* 0x000fe200078e33ff */
[----:B------:R-:W-:-:S02]  /*0ae0*/  IMAD.MOV.U32 R2, RZ, RZ, R14 ;  /* 0x000000ffff027224 */ /* 0x000fc400078e000e */
[----:B--2---:R-:W-:-:S04]  /*0af0*/  IMAD.MOV.U32 R3, RZ, RZ, R4 ;  /* 0x000000ffff037224 */ /* 0x004fc800078e0004 */
[----:B------:R-:W2:Y:S01]  /*0b00*/  LDC R20, c[0x0][0x710] ;  /* 0x0001c400ff147b82 */ /* 0x000ea20000000800 */
[----:B---3--:R-:W-:Y:S05]  /*0b10*/  @!P0 BRA `(.L_x_6) ;  /* 0x0000000000288947 */ /* 0x008fea0003800000 */
[----:B------:R-:W3:Y:S02]  /*0b20*/  LDC R7, c[0x0][0x74c] ;  /* 0x0001d300ff077b82 */ /* 0x000ee40000000800 */
[----:B---3--:R-:W-:-:S04]  /*0b30*/  IADD3 R7, P0, R14, R7, RZ ;  /* 0x000000070e077210 */ /* 0x008fc80007f1e0ff */
[----:B------:R-:W-:-:S05]  /*0b40*/  IADD3.X R15, RZ, R4, RZ, P0, !PT ;  /* 0x00000004ff0f7210 */ /* 0x000fca00007fe4ff */
[----:B------:R-:W-:-:S04]  /*0b50*/  IMAD.WIDE.U32 R2, R15, R18, RZ ;  /* 0x000000120f027225 */ /* 0x000fc800078e00ff */
[----:B------:R-:W-:-:S04]  /*0b60*/  IMAD.WIDE.U32 R4, P0, R7, R19, R2 ;  /* 0x0000001307047225 */ /* 0x000fc80007800002 */
[----:B------:R-:W-:-:S04]  /*0b70*/  IMAD.WIDE.U32 R2, R7, R18, RZ ;  /* 0x0000001207027225 */ /* 0x000fc800078e00ff */
[----:B------:R-:W-:Y:S01]  /*0b80*/  IMAD.X R7, RZ, RZ, RZ, P0 ;  /* 0x000000ffff077224 */ /* 0x000fe200000e06ff */
[----:B------:R-:W-:Y:S01]  /*0b90*/  IADD3 RZ, P0, R3, R4, RZ ;  /* 0x0000000403ff7210 */ /* 0x000fe20007f1e0ff */
[----:B------:R-:W-:-:S04]  /*0ba0*/  IMAD.MOV.U32 R6, RZ, RZ, R5 ;  /* 0x000000ffff067224 */ /* 0x000fc800078e0005 */
[----:B------:R-:W-:-:S08]  /*0bb0*/  IMAD.WIDE.U32.X R2, R15, R19, R6, P0 ;  /* 0x000000130f027225 */ /* 0x000fd000000e0406 */
.L_x_6:
[----:B----4-:R-:W-:Y:S01]  /*0bc0*/  SHF.R.U64 R2, R2, R16, R3 ;  /* 0x0000001002027219 */ /* 0x010fe20000001203 */
[----:B-1----:R-:W-:Y:S01]  /*0bd0*/  VIADD R3, R17, 0xffffffff ;  /* 0xffffffff11037836 */ /* 0x002fe20000000000 */
[----:B------:R-:W-:Y:S01]  /*0be0*/  LOP3.LUT R9, R22, R9, RZ, 0xc0, !PT ;  /* 0x0000000916097212 */ /* 0x000fe200078ec0ff */
[----:B------:R-:W-:Y:S01]  /*0bf0*/  IMAD.MOV R11, RZ, RZ, -R11 ;  /* 0x000000ffff0b7224 */ /* 0x000fe200078e0a0b */
[----:B------:R-:W-:Y:S02]  /*0c00*/  IADD3 R4, -R2, RZ, RZ ;  /* 0x000000ff02047210 */ /* 0x000fe40007ffe1ff */
[----:B------:R-:W-:Y:S01]  /*0c10*/  LOP3.LUT R12, R12, R3, RZ, 0xc0, !PT ;  /* 0x000000030c0c7212 */ /* 0x000fe200078ec0ff */
[----:B------:R-:W-:Y:S02]  /*0c20*/  IMAD R3, R8, R2, R9 ;  /* 0x0000000208037224 */ /* 0x000fe400078e0209 */
[----:B------:R-:W-:Y:S02]  /*0c30*/  @P4 IMAD R0, R13, R11, R10 ;  /* 0x0000000b0d004224 */ /* 0x000fe400078e020a */
[----:B0-----:R-:W-:-:S02]  /*0c40*/  IMAD R2, R4, R21, R14 ;  /* 0x0000001504027224 */ /* 0x001fc400078e020e */
[----:B--2---:R-:W-:Y:S02]  /*0c50*/  IMAD R3, R3, R20, R0 ;  /* 0x0000001403037224 */ /* 0x004fe400078e0200 */
[----:B------:R-:W-:-:S05]  /*0c60*/  IMAD R2, R2, R17, R12 ;  /* 0x0000001102027224 */ /* 0x000fca00078e020c */
[----:B------:R-:W-:Y:S02]  /*0c70*/  SEL R0, R2, R3, !P4 ;  /* 0x0000000302007207 */ /* 0x000fe40006000000 */
[----:B------:R-:W-:Y:S02]  /*0c80*/  SEL R3, R3, R2, !P4 ;  /* 0x0000000203037207 */ /* 0x000fe40006000000 */
[----:B------:R-:W-:Y:S01]  /*0c90*/  R2UR UR9, R0 ;  /* 0x00000000000972ca */ /* 0x000fe200000e0000 */
[----:B------:R-:W-:-:S14]  /*0ca0*/  IMAD.MOV.U32 R0, RZ, RZ, 0x1 ;  /* 0x00000001ff007424 */ /* 0x000fdc00078e00ff */
.L_x_4:
[----:B------:R-:W-:-:S08]  /*0cb0*/  NOP ;  /* 0x0000000000007918 */ /* 0x000fd00000000000 */
[----:B------:R-:W0:Y:S02]  /*0cc0*/  USETMAXREG.TRY_ALLOC.CTAPOOL UP0, 0xf0 ;  /* 0x000000f0000079c8 */ /* 0x000e240008000600 */
[----:B0-----:R-:W-:-:S13]  /*0cd0*/  PLOP3.LUT P0, PT, PT, PT, UP0, 0x80, 0x0 ;  /* 0x000000000000781c */ /* 0x001fda0003f0f008 */
[----:B------:R-:W-:Y:S05]  /*0ce0*/  @!P0 BRA `(.L_x_4) ;  /* 0xfffffffc00f08947 */ /* 0x000fea000383ffff */
[----:B------:R-:W-:Y:S01]  /*0cf0*/  ULDC.64 UR4, c[0x0][0x698] ;  /* 0x0001a60000047ab9 */ /* 0x000fe20000000a00 */
[----:B------:R-:W-:Y:S01]  /*0d00*/  ULDC.64 UR16, c[0x0][0x208] ;  /* 0x0000820000107ab9 */ /* 0x000fe20000000a00 */
[----:B------:R-:W-:-:S04]  /*0d10*/  ISETP.NE.U32.AND P0, PT, RZ, UR4, PT ;  /* 0x00000004ff007c0c */ /* 0x000fc8000bf05070 */
[----:B------:R-:W-:-:S13]  /*0d20*/  ISETP.NE.AND.EX P0, PT, RZ, UR5, PT, P0 ;  /* 0x00000005ff007c0c */ /* 0x000fda000bf05300 */
[----:B------:R-:W-:Y:S05]  /*0d30*/  @!P0 BRA `(.L_x_7) ;  /* 0x0000000000208947 */ /* 0x000fea0003800000 */
[----:B------:R-:W0:Y:S02]  /*0d40*/  LDC.64 R4, c[0x0][0x698] ;  /* 0x0001a600ff047b82 */ /* 0x000e240000000a00 */
[----:B0-----:R-:W2:Y:S02]  /*0d50*/  LDG.E.64 R4, desc[UR16][R4.64] ;  /* 0x0000001004047981 */ /* 0x001ea4000c1e1b00 */
[----:B--2---:R-:W-:-:S04]  /*0d60*/  ISETP.NE.U32.AND P0, PT, R4, RZ, PT ;  /* 0x000000ff0400720c */ /* 0x004fc80003f05070 */
[----:B------:R-:W-:-:S13]  /*0d70*/  ISETP.NE.AND.EX P0, PT, R5, RZ, PT, P0 ;  /* 0x000000ff0500720c */ /* 0x000fda0003f05300 */
[----:B------:R-:W-:Y:S05]  /*0d80*/  @!P0 BRA `(.L_x_7) ;  /* 0x00000000000c8947 */ /* 0x000fea0003800000 */
[----:B------:R-:W2:Y:S02]  /*0d90*/  LD.E R4, desc[UR16][R4.64] ;  /* 0x0000001004047980 */ /* 0x000ea4000c101900 */
[----:B--2---:R-:W-:Y:S01]  /*0da0*/  R2UR UR18, R4 ;  /* 0x00000000041272ca */ /* 0x004fe200000e0000 */
[----:B------:R-:W-:-:S14]  /*0db0*/  BRA `(.L_x_8) ;  /* 0x0000000000247947 */ /* 0x000fdc0003800000 */
.L_x_7:
[----:B------:R-:W-:Y:S02]  /*0dc0*/  ULDC.64 UR4, c[0x0][0x688] ;  /* 0x0001a20000047ab9 */ /* 0x000fe40000000a00 */
[----:B------:R-:W-:-:S04]  /*0dd0*/  ISETP.NE.U32.AND P0, PT, RZ, UR4, PT ;  /* 0x00000004ff007c0c */ /* 0x000fc8000bf05070 */
[----:B------:R-:W-:-:S13]  /*0de0*/  ISETP.NE.AND.EX P0, PT, RZ, UR5, PT, P0 ;  /* 0x00000005ff007c0c */ /* 0x000fda000bf05300 */
[----:B------:R-:W-:Y:S05]  /*0df0*/  @!P0 BRA `(.L_x_9) ;  /* 0x0000000000108947 */ /* 0x000fea0003800000 */
[----:B------:R-:W0:Y:S02]  /*0e00*/  LDC.64 R4, c[0x0][0x688] ;  /* 0x0001a200ff047b82 */ /* 0x000e240000000a00 */
[----:B0-----:R-:W2:Y:S02]  /*0e10*/  LDG.E R4, desc[UR16][R4.64] ;  /* 0x0000001004047981 */ /* 0x001ea4000c1e1900 */
[----:B--2---:R-:W-:Y:S01]  /*0e20*/  R2UR UR18, R4 ;  /* 0x00000000041272ca */ /* 0x004fe200000e0000 */
[----:B------:R-:W-:-:S14]  /*0e30*/  BRA `(.L_x_8) ;  /* 0x0000000000047947 */ /* 0x000fdc0003800000 */
.L_x_9:
[----:B------:R-:W-:-:S05]  /*0e40*/  ULDC UR18, c[0x0][0x680] ;  /* 0x0001a00000127ab9 */ /* 0x000fca0000000800 */
.L_x_8:
[----:B------:R-:W-:Y:S02]  /*0e50*/  ULDC.64 UR4, c[0x0][0x6a0] ;  /* 0x0001a80000047ab9 */ /* 0x000fe40000000a00 */
        /* <DEDUP_REMOVED lines=11> */
.L_x_10:
        /* <DEDUP_REMOVED lines=8> */
.L_x_12:
[----:B------:R-:W-:-:S05]  /*0f90*/  ULDC UR19, c[0x0][0x684] ;  /* 0x0001a10000137ab9 */ /* 0x000fca0000000800 */
.L_x_11:
[----:B------:R-:W-:-:S13]  /*0fa0*/  LOP3.LUT P0, RZ, R0, 0xff, RZ, 0xc0, !PT ;  /* 0x000000ff00ff7812 */ /* 0x000fda000780c0ff */
[----:B------:R-:W-:Y:S05]  /*0fb0*/  @!P0 EXIT ;  /* 0x000000000000894d */ /* 0x000fea0003800000 */
[----:B------:R-:W-:Y:S01]  /*0fc0*/  ULDC UR4, c[0x0][0x28c] ;  /* 0x0000a30000047ab9 */ /* 0x000fe20000000800 */
[----:B------:R-:W-:Y:S02]  /*0fd0*/  ULOP3.LUT UR20, UR6, 0x1, URZ, 0xfc, !UPT ;  /* 0x0000000106147892 */ /* 0x000fe4000f8efc3f */
[----:B------:R-:W-:-:S04]  /*0fe0*/  UIADD3 UR4, UR4, 0x3f, URZ ;  /* 0x0000003f04047890 */ /* 0x000fc8000fffe03f */
[----:B------:R-:W-:-:S04]  /*0ff0*/  USHF.R.S32.HI UR5, URZ, 0x1f, UR4 ;  /* 0x0000001f3f057899 */ /* 0x000fc80008011404 */
[----:B------:R-:W-:-:S03]  /*1000*/  ULEA.HI UR5, UR5, UR4, URZ, 0x6 ;  /* 0x0000000405057291 */ /* 0x000fc6000f8f303f */
[----:B------:R-:W-:Y:S01]  /*1010*/  UMOV UR4, URZ ;  /* 0x0000003f00047c82 */ /* 0x000fe20008000000 */
[----:B------:R-:W-:-:S03]  /*1020*/  USHF.R.S32.HI UR7, URZ, 0x6, UR5 ;  /* 0x000000063f077899 */ /* 0x000fc60008011405 */
[----:B------:R-:W-:-:S09]  /*1030*/  UMOV UR5, URZ ;  /* 0x0000003f00057c82 */ /* 0x000fd20008000000 */
.L_x_409:
[----:B------:R-:W-:Y:S01]  /*1040*/  STL [R1], RZ ;  /* 0x000000ff01007387 */ /* 0x000fe20000100800 */
[----:B------:R-:W-:Y:S01]  /*1050*/  UISETP.LT.AND UP0, UPT, URZ, UR7, UPT ;  /* 0x000000073f00728c */ /* 0x000fe2000bf01270 */
[----:B------:R-:W-:Y:S02]  /*1060*/  CS2R R150, SRZ ;  /* 0x0000000000967805 */ /* 0x000fe4000001ff00 */
[----:B----4-:R-:W-:Y:S01]  /*1070*/  CS2R R24, SRZ ;  /* 0x0000000000187805 */ /* 0x010fe2000001ff00 */
[----:B------:R-:W-:Y:S01]  /*1080*/  STL [R1+0x4], RZ ;  /* 0x000004ff01007387 */ /* 0x000fe20000100800 */
[----:B------:R-:W-:Y:S01]  /*1090*/  USEL UR10, URZ, UR7, UP0 ;  /* 0x000000073f0a7287 */ /* 0x000fe20008000000 */
[----:B------:R-:W-:Y:S02]  /*10a0*/  CS2R R26, SRZ ;  /* 0x00000000001a7805 */ /* 0x000fe4000001ff00 */
[----:B------:R-:W-:Y:S01]  /*10b0*/  CS2R R28, SRZ ;  /* 0x00000000001c7805 */ /* 0x000fe2000001ff00 */
[----:B------:R-:W-:Y:S01]  /*10c0*/  STL [R1+0x8], RZ ;  /* 0x000008ff01007387 */ /* 0x000fe20000100800 */
[----:B------:R-:W-:Y:S01]  /*10d0*/  UIADD3 UR10, UR7, -UR10, URZ ;  /* 0x8000000a070a7290 */ /* 0x000fe2000fffe03f */
[----:B------:R-:W-:-:S02]  /*10e0*/  CS2R R30, SRZ ;  /* 0x00000000001e7805 */ /* 0x000fc4000001ff00 */
[----:B------:R-:W-:Y:S01]  /*10f0*/  CS2R R32, SRZ ;  /* 0x0000000000207805 */ /* 0x000fe2000001ff00 */
[----:B------:R-:W-:Y:S01]  /*1100*/  STL [R1+0xc], RZ ;  /* 0x00000cff01007387 */ /* 0x000fe20000100800 */
[----:B------:R-:W-:Y:S01]  /*1110*/  UISETP.GE.AND UP0, UPT, UR10, 0x1, UPT ;  /* 0x000000010a00788c */ /* 0x000fe2000bf06270 */
[----:B------:R-:W-:Y:S02]  /*1120*/  CS2R R34, SRZ ;  /* 0x0000000000227805 */ /* 0x000fe4000001ff00 */
[----:B------:R-:W-:Y:S01]  /*1130*/  CS2R R36, SRZ ;  /* 0x0000000000247805 */ /* 0x000fe2000001ff00 */
[----:B------:R-:W-:Y:S01]  /*1140*/  STL [R1+0x10], RZ ;  /* 0x000010ff01007387 */ /* 0x000fe20000100800 */
[----:B------:R-:W-:Y:S02]  /*1150*/  CS2R R38, SRZ ;  /* 0x0000000000267805 */ /* 0x000fe4000001ff00 */
[----:B------:R-:W-:Y:S02]  /*1160*/  CS2R R40, SRZ ;  /* 0x0000000000287805 */ /* 0x000fe4000001ff00 */
[----:B------:R-:W-:Y:S01]  /*1170*/  PLOP3.LUT P0, PT, PT, PT, UP0, 0x80, 0x0 ;  /* 0x000000000000781c */ /* 0x000fe20003f0f008 */
[----:B------:R-:W-:Y:S01]  /*1180*/  STL [R1+0x14], RZ ;  /* 0x000014ff01007387 */ /* 0x000fe20000100800 */
[----:B------:R-:W-:-:S02]  /*1190*/  CS2R R42, SRZ ;  /* 0x00000000002a7805 */ /* 0x000fc4000001ff00 */
[----:B------:R-:W-:Y:S02]  /*11a0*/  CS2R R44, SRZ ;  /* 0x00000000002c7805 */ /* 0x000fe4000001ff00 */
[----:B------:R-:W-:Y:S01]  /*11b0*/  CS2R R46, SRZ ;  /* 0x00000000002e7805 */ /* 0x000fe2000001ff00 */
[----:B------:R-:W-:Y:S01]  /*11c0*/  STL [R1+0x18], RZ ;  /* 0x000018ff01007387 */ /* 0x000fe20000100800 */
[----:B------:R-:W-:Y:S02]  /*11d0*/  CS2R R48, SRZ ;  /* 0x0000000000307805 */ /* 0x000fe4000001ff00 */
[----:B------:R-:W-:Y:S02]  /*11e0*/  CS2R R50, SRZ ;  /* 0x0000000000327805 */ /* 0x000fe4000001ff00 */
[----:B------:R-:W-:Y:S01]  /*11f0*/  CS2R R52, SRZ ;  /* 0x0000000000347805 */ /* 0x000fe2000001ff00 */
        /* <DEDUP_REMOVED lines=64> */
[----:B------:R-:W-:Y:S04]  /*1600*/  STL [R1+0x5c], RZ ;  /* 0x00005cff01007387 */ /* 0x000fe80000100800 */
        /* <DEDUP_REMOVED lines=53> */
[----:B------:R-:W-:Y:S01]  /*1960*/  STL [R1+0x134], RZ ;  /* 0x000134ff01007387 */ /* 0x000fe20000100800 */
[----:B------:R-:W0:Y:S03]  /*1970*/  S2R R0, SR_TID.X ;  /* 0x0000000000007919 */ /* 0x000e260000002100 */
        /* <DEDUP_REMOVED lines=8> */
[----:B0-----:R-:W-:-:S03]  /*1a00*/  LOP3.LUT R0, R0, 0x80, RZ, 0xc0, !PT ;  /* 0x0000008000007812 */ /* 0x001fc600078ec0ff */
[----:B------:R-:W-:Y:S01]  /*1a10*/  STL [R1+0x158], RZ ;  /* 0x000158ff01007387 */ /* 0x000fe20000100800 */
[----:B------:R-:W-:-:S03]  /*1a20*/  SHF.R.U32.HI R0, RZ, 0x7, R0 ;  /* 0x00000007ff007819 */ /* 0x000fc60000011600 */
        /* <DEDUP_REMOVED lines=33> */
[----:B------:R-:W0:Y:S04]  /*1c40*/  SHFL.IDX PT, R0, R0, RZ, 0x1f ;  /* 0x00001fff00007589 */ /* 0x000e2800000e0000 */
[----:B-1----:R1:W-:Y:S04]  /*1c50*/  STL [R1+0x1e0], RZ ;  /* 0x0001e0ff01007387 */ /* 0x0023e80000100800 */
[----:B------:R1:W-:Y:S04]  /*1c60*/  STL [R1+0x1e4], RZ ;  /* 0x0001e4ff01007387 */ /* 0x0003e80000100800 */
[----:B------:R1:W-:Y:S04]  /*1c70*/  STL [R1+0x1e8], RZ ;  /* 0x0001e8ff01007387 */ /* 0x0003e80000100800 */
[----:B------:R1:W-:Y:S04]  /*1c80*/  STL [R1+0x1ec], RZ ;  /* 0x0001ecff01007387 */ /* 0x0003e80000100800 */
[----:B------:R1:W-:Y:S04]  /*1c90*/  STL [R1+0x1f0], RZ ;  /* 0x0001f0ff01007387 */ /* 0x0003e80000100800 */
[----:B------:R1:W-:Y:S01]  /*1ca0*/  STL [R1+0x1f4], RZ ;  /* 0x0001f4ff01007387 */ /* 0x0003e20000100800 */
[----:B0-----:R-:W-:-:S03]  /*1cb0*/  R2UR UR11, R0 ;  /* 0x00000000000b72ca */ /* 0x001fc600000e0000 */
[----:B------:R1:W-:Y:S04]  /*1cc0*/  STL [R1+0x1f8], RZ ;  /* 0x0001f8ff01007387 */ /* 0x0003e80000100800 */
[----:B------:R1:W-:Y:S01]  /*1cd0*/  STL [R1+0x1fc], RZ ;  /* 0x0001fcff01007387 */ /* 0x0003e20000100800 */
[----:B------:R-:W-:Y:S07]  /*1ce0*/  @!P0 BRA `(.L_x_13) ;  /* 0x0000002c00588947 */ /* 0x000fee0003800000 */
[----:B------:R-:W0:Y:S01]  /*1cf0*/  S2UR UR14, SR_CgaCtaId ;  /* 0x00000000000e79c3 */ /* 0x000e220000008800 */
[----:B------:R-:W-:Y:S01]  /*1d00*/  ULEA.HI UR12, UR11, UR11, URZ, 0x1 ;  /* 0x0000000b0b0c7291 */ /* 0x000fe2000f8f083f */
[----:B------:R-:W-:Y:S01]  /*1d10*/  IMAD.U32 R0, RZ, RZ, UR4 ;  /* 0x00000004ff007e24 */ /* 0x000fe2000f8e00ff */
[----:B------:R-:W-:Y:S01]  /*1d20*/  UMOV UR13, 0x400 ;  /* 0x00000400000d7882 */ /* 0x000fe20000000000 */
[----:B------:R-:W-:Y:S02]  /*1d30*/  UPLOP3.LUT UP0, UPT, UPT, UPT, UPT, 0x40, 0x0 ;  /* 0x000000000000789c */ /* 0x000fe40003f0e870 */
[----:B------:R-:W-:Y:S01]  /*1d40*/  ULOP3.LUT UR12, UR12, 0xffffe, URZ, 0xc0, !UPT ;  /* 0x000ffffe0c0c7892 */ /* 0x000fe2000f8ec03f */
[----:B------:R-:W-:Y:S01]  /*1d50*/  UMOV UR21, UR5 ;  /* 0x0000000500157c82 */ /* 0x000fe20008000000 */
[----:B------:R-:W-:Y:S02]  /*1d60*/  UMOV UR22, UR5 ;  /* 0x0000000500167c82 */ /* 0x000fe40008000000 */
[----:B------:R-:W-:-:S02]  /*1d70*/  UIADD3 UR12, UR11, -UR12, URZ ;  /* 0x8000000c0b0c7290 */ /* 0x000fc4000fffe03f */
[----:B0-----:R-:W-:-:S04]  /*1d80*/  ULEA UR13, UR14, UR13, 0x18 ;  /* 0x0000000d0e0d7291 */ /* 0x001fc8000f8ec03f */
[----:B------:R-:W-:-:S04]  /*1d90*/  ULEA UR12, UR12, UR13, 0xc ;  /* 0x0000000d0c0c7291 */ /* 0x000fc8000f8e603f */
[----:B------:R-:W-:-:S04]  /*1da0*/  UIADD3 UR12, UR12, 0x100, URZ ;  /* 0x000001000c0c7890 */ /* 0x000fc8000fffe03f */
[----:B------:R-:W-:-:S04]  /*1db0*/  USHF.R.U32.HI UR12, URZ, 0x4, UR12 ;  /* 0x000000043f0c7899 */ /* 0x000fc8000801160c */
[----:B------:R-:W-:-:S12]  /*1dc0*/  ULOP3.LUT UR11, UR12, 0x3fff, URZ, 0xc0, !UPT ;  /* 0x00003fff0c0b7892 */ /* 0x000fd8000f8ec03f */
.L_x_20:
[----:B------:R-:W-:-:S06]  /*1dd0*/  UISETP.NE.AND UP1, UPT, UR20, 0x3, UPT ;  /* 0x000000031400788c */ /* 0x000fcc000bf25270 */
[----:B------:R-:W-:-:S13]  /*1de0*/  PLOP3.LUT P1, PT, PT, PT, UP1, 0x80, 0x0 ;  /* 0x000000000000781c */ /* 0x000fda0003f2f018 */
[----:B------:R-:W-:Y:S05]  /*1df0*/  @!P1 BRA `(.L_x_14) ;  /* 0x0000000000049947 */ /* 0x000fea0003800000 */
[----:B------:R-:W-:Y:S01]  /*1e00*/  BPT.TRAP 0x1 ;  /* 0x000000040000795c */ /* 0x000fe20000300000 */
.L_x_14:
[----:B------:R-:W0:Y:S01]  /*1e10*/  S2UR UR13, SR_CgaCtaId ;  /* 0x00000000000d79c3 */ /* 0x000e220000008800 */
[----:B------:R-:W-:Y:S01]  /*1e20*/  UMOV UR12, 0x400 ;  /* 0x00000400000c7882 */ /* 0x000fe20000000000 */
[----:B------:R-:W-:Y:S01]  /*1e30*/  SHF.L.U32 R2, R0, 0x1f, RZ ;  /* 0x0000001f00027819 */ /* 0x000fe200000006ff */
[----:B0-----:R-:W-:-:S04]  /*1e40*/  ULEA UR25, UR13, UR12, 0x18 ;  /* 0x0000000c0d197291 */ /* 0x001fc8000f8ec03f */
[----:B------:R-:W-:-:S09]  /*1e50*/  ULEA UR12, UR21, UR25, 0x3 ;  /* 0x00000019150c7291 */ /* 0x000fd2000f8e183f */
[----:B------:R0:W2:Y:S01]  /*1e60*/  SYNCS.PHASECHK.TRANS64.TRYWAIT P0, [UR12], R2 ;  /* 0x00000002ff0075a7 */ /* 0x0000a2000800014c */
[----:B------:R-:W-:Y:S05]  /*1e70*/  @!P1 BRA `(.L_x_15) ;  /* 0x0000000000049947 */ /* 0x000fea0003800000 */
[----:B------:R-:W-:Y:S01]  /*1e80*/  BPT.TRAP 0x1 ;  /* 0x000000040000795c */ /* 0x000fe20000300000 */
.L_x_15:
[----:B--2---:R-:W-:Y:S05]  /*1e90*/  @P0 BRA `(.L_x_16) ;  /* 0x0000000000080947 */ /* 0x004fea0003800000 */
[----:B------:R-:W2:Y:S02]  /*1ea0*/  SYNCS.PHASECHK.TRANS64.TRYWAIT P0, [UR12], R2 ;  /* 0x00000002ff0075a7 */ /* 0x000ea4000800014c */
[----:B--2---:R-:W-:Y:S05]  /*1eb0*/  @!P0 BRA `(.L_x_17) ;  /* 0x00000174007c8947 */ /* 0x004fea0003800000 */
.L_x_16:
[----:B------:R-:W-:Y:S04]  /*1ec0*/  STL.64 [R1+0x658], R150 ;  /* 0x0006589601007387 */ /* 0x000fe80000100a00 */
        /* <DEDUP_REMOVED lines=62> */
[----:B------:R3:W-:Y:S04]  /*22b0*/  STL.64 [R1+0x460], R24 ;  /* 0x0004601801007387 */ /* 0x0007e80000100a00 */
[----:B---3--:R-:W3:Y:S04]  /*22c0*/  LDL.LU.64 R24, [R1] ;  /* 0x0000000001187983 */ /* 0x008ee80000300a00 */
[----:B------:R-:W3:Y:S04]  /*22d0*/  LDL.LU.64 R26, [R1+0x8] ;  /* 0x00000800011a7983 */ /* 0x000ee80000300a00 */
        /* <DEDUP_REMOVED lines=61> */
[----:B------:R-:W3:Y:S01]  /*26b0*/  LDL.LU.64 R150, [R1+0x1f8] ;  /* 0x0001f80001967983 */ /* 0x000ee20000300a00 */
[----:B--2---:R-:W2:Y:S01]  /*26c0*/  S2R R4, SR_TID.X ;  /* 0x0000000000047919 */ /* 0x004ea20000002100 */
[----:B------:R-:W-:Y:S01]  /*26d0*/  USHF.L.U32 UR12, UR21, 0xb, URZ ;  /* 0x0000000b150c7899 */ /* 0x000fe2000800063f */
[----:B--2---:R-:W-:-:S02]  /*26e0*/  IMAD.SHL.U32 R152, R4, 0x20, RZ ;  /* 0x0000002004987824 */ /* 0x004fc400078e00ff */
[----:B0-----:R-:W-:-:S03]  /*26f0*/  IMAD.SHL.U32 R2, R4, 0x200, RZ ;  /* 0x0000020004027824 */ /* 0x001fc600078e00ff */
[----:B------:R-:W-:-:S04]  /*2700*/  LOP3.LUT R152, R152, 0x1c00, RZ, 0xc0, !PT ;  /* 0x00001c0098987812 */ /* 0x000fc800078ec0ff */
[----:B------:R-:W-:Y:S02]  /*2710*/  LOP3.LUT R152, R152, 0x200, R2, 0xf8, !PT ;  /* 0x0000020098987812 */ /* 0x000fe400078ef802 */
[----:B------:R-:W-:-:S04]  /*2720*/  SHF.L.U32 R2, R4, 0x4, RZ ;  /* 0x0000000404027819 */ /* 0x000fc800000006ff */
[----:B------:R-:W-:-:S04]  /*2730*/  LOP3.LUT R152, R152, 0x1c0, R2, 0xf8, !PT ;  /* 0x000001c098987812 */ /* 0x000fc800078ef802 */
[----:B------:R-:W-:-:S05]  /*2740*/  LEA.HI R152, R152, UR12, RZ, 0x1d ;  /* 0x0000000c98987c11 */ /* 0x000fca000f8fe8ff */
[----:B------:R-:W3:Y:S01]  /*2750*/  LDS.64 R154, [R152+UR25+0x30100] ;  /* 0x03010019989a7984 */ /* 0x000ee20008000a00 */
[----:B------:R-:W-:-:S04]  /*2760*/  UIADD3 UR13, UR25, 0x10100, URZ ;  /* 0x00010100190d7890 */ /* 0x000fc8000fffe03f */
[----:B------:R-:W-:-:S04]  /*2770*/  USHF.R.U32.HI UR13, URZ, 0x4, UR13 ;  /* 0x000000043f0d7899 */ /* 0x000fc8000801160d */
[----:B------:R-:W-:Y:S02]  /*2780*/  ULOP3.LUT UR13, UR13, 0x3fff, URZ, 0xc0, !UPT ;  /* 0x00003fff0d0d7892 */ /* 0x000fe4000f8ec03f */
[----:B------:R-:W-:Y:S02]  /*2790*/  ULOP3.LUT UR23, UR11, 0x10000, URZ, 0xfc, !UPT ;  /* 0x000100000b177892 */ /* 0x000fe4000f8efc3f */
[----:B------:R-:W-:Y:S02]  /*27a0*/  ULOP3.LUT UR13, UR13, 0x10000, URZ, 0xfc, !UPT ;  /* 0x000100000d0d7892 */ /* 0x000fe4000f8efc3f */
[----:B------:R-:W-:Y:S02]  /*27b0*/  ULEA UR23, UR21, UR23, 0xa ;  /* 0x0000001715177291 */ /* 0x000fe4000f8e503f */
[----:B------:R-:W-:Y:S01]  /*27c0*/  UIADD3 UR24, UR12, UR13, URZ ;  /* 0x0000000d0c187290 */ /* 0x000fe2000fffe03f */
[----:B------:R-:W-:Y:S02]  /*27d0*/  UMOV UR15, 0x40000040 ;  /* 0x40000040000f7882 */ /* 0x000fe40000000000 */
[----:B------:R-:W-:-:S02]  /*27e0*/  UMOV UR13, 0x80000020 ;  /* 0x80000020000d7882 */ /* 0x000fc40000000000 */
[----:B------:R-:W-:Y:S02]  /*27f0*/  UMOV UR12, UR23 ;  /* 0x00000017000c7c82 */ /* 0x000fe40008000000 */
[----:B------:R-:W-:Y:S01]  /*2800*/  UMOV UR14, UR24 ;  /* 0x00000018000e7c82 */ /* 0x000fe20008000000 */
[----:B------:R0:W-:Y:S04]  /*2810*/  STL [R1+0x45c], R3 ;  /* 0x00045c0301007387 */ /* 0x0001e80000100800 */
[----:B------:R2:W-:Y:S01]  /*2820*/  STL [R1+0x458], R0 ;  /* 0x0004580001007387 */ /* 0x0005e20000100800 */
[----:B---3--:R-:W-:-:S06]  /*2830*/  WARPGROUP.ARRIVE ;  /* 0x00000000000079c5 */ /* 0x008fcc0000000000 */
[----:B------:R-:W-:Y:S03]  /*2840*/  HGMMA.SP.64x256x32.F32.BF16 R24, gdesc[UR12], R24, UP0, R154, 0x0, gsb0 ;  /* 0x0be09a000c1879f0 */ /* 0x000fe6000b801a18 */
[----:B------:R-:W-:Y:S02]  /*2850*/  WARPGROUP.DEPBAR.LE gsb0, 0x0 ;  /* 0x00008000000079c5 */ /* 0x000fe40000010000 */
[----:B------:R-:W-:Y:S04]  /*2860*/  STL.64 [R1], R24 ;  /* 0x0000001801007387 */ /* 0x000fe80000100a00 */
[----:B------:R-:W-:Y:S04]  /*2870*/  STL.64 [R1+0x8], R26 ;  /* 0x0000081a01007387 */ /* 0x000fe80000100a00 */
[----:B------:R-:W-:Y:S04]  /*2880*/  STL.64 [R1+0x10], R28 ;  /* 0x0000101c01007387 */ /* 0x000fe80000100a00 */
[----:B------:R-:W-:Y:S04]  /*2890*/  STL.64 [R1+0x18], R30 ;  /* 0x0000181e01007387 */ /* 0x000fe80000100a00 */
[----:B------:R-:W-:Y:S04]  /*28a0*/  STL.64 [R1+0x20], R32 ;  /* 0x0000202001007387 */ /* 0x000fe80000100a00 */
[----:B------:R-:W-:Y:S04]  /*28b0*/  STL.64 [R1+0x28], R34 ;  /* 0x0000282201007387 */ /* 0x000fe80000100a00 */
[----:B------:R-:W-:Y:S04]  /*28c0*/  STL.64 [R1+0x30], R36 ;  /* 0x0000302401007387 */ /* 0x000fe80000100a00 */
[----:B------:R-:W-:Y:S01]  /*28d0*/  STL.64 [R1+0x38], R38 ;  /* 0x0000382601007387 */ /* 0x000fe20000100a00 */
[----:B------:R-:W-:-:S03]  /*28e0*/  IMAD.MOV.U32 R4, RZ, RZ, R150 ;  /* 0x000000ffff047224 */ /* 0x000fc600078e0096 */
[----:B------:R-:W-:Y:S01]  /*28f0*/  STL.64 [R1+0x40], R40 ;  /* 0x0000402801007387 */ /* 0x000fe20000100a00 */
[----:B------:R-:W-:-:S03]  /*2900*/  MOV R2, R151 ;  /* 0x0000009700027202 */ /* 0x000fc60000000f00 */
[----:B------:R-:W-:Y:S01]  /*2910*/  STL.64 [R1+0x48], R42 ;  /* 0x0000482a01007387 */ /* 0x000fe20000100a00 */
[----:B------:R-:W-:-:S03]  /*2920*/  IMAD.MOV.U32 R6, RZ, RZ, R148 ;  /* 0x000000ffff067224 */ /* 0x000fc600078e0094 */
[----:B------:R-:W-:Y:S01]  /*2930*/  STL.64 [R1+0x50], R44 ;  /* 0x0000502c01007387 */ /* 0x000fe20000100a00 */
[----:B------:R-:W-:Y:S01]  /*2940*/  IMAD.MOV.U32 R5, RZ, RZ, R149 ;  /* 0x000000ffff057224 */ /* 0x000fe200078e0095 */
[----:B------:R-:W-:Y:S02]  /*2950*/  MOV R7, R147 ;  /* 0x0000009300077202 */ /* 0x000fe40000000f00 */
[----:B------:R3:W-:Y:S01]  /*2960*/  STL.64 [R1+0x58], R46 ;  /* 0x0000582e01007387 */ /* 0x0007e20000100a00 */
[----:B------:R-:W-:-:S03]  /*2970*/  IMAD.MOV.U32 R8, RZ, RZ, R146 ;  /* 0x000000ffff087224 */ /* 0x000fc600078e0092 */
[----:B------:R-:W4:Y:S01]  /*2980*/  LDL.LU.64 R150, [R1+0x658] ;  /* 0x0006580001967983 */ /* 0x000f220000300a00 */
[----:B------:R-:W-:Y:S01]  /*2990*/  IMAD.MOV.U32 R10, RZ, RZ, R144 ;  /* 0x000000ffff0a7224 */ /* 0x000fe200078e0090 */
[----:B------:R-:W-:Y:S01]  /*29a0*/  MOV R12, R142 ;  /* 0x0000008e000c7202 */ /* 0x000fe20000000f00 */
[----:B------:R-:W-:Y:S01]  /*29b0*/  IMAD.MOV.U32 R9, RZ, RZ, R145 ;  /* 0x000000ffff097224 */ /* 0x000fe200078e0091 */
[----:B------:R-:W4:Y:S01]  /*29c0*/  LDL.LU.64 R148, [R1+0x650] ;  /* 0x0006500001947983 */ /* 0x000f220000300a00 */
[----:B------:R-:W-:-:S03]  /*29d0*/  IMAD.MOV.U32 R11, RZ, RZ, R143 ;  /* 0x000000ffff0b7224 */ /* 0x000fc600078e008f */
[----:B------:R-:W4:Y:S01]  /*29e0*/  LDL.LU.64 R146, [R1+0x648] ;  /* 0x0006480001927983 */ /* 0x000f220000300a00 */
[----:B------:R-:W-:Y:S02]  /*29f0*/  IMAD.MOV.U32 R14, RZ, RZ, R140 ;  /* 0x000000ffff0e7224 */ /* 0x000fe400078e008c */
[----:B------:R-:W-:Y:S01]  /*2a00*/  IMAD.MOV.U32 R13, RZ, RZ, R141 ;  /* 0x000000ffff0d7224 */ /* 0x000fe200078e008d */
[----:B------:R-:W4:Y:S01]  /*2a10*/  LDL.LU.64 R144, [R1+0x640] ;  /* 0x0006400001907983 */ /* 0x000f220000300a00 */
[----:B------:R-:W-:Y:S01]  /*2a20*/  IMAD.MOV.U32 R16, RZ, RZ, R138 ;  /* 0x000000ffff107224 */ /* 0x000fe200078e008a */
[----:B------:R-:W-:Y:S01]  /*2a30*/  MOV R17, R137 ;  /* 0x0000008900117202 */ /* 0x000fe20000000f00 */
[----:B------:R-:W-:Y:S01]  /*2a40*/  IMAD.MOV.U32 R15, RZ, RZ, R139 ;  /* 0x000000ffff0f7224 */ /* 0x000fe200078e008b */
[----:B------:R-:W4:Y:S01]  /*2a50*/  LDL.LU.64 R142, [R1+0x638] ;  /* 0x00063800018e7983 */ /* 0x000f220000300a00 */
        /* <DEDUP_REMOVED lines=131> */
[----:B0-----:R-:W-:Y:S02]  /*3290*/  IMAD.MOV.U32 R3, RZ, RZ, R48 ;  /* 0x000000ffff037224 */ /* 0x001fe400078e0030 */
[----:B--2---:R-:W-:Y:S01]  /*32a0*/  IMAD.MOV.U32 R0, RZ, RZ, R49 ;  /* 0x000000ffff007224 */ /* 0x004fe200078e0031 */
[----:B------:R-:W4:Y:S04]  /*32b0*/  LDL.LU.64 R52, [R1+0x4d0] ;  /* 0x0004d00001347983 */ /* 0x000f280000300a00 */
[----:B------:R-:W4:Y:S04]  /*32c0*/  LDL.LU.64 R50, [R1+0x4c8] ;  /* 0x0004c80001327983 */ /* 0x000f280000300a00 */
[----:B------:R-:W4:Y:S04]  /*32d0*/  LDL.LU.64 R48, [R1+0x4c0] ;  /* 0x0004c00001307983 */ /* 0x000f280000300a00 */
[----:B---3--:R-:W4:Y:S04]  /*32e0*/  LDL.LU.64 R46, [R1+0x4b8] ;  /* 0x0004b800012e7983 */ /* 0x008f280000300a00 */
[----:B------:R-:W4:Y:S04]  /*32f0*/  LDL.LU.64 R44, [R1+0x4b0] ;  /* 0x0004b000012c7983 */ /* 0x000f280000300a00 */
        /* <DEDUP_REMOVED lines=10> */
[----:B------:R-:W4:Y:S01]  /*33a0*/  LDS.64 R152, [R152+UR25+0x30500] ;  /* 0x0305001998987984 */ /* 0x000f220008000a00 */
[----:B------:R-:W-:Y:S01]  /*33b0*/  UIADD3 UR12, UR23, 0x200, URZ ;  /* 0x00000200170c7890 */ /* 0x000fe2000fffe03f */
[----:B------:R-:W-:Y:S01]  /*33c0*/  UMOV UR13, 0x80000020 ;  /* 0x80000020000d7882 */ /* 0x000fe20000000000 */
[----:B----4-:R-:W-:-:S07]  /*33d0*/  WARPGROUP.ARRIVE ;  /* 0x00000000000079c5 */ /* 0x010fce0000000000 */
[----:B------:R-:W-:Y:S03]  /*33e0*/  HGMMA.SP.64x256x32.F32.BF16 R24, gdesc[UR12], R24, UP0, R152, 0x0, gsb0 ;  /* 0x0be098000c1879f0 */ /* 0x000fe6000b801a18 */
[----:B------:R-:W-:Y:S02]  /*33f0*/  WARPGROUP.DEPBAR.LE gsb0, 0x0 ;  /* 0x00008000000079c5 */ /* 0x000fe40000010000 */
        /* <DEDUP_REMOVED lines=64> */
[----:B0-----:R-:W2:Y:S04]  /*3800*/  LDL.LU R24, [R1] ;  /* 0x0000000001187983 */ /* 0x001ea80000300800 */
[----:B------:R-:W2:Y:S04]  /*3810*/  LDL.LU R25, [R1+0x4] ;  /* 0x0000040001197983 */ /* 0x000ea80000300800 */
        /* <DEDUP_REMOVED lines=21> */
[----:B------:R-:W2:Y:S01]  /*3970*/  LDL.LU R47, [R1+0x5c] ;  /* 0x00005c00012f7983 */ /* 0x000ea20000300800 */
[----:B------:R-:W-:Y:S01]  /*3980*/  IMAD.MOV.U32 R48, RZ, RZ, R3 ;  /* 0x000000ffff307224 */ /* 0x000fe200078e0003 */
[----:B------:R-:W-:Y:S01]  /*3990*/  MOV R51, R234 ;  /* 0x000000ea00337202 */ /* 0x000fe20000000f00 */
        /* <DEDUP_REMOVED lines=51> */
[----:B------:R-:W-:Y:S01]  /*3cd0*/  UIADD3 UR12, UR23, 0x2, URZ ;  /* 0x00000002170c7890 */ /* 0x000fe2000fffe03f */
[----:B------:R-:W-:Y:S01]  /*3ce0*/  IMAD.MOV.U32 R84, RZ, RZ, R201 ;  /* 0x000000ffff547224 */ /* 0x000fe200078e00c9 */
[----:B------:R-:W-:Y:S01]  /*3cf0*/  UIADD3 UR14, UR24, 0x4, URZ ;  /* 0x00000004180e7890 */ /* 0x000fe2000fffe03f */
[----:B------:R-:W-:Y:S01]  /*3d00*/  IMAD.MOV.U32 R85, RZ, RZ, R200 ;  /* 0x000000ffff557224 */ /* 0x000fe200078e00c8 */
[----:B------:R-:W-:Y:S01]  /*3d10*/  UMOV UR13, 0x80000020 ;  /* 0x80000020000d7882 */ /* 0x000fe20000000000 */
[----:B------:R-:W-:Y:S01]  /*3d20*/  IMAD.MOV.U32 R86, RZ, RZ, R199 ;  /* 0x000000ffff567224 */ /* 0x000fe200078e00c7 */
[----:B------:R-:W-:Y:S01]  /*3d30*/  UMOV UR15, 0x40000040 ;  /* 0x40000040000f7882 */ /* 0x000fe20000000000 */
[----:B------:R-:W-:Y:S01]  /*3d40*/  IMAD.MOV.U32 R88, RZ, RZ, R197 ;  /* 0x000000ffff587224 */ /* 0x000fe200078e00c5 */
[----:B------:R0:W5:Y:S01]  /*3d50*/  LDL.LU R3, [R1+0x45c] ;  /* 0x00045c0001037983 */ /* 0x0001620000300800 */
[----:B------:R-:W-:-:S02]  /*3d60*/  IMAD.MOV.U32 R89, RZ, RZ, R196 ;  /* 0x000000ffff597224 */ /* 0x000fc400078e00c4 */
[----:B------:R-:W-:Y:S01]  /*3d70*/  IMAD.MOV.U32 R90, RZ, RZ, R195 ;  /* 0x000000ffff5a7224 */ /* 0x000fe200078e00c3 */
[----:B------:R0:W5:Y:S01]  /*3d80*/  LDL.LU R0, [R1+0x458] ;  /* 0x0004580001007983 */ /* 0x0001620000300800 */
[----:B------:R-:W-:Y:S02]  /*3d90*/  IMAD.MOV.U32 R92, RZ, RZ, R193 ;  /* 0x000000ffff5c7224 */ /* 0x000fe400078e00c1 */
[----:B------:R-:W-:Y:S02]  /*3da0*/  IMAD.MOV.U32 R93, RZ, RZ, R192 ;  /* 0x000000ffff5d7224 */ /* 0x000fe400078e00c0 */
[----:B------:R-:W-:Y:S02]  /*3db0*/  IMAD.MOV.U32 R94, RZ, RZ, R191 ;  /* 0x000000ffff5e7224 */ /* 0x000fe400078e00bf */
[----:B------:R-:W-:Y:S02]  /*3dc0*/  IMAD.MOV.U32 R96, RZ, RZ, R189 ;  /* 0x000000ffff607224 */ /* 0x000fe400078e00bd */
[----:B------:R-:W-:-:S02]  /*3dd0*/  IMAD.MOV.U32 R97, RZ, RZ, R188 ;  /* 0x000000ffff617224 */ /* 0x000fc400078e00bc */
[----:B------:R-:W-:Y:S02]  /*3de0*/  IMAD.MOV.U32 R98, RZ, RZ, R187 ;  /* 0x000000ffff627224 */ /* 0x000fe400078e00bb */
        /* <DEDUP_REMOVED lines=38> */
[----:B------:R-:W-:-:S06]  /*4050*/  IMAD.MOV.U32 R150, RZ, RZ, R4 ;  /* 0x000000ffff967224 */ /* 0x000fcc00078e0004 */
[----:B--2---:R-:W-:-:S06]  /*4060*/  WARPGROUP.ARRIVE ;  /* 0x00000000000079c5 */ /* 0x004fcc0000000000 */
[----:B------:R-:W-:Y:S03]  /*4070*/  HGMMA.SP.64x256x32.F32.BF16 R24, gdesc[UR12], R24, R155, 0x0, gsb0 ;  /* 0x0be09b000c1879f0 */ /* 0x000fe60008001a18 */
        /* <DEDUP_REMOVED lines=65> */
[----:B--2---:R-:W2:Y:S04]  /*4490*/  LDL.LU.64 R150, [R1+0x450] ;  /* 0x0004500001967983 */ /* 0x004ea80000300a00 */
[----:B------:R-:W2:Y:S04]  /*44a0*/  LDL.LU.64 R148, [R1+0x448] ;  /* 0x0004480001947983 */ /* 0x000ea80000300a00 */
        /* <DEDUP_REMOVED lines=61> */
[----:B------:R-:W2:Y:S01]  /*4880*/  LDL.LU.64 R24, [R1+0x258] ;  /* 0x0002580001187983 */ /* 0x000ea20000300a00 */
[----:B------:R-:W-:Y:S01]  /*4890*/  UIADD3 UR12, UR23, 0x202, URZ ;  /* 0x00000202170c7890 */ /* 0x000fe2000fffe03f */
[----:B------:R-:W-:Y:S01]  /*48a0*/  UMOV UR13, 0x80000020 ;  /* 0x80000020000d7882 */ /* 0x000fe20000000000 */
[----:B--2---:R-:W-:-:S07]  /*48b0*/  WARPGROUP.ARRIVE ;  /* 0x00000000000079c5 */ /* 0x004fce0000000000 */
[----:B------:R-:W-:Y:S03]  /*48c0*/  HGMMA.SP.64x256x32.F32.BF16 R24, gdesc[UR12], R24, R153, 0x0, gsb0 ;  /* 0x0be099000c1879f0 */ /* 0x000fe60008001a18 */
[----:B------:R-:W-:Y:S02]  /*48d0*/  WARPGROUP.DEPBAR.LE gsb0, 0x0 ;  /* 0x00008000000079c5 */ /* 0x000fe40000010000 */
[----:B0-----:R-:W-:Y:S05]  /*48e0*/  @!P1 BRA `(.L_x_18) ;  /* 0x0000000000049947 */ /* 0x001fea0003800000 */
[----:B------:R-:W-:Y:S01]  /*48f0*/  BPT.TRAP 0x1 ;  /* 0x000000040000795c */ /* 0x000fe20000300000 */
.L_x_18:
[----:B------:R-:W-:Y:S02]  /*4900*/  UISETP.GT.U32.AND UP0, UPT, UR6, 0x1, UPT ;  /* 0x000000010600788c */ /* 0x000fe4000bf04070 */
[----:B------:R-:W-:-:S04]  /*4910*/  ULEA UR12, UR22, UR25, 0x3 ;  /* 0x00000019160c7291 */ /* 0x000fc8000f8e183f */
[----:B------:R-:W-:Y:S01]  /*4920*/  UIADD3 UR12, UR12, 0x20, URZ ;  /* 0x000000200c0c7890 */ /* 0x000fe2000fffe03f */
[----:B------:R-:W-:-:S03]  /*4930*/  PLOP3.LUT P0, PT, PT, PT, UP0, 0x80, 0x0 ;  /* 0x000000000000781c */ /* 0x000fc60003f0f008 */
[----:B------:R-:W-:-:S09]  /*4940*/  UPRMT UR12, URZ, 0x654, UR12 ;  /* 0x000006543f0c7896 */ /* 0x000fd2000800000c */
[----:B------:R-:W-:Y:S01]  /*4950*/  SYNCS.ARRIVE.TRANS64.RED.A1T0 RZ, [UR12], RZ ;  /* 0x000000ffffff79a7 */ /* 0x000fe2000810040c */
[----:B------:R-:W-:Y:S05]  /*4960*/  @P0 BRA `(.L_x_19) ;  /* 0x0000000000040947 */ /* 0x000fea0003800000 */
[----:B------:R-:W-:Y:S01]  /*4970*/  BPT.TRAP 0x1 ;  /* 0x000000040000795c */ /* 0x000fe20000300000 */
.L_x_19:
[----:B------:R-:W-:Y:S02]  /*4980*/  UISETP.GT.AND UP2, UPT, UR10, 0x1, UPT ;  /* 0x000000010a00788c */ /* 0x000fe4000bf44270 */
[----:B------:R-:W-:Y:S02]  /*4990*/  UIADD3 UR21, UR21, 0x1, URZ ;  /* 0x0000000115157890 */ /* 0x000fe4000fffe03f */
[----:B------:R-:W-:Y:S02]  /*49a0*/  UIADD3 UR22, UR22, 0x1, URZ ;  /* 0x0000000116167890 */ /* 0x000fe4000fffe03f */
[----:B------:R-:W-:Y:S01]  /*49b0*/  PLOP3.LUT P0, PT, PT, PT, UP2, 0x80, 0x0 ;  /* 0x000000000000781c */ /* 0x000fe20003f0f028 */
[----:B------:R-:W-:Y:S02]  /*49c0*/  UISETP.NE.AND UP0, UPT, UR21, 0x4, UPT ;  /* 0x000000041500788c */ /* 0x000fe4000bf05270 */
[----:B------:R-:W-:Y:S02]  /*49d0*/  UISETP.NE.AND UP1, UPT, UR22, 0x4, UPT ;  /* 0x000000041600788c */ /* 0x000fe4000bf25270 */
[----:B------:R-:W-:-:S02]  /*49e0*/  USEL UR12, URZ, 0x1, UP0 ;  /* 0x000000013f0c7887 */ /* 0x000fc40008000000 */
[----:B------:R-:W-:Y:S02]  /*49f0*/  USEL UR21, UR21, URZ, UP0 ;  /* 0x0000003f15157287 */ /* 0x000fe40008000000 */
[----:B------:R-:W-:Y:S02]  /*4a00*/  UIADD3 UR10, UR10, -0x1, URZ ;  /* 0xffffffff0a0a7890 */ /* 0x000fe4000fffe03f */
[----:B------:R-:W-:Y:S01]  /*4a10*/  USEL UR22, UR22, URZ, UP1 ;  /* 0x0000003f16167287 */ /* 0x000fe20008800000 */
[----:B-----5:R-:W-:Y:S01]  /*4a20*/  LOP3.LUT R0, R0, UR12, RZ, 0x3c, !PT ;  /* 0x0000000c00007c12 */ /* 0x020fe2000f8e3cff */
[----:B------:R-:W-:Y:S01]  /*4a30*/  UPLOP3.LUT UP0, UPT, UPT, UPT, UPT, 0x80, 0x0 ;  /* 0x000000000000789c */ /* 0x000fe20003f0f070 */
[----:B------:R-:W-:Y:S10]  /*4a40*/  @P0 BRA `(.L_x_20) ;  /* 0xffffffd000e00947 */ /* 0x000ff4000383ffff */
.L_x_13:
[----:B------:R-:W0:Y:S01]  /*4a50*/  S2R R6, SR_TID.X ;  /* 0x0000000000067919 */ /* 0x000e220000002100 */
[----:B------:R-:W2:Y:S01]  /*4a60*/  LDC R5, c[0x0][0x288] ;  /* 0x0000a200ff057b82 */ /* 0x000ea20000000800 */
[----:B------:R-:W-:Y:S01]  /*4a70*/  USHF.L.U32 UR14, UR9, 0x8, URZ ;  /* 0x00000008090e7899 */ /* 0x000fe2000800063f */
[----:B------:R-:W3:Y:S01]  /*4a80*/  S2R R7, SR_TID.X ;  /* 0x0000000000077919 */ /* 0x000ee20000002100 */
[----:B------:R-:W-:Y:S01]  /*4a90*/  ULDC UR10, c[0x0][0x284] ;  /* 0x0000a100000a7ab9 */ /* 0x000fe20000000800 */
[----:B------:R-:W-:Y:S02]  /*4aa0*/  UIADD3 UR5, UR7, UR5, URZ ;  /* 0x0000000507057290 */ /* 0x000fe4000fffe03f */
[----:B------:R-:W-:Y:S02]  /*4ab0*/  USHF.R.S32.HI UR12, URZ, 0x1f, UR8 ;  /* 0x0000001f3f0c7899 */ /* 0x000fe40008011408 */
[----:B------:R-:W-:Y:S01]  /*4ac0*/  UISETP.GT.U32.AND UP0, UPT, UR5, 0x3, UPT ;  /* 0x000000030500788c */ /* 0x000fe2000bf04070 */
[----:B------:R-:W-:-:S03]  /*4ad0*/  ULDC.64 UR22, c[0x0][0x6d0] ;  /* 0x0001b40000167ab9 */ /* 0x000fc60000000a00 */
[----:B------:R-:W-:Y:S01]  /*4ae0*/  UISETP.LT.U32.AND UP0, UPT, UR7, 0x4, UP0 ;  /* 0x000000040700788c */ /* 0x000fe20008701070 */
[----:B------:R-:W-:Y:S01]  /*4af0*/  IMAD.U32 R12, RZ, RZ, UR22 ;  /* 0x00000016ff0c7e24 */ /* 0x000fe2000f8e00ff */
[----:B------:R-:W-:Y:S02]  /*4b00*/  UIMAD UR11, UR12, UR22, URZ ;  /* 0x000000160c0b72a4 */ /* 0x000fe4000f8e023f */
[----:B------:R-:W-:Y:S02]  /*4b10*/  USEL UR13, URZ, 0x1, !UP0 ;  /* 0x000000013f0d7887 */ /* 0x000fe4000c000000 */
[----:B------:R-:W-:Y:S01]  /*4b20*/  UIMAD UR11, UR8, UR23, UR11 ;  /* 0x00000017080b72a4 */ /* 0x000fe2000f8e020b */
[----:B--2---:R-:W-:Y:S02]  /*4b30*/  ISETP.LE.AND P0, PT, R5, UR14, PT ;  /* 0x0000000e05007c0c */ /* 0x004fe4000bf03270 */
[----:B0-----:R-:W-:Y:S02]  /*4b40*/  LOP3.LUT R2, R6, 0x60, RZ, 0xc0, !PT ;  /* 0x0000006006027812 */ /* 0x001fe400078ec0ff */
[----:B------:R-:W-:-:S02]  /*4b50*/  SHF.R.U32.HI R4, RZ, 0x2, R6 ;  /* 0x00000002ff047819 */ /* 0x000fc40000011606 */
[----:B------:R-:W-:Y:S02]  /*4b60*/  SHF.R.U32.HI R2, RZ, 0x5, R2 ;  /* 0x00000005ff027819 */ /* 0x000fe40000011602 */
[----:B------:R-:W-:Y:S02]  /*4b70*/  LOP3.LUT R4, R4, 0x7, RZ, 0xc0, !PT ;  /* 0x0000000704047812 */ /* 0x000fe400078ec0ff */
[----:B---3--:R-:W-:Y:S01]  /*4b80*/  SHF.R.U32.HI R7, RZ, 0x7, R7 ;  /* 0x00000007ff077819 */ /* 0x008fe20000011607 */
[C---:B------:R-:W-:Y:S02]  /*4b90*/  IMAD.SHL.U32 R0, R2.reuse, 0x10, RZ ;  /* 0x0000001002007824 */ /* 0x040fe400078e00ff */
[----:B------:R-:W-:-:S03]  /*4ba0*/  IMAD R2, R2, -0x10, -R4 ;  /* 0xfffffff002027824 */ /* 0x000fc600078e0a04 */
[----:B------:R-:W-:Y:S02]  /*4bb0*/  LOP3.LUT R0, R0, 0xfffffff0, R4, 0xe2, !PT ;  /* 0xfffffff000007812 */ /* 0x000fe400078ee204 */
[----:B------:R-:W-:-:S05]  /*4bc0*/  LOP3.LUT R4, R7, 0x1, RZ, 0xc0, !PT ;  /* 0x0000000107047812 */ /* 0x000fca00078ec0ff */
[----:B------:R-:W-:Y:S01]  /*4bd0*/  IMAD R4, R4, -0x40, R2 ;  /* 0xffffffc004047824 */ /* 0x000fe200078e0202 */
[----:B------:R-:W-:-:S04]  /*4be0*/  SHF.R.U32.HI R2, RZ, 0x1, R6 ;  /* 0x00000001ff027819 */ /* 0x000fc80000011606 */
[----:B------:R-:W-:Y:S01]  /*4bf0*/  LOP3.LUT R0, R0, 0x40, R2, 0xf8, !PT ;  /* 0x0000004000007812 */ /* 0x000fe200078ef802 */
[----:B------:R-:W-:-:S05]  /*4c00*/  IMAD.SHL.U32 R2, R3, 0x100, RZ ;  /* 0x0000010003027824 */ /* 0x000fca00078e00ff */
[C---:B------:R-:W-:Y:S02]  /*4c10*/  IADD3 R19, -R2.reuse, UR10, R4 ;  /* 0x0000000a02137c10 */ /* 0x040fe4000fffe104 */
[----:B------:R-:W-:Y:S01]  /*4c20*/  ISETP.GE.OR P0, PT, R2, UR10, P0 ;  /* 0x0000000a02007c0c */ /* 0x000fe20008706670 */
[----:B------:R-:W-:Y:S01]  /*4c30*/  USHF.R.U32.HI UR10, URZ, 0x2, UR5 ;  /* 0x000000023f0a7899 */ /* 0x000fe20008011605 */
[----:B------:R-:W-:Y:S01]  /*4c40*/  LOP3.LUT R2, R0, R2, RZ, 0xfc, !PT ;  /* 0x0000000200027212 */ /* 0x000fe200078efcff */
[----:B------:R0:W-:Y:S01]  /*4c50*/  STL [R1+0x208], R19 ;  /* 0x0002081301007387 */ /* 0x0001e20000100800 */
[----:B------:R-:W-:Y:S01]  /*4c60*/  LOP3.LUT R0, R6, 0x3, RZ, 0xc0, !PT ;  /* 0x0000000306007812 */ /* 0x000fe200078ec0ff */
[----:B------:R-:W-:Y:S01]  /*4c70*/  ULOP3.LUT UR10, UR10, 0x1, URZ, 0xc0, !UPT ;  /* 0x000000010a0a7892 */ /* 0x000fe2000f8ec03f */
[----:B------:R-:W-:Y:S01]  /*4c80*/  SHF.R.S32.HI R3, RZ, 0x1f, R2 ;  /* 0x0000001fff037819 */ /* 0x000fe20000011402 */
[----:B------:R-:W-:Y:S02]  /*4c90*/  ULOP3.LUT UR5, UR5, 0x3, URZ, 0xc0, !UPT ;  /* 0x0000000305057892 */ /* 0x000fe4000f8ec03f */
[----:B------:R-:W-:Y:S01]  /*4ca0*/  UISETP.NE.U32.AND UP1, UPT, UR10, 0x1, UPT ;  /* 0x000000010a00788c */ /* 0x000fe2000bf25070 */
[----:B------:R-:W-:-:S02]  /*4cb0*/  IMAD R0, R0, -0x2, R5 ;  /* 0xfffffffe00007824 */ /* 0x000fc400078e0205 */
[----:B------:R-:W-:Y:S01]  /*4cc0*/  IMAD.WIDE.U32 R12, R12, UR8, R2 ;  /* 0x000000080c0c7c25 */ /* 0x000fe2000f8e0002 */
[----:B------:R-:W-:-:S03]  /*4cd0*/  UISETP.GT.U32.AND UP0, UPT, UR7, 0x3, !UP1 ;  /* 0x000000030700788c */ /* 0x000fc6000cf04070 */
[----:B------:R-:W-:Y:S01]  /*4ce0*/  VIADD R0, R0, -UR14 ;  /* 0x8000000e00007c36 */ /* 0x000fe20008000000 */
[----:B------:R-:W-:Y:S01]  /*4cf0*/  USEL UR10, URZ, 0x1, !UP0 ;  /* 0x000000013f0a7887 */ /* 0x000fe2000c000000 */
[----:B------:R-:W-:-:S03]  /*4d00*/  IADD3 R13, R13, UR11, RZ ;  /* 0x0000000b0d0d7c10 */ /* 0x000fc6000fffe0ff */
[----:B------:R-:W-:Y:S01]  /*4d10*/  ULOP3.LUT UR4, UR10, UR4, UR13, 0x96, !UPT ;  /* 0x000000040a047292 */ /* 0x000fe2000f8e960d */
[----:B0-----:R-:W-:Y:S11]  /*4d20*/  @P0 BRA `(.L_x_21) ;  /* 0x0000012800180947 */ /* 0x001ff60003800000 */
[----:B------:R-:W-:Y:S01]  /*4d30*/  UIMAD.WIDE UR10, UR9, 0x100, URZ ;  /* 0x00000100090a78a5 */ /* 0x000fe2000f8e023f */
[----:B------:R-:W-:Y:S01]  /*4d40*/  FSETP.NEU.AND P2, PT, RZ, UR19, PT ;  /* 0x00000013ff007c0b */ /* 0x000fe2000bf4d000 */
[----:B------:R-:W-:Y:S01]  /*4d50*/  IMAD.SHL.U32 R4, R6, 0x2, RZ ;  /* 0x0000000206047824 */ /* 0x000fe200078e00ff */
[----:B------:R-:W-:Y:S01]  /*4d60*/  ULDC.64 UR26, c[0x0][0x6c8] ;  /* 0x0001b200001a7ab9 */ /* 0x000fe20000000a00 */
[----:B------:R-:W-:Y:S01]  /*4d70*/  ISETP.GT.AND P0, PT, R19, RZ, PT ;  /* 0x000000ff1300720c */ /* 0x000fe20003f04270 */
[----:B------:R-:W-:Y:S01]  /*4d80*/  UIMAD UR9, UR11, UR26, URZ ;  /* 0x0000001a0b0972a4 */ /* 0x000fe2000f8e023f */
[----:B------:R-:W-:Y:S01]  /*4d90*/  IMAD.U32 R8, RZ, RZ, UR10 ;  /* 0x0000000aff087e24 */ /* 0x000fe2000f8e00ff */
[----:B------:R-:W-:Y:S01]  /*4da0*/  MOV R18, UR27 ;  /* 0x0000001b00127c02 */ /* 0x000fe20008000f00 */
[----:B------:R-:W-:Y:S01]  /*4db0*/  BSSY B0, `(.L_x_21) ;  /* 0x000127d000007945 */ /* 0x000fe20003800000 */
[----:B------:R-:W-:Y:S02]  /*4dc0*/  ISETP.GT.AND P1, PT, R0, RZ, P0 ;  /* 0x000000ff0000720c */ /* 0x000fe40000724270 */
[----:B------:R-:W-:-:S05]  /*4dd0*/  LOP3.LUT R8, R8, 0x6, R4, 0xf8, !PT ;  /* 0x0000000608087812 */ /* 0x000fca00078ef804 */
[----:B------:R-:W-:-:S04]  /*4de0*/  IMAD.WIDE.U32 R12, R8, UR26, R12 ;  /* 0x0000001a080c7c25 */ /* 0x000fc8000f8e000c */
[----:B------:R-:W-:-:S04]  /*4df0*/  IMAD R18, R8, R18, UR9 ;  /* 0x0000000908127e24 */ /* 0x000fc8000f8e0212 */
[----:B------:R-:W-:Y:S01]  /*4e00*/  IMAD.IADD R18, R13, 0x1, R18 ;  /* 0x000000010d127824 */ /* 0x000fe200078e0212 */
[----:B------:R-:W-:Y:S06]  /*4e10*/  @!P2 BRA `(.L_x_22) ;  /* 0x000000d8007ca947 */ /* 0x000fec0003800000 */
[----:B------:R-:W-:Y:S01]  /*4e20*/  ULDC.64 UR14, c[0x0][0x6b8] ;  /* 0x0001ae00000e7ab9 */ /* 0x000fe20000000a00 */
[----:B------:R-:W-:Y:S01]  /*4e30*/  ULDC.64 UR24, c[0x0][0x6b0] ;  /* 0x0001ac0000187ab9 */ /* 0x000fe20000000a00 */
[----:B------:R-:W-:Y:S02]  /*4e40*/  UIMAD UR10, UR12, UR14, URZ ;  /* 0x0000000e0c0a72a4 */ /* 0x000fe4000f8e023f */
[----:B------:R-:W-:Y:S01]  /*4e50*/  IMAD.U32 R10, RZ, RZ, UR14 ;  /* 0x0000000eff0a7e24 */ /* 0x000fe2000f8e00ff */
[----:B------:R-:W-:Y:S01]  /*4e60*/  UIMAD UR11, UR11, UR24, URZ ;  /* 0x000000180b0b72a4 */ /* 0x000fe2000f8e023f */
[----:B------:R-:W2:Y:S01]  /*4e70*/  LDL.LU R21, [R1] ;  /* 0x0000000001157983 */ /* 0x000ea20000300800 */
[----:B------:R-:W-:Y:S02]  /*4e80*/  UIMAD UR10, UR8, UR15, UR10 ;  /* 0x0000000f080a72a4 */ /* 0x000fe4000f8e020a */
[----:B------:R-:W-:Y:S01]  /*4e90*/  IMAD.WIDE.U32 R6, R10, UR8, R2 ;  /* 0x000000080a067c25 */ /* 0x000fe2000f8e0002 */
[----:B------:R-:W-:Y:S01]  /*4ea0*/  ULDC.64 UR22, c[0x0][0x6a8] ;  /* 0x0001aa0000167ab9 */ /* 0x000fe20000000a00 */
[----:B------:R-:W-:Y:S01]  /*4eb0*/  ULDC.64 UR12, c[0x0][0x6c0] ;  /* 0x0001b000000c7ab9 */ /* 0x000fe20000000a00 */
[----:B------:R-:W-:Y:S01]  /*4ec0*/  ISETP.GT.AND P3, PT, R0, 0x1, P0 ;  /* 0x000000010000780c */ /* 0x000fe20000764270 */
[----:B------:R-:W-:Y:S01]  /*4ed0*/  IMAD.U32 R9, RZ, RZ, UR25 ;  /* 0x00000019ff097e24 */ /* 0x000fe2000f8e00ff */
[----:B------:R-:W-:Y:S01]  /*4ee0*/  IADD3 R5, R7, UR10, RZ ;  /* 0x0000000a07057c10 */ /* 0x000fe2000fffe0ff */
[----:B------:R-:W-:Y:S01]  /*4ef0*/  IMAD.MOV.U32 R4, RZ, RZ, R6 ;  /* 0x000000ffff047224 */ /* 0x000fe200078e0006 */
[----:B------:R-:W3:Y:S01]  /*4f00*/  LDL.LU R20, [R1+0x4] ;  /* 0x0000040001147983 */ /* 0x000ee20000300800 */
[----:B------:R-:W-:-:S02]  /*4f10*/  IMAD R9, R8, R9, UR11 ;  /* 0x0000000b08097e24 */ /* 0x000fc4000f8e0209 */
[----:B------:R-:W-:-:S04]  /*4f20*/  IMAD.WIDE.U32 R14, R8, UR24, R4 ;  /* 0x00000018080e7c25 */ /* 0x000fc8000f8e0004 */
[----:B------:R-:W-:Y:S01]  /*4f30*/  IMAD.IADD R11, R15, 0x1, R9 ;  /* 0x000000010f0b7824 */ /* 0x000fe200078e0209 */
[----:B------:R-:W-:-:S04]  /*4f40*/  LEA R16, P2, R14, UR22, 0x2 ;  /* 0x000000160e107c11 */ /* 0x000fc8000f8410ff */
[----:B------:R-:W-:-:S05]  /*4f50*/  LEA.HI.X R17, R14, UR23, R11, 0x2, P2 ;  /* 0x000000170e117c11 */ /* 0x000fca00090f140b */
[----:B------:R0:W4:Y:S01]  /*4f60*/  @P1 LDG.E.LTC128B R11, desc[UR16][R16.64] ;  /* 0x00000010100b1981 */ /* 0x000122000c1e1920 */
[----:B------:R-:W-:Y:S01]  /*4f70*/  LEA R226, P2, R12, UR12, 0x2 ;  /* 0x0000000c0ce27c11 */ /* 0x000fe2000f8410ff */
[----:B------:R-:W-:-:S03]  /*4f80*/  IMAD.U32 R14, RZ, RZ, UR24 ;  /* 0x00000018ff0e7e24 */ /* 0x000fc6000f8e00ff */
[----:B------:R-:W-:Y:S01]  /*4f90*/  LEA.HI.X R227, R12, UR13, R18, 0x2, P2 ;  /* 0x0000000d0ce37c11 */ /* 0x000fe200090f1412 */
[----:B------:R-:W-:Y:S02]  /*4fa0*/  ULDC.64 UR12, c[0x0][0x6b0] ;  /* 0x0001ac00000c7ab9 */ /* 0x000fe40000000a00 */
[----:B------:R-:W-:-:S05]  /*4fb0*/  IMAD.WIDE.U32 R14, R8, R14, UR12 ;  /* 0x0000000c080e7e25 */ /* 0x000fca000f8e000e */
[----:B------:R-:W-:Y:S02]  /*4fc0*/  IADD3 R18, R9, R15, RZ ;  /* 0x0000000f09127210 */ /* 0x000fe40007ffe0ff */
[----:B------:R-:W-:-:S05]  /*4fd0*/  IADD3 R13, P2, R6, R14, RZ ;  /* 0x0000000e060d7210 */ /* 0x000fca0007f5e0ff */
[----:B0-----:R-:W-:Y:S02]  /*4fe0*/  IMAD.X R16, R18, 0x1, R5, P2 ;  /* 0x0000000112107824 */ /* 0x001fe400010e0605 */
[----:B----4-:R-:W-:-:S04]  /*4ff0*/  FMUL R12, R11, UR19 ;  /* 0x000000130b0c7c20 */ /* 0x010fc80008400000 */
[----:B--2---:R-:W-:Y:S01]  /*5000*/  FFMA R17, R21, UR18, R12 ;  /* 0x0000001215117c23 */ /* 0x004fe2000800000c */
[----:B------:R-:W-:-:S04]  /*5010*/  LEA R12, P2, R13, UR22, 0x2 ;  /* 0x000000160d0c7c11 */ /* 0x000fc8000f8410ff */
[----:B------:R-:W-:Y:S01]  /*5020*/  LEA.HI.X R13, R13, UR23, R16, 0x2, P2 ;  /* 0x000000170d0d7c11 */ /* 0x000fe200090f1410 */
[----:B------:R-:W-:Y:S04]  /*5030*/  @P1 STG.E desc[UR16][R226.64], R17 ;  /* 0x00000011e2001986 */ /* 0x000fe8000c101910 */
[----:B------:R0:W2:Y:S01]  /*5040*/  @P3 LDG.E.LTC128B R11, desc[UR16][R12.64] ;  /* 0x000000100c0b3981 */ /* 0x0000a2000c1e1920 */
[----:B------:R-:W-:Y:S01]  /*5050*/  USHF.L.U64.HI UR9, UR26, 0x2, UR27 ;  /* 0x000000021a097899 */ /* 0x000fe2000801021b */
[----:B------:R-:W-:Y:S01]  /*5060*/  BSSY B1, `(.L_x_23) ;  /* 0x0000015000017945 */ /* 0x000fe20003800000 */
[----:B0-----:R-:W-:-:S05]  /*5070*/  IMAD.U32 R12, RZ, RZ, UR26 ;  /* 0x0000001aff0c7e24 */ /* 0x001fca000f8e00ff */
[----:B------:R-:W-:-:S04]  /*5080*/  LEA R12, P1, R12, R226, 0x2 ;  /* 0x000000e20c0c7211 */ /* 0x000fc800078210ff */
[----:B------:R-:W-:Y:S01]  /*5090*/  IADD3.X R13, R227, UR9, RZ, P1, !PT ;  /* 0x00000009e30d7c10 */ /* 0x000fe20008ffe4ff */
[----:B--2---:R-:W-:-:S04]  /*50a0*/  FMUL R16, R11, UR19 ;  /* 0x000000130b107c20 */ /* 0x004fc80008400000 */
[----:B---3--:R-:W-:-:S05]  /*50b0*/  FFMA R16, R20, UR18, R16 ;  /* 0x0000001214107c23 */ /* 0x008fca0008000010 */
[----:B------:R0:W-:Y:S02]  /*50c0*/  @P3 STG.E desc[UR16][R12.64], R16 ;  /* 0x000000100c003986 */ /* 0x0001e4000c101910 */
[----:B0-----:R-:W-:-:S04]  /*50d0*/  IMAD.WIDE.U32 R16, R8, UR24, R2 ;  /* 0x0000001808107c25 */ /* 0x001fc8000f8e0002 */
[----:B------:R-:W-:Y:S02]  /*50e0*/  IMAD.IADD R17, R9, 0x1, R17 ;  /* 0x0000000109117824 */ /* 0x000fe400078e0211 */
[----:B------:R-:W-:-:S05]  /*50f0*/  IMAD.WIDE.U32 R16, R10, UR8, R16 ;  /* 0x000000080a107c25 */ /* 0x000fca000f8e0010 */
[----:B------:R-:W-:Y:S02]  /*5100*/  IADD3 R17, R17, UR10, RZ ;  /* 0x0000000a11117c10 */ /* 0x000fe4000fffe0ff */
[----:B------:R-:W-:-:S04]  /*5110*/  LEA R20, P1, R16, UR22, 0x2 ;  /* 0x0000001610147c11 */ /* 0x000fc8000f8210ff */
[----:B------:R-:W-:Y:S02]  /*5120*/  LEA.HI.X R21, R16, UR23, R17, 0x2, P1 ;  /* 0x0000001710157c11 */ /* 0x000fe400088f1411 */
[----:B------:R-:W-:Y:S02]  /*5130*/  ISETP.GT.AND P1, PT, R19, 0x8, PT ;  /* 0x000000081300780c */ /* 0x000fe40003f24270 */
[----:B------:R-:W-:Y:S01]  /*5140*/  IADD3 R16, P2, R2, R14, RZ ;  /* 0x0000000e02107210 */ /* 0x000fe20007f5e0ff */
[----:B------:R0:W-:Y:S01]  /*5150*/  STL.64 [R1+0x250], R20 ;  /* 0x0002501401007387 */ /* 0x0001e20000100a00 */
[----:B------:R-:W-:-:S03]  /*5160*/  ISETP.GT.AND P3, PT, R0, RZ, P1 ;  /* 0x000000ff0000720c */ /* 0x000fc60000f64270 */
[----:B------:R-:W-:Y:S02]  /*5170*/  IMAD.X R17, R3, 0x1, R18, P2 ;  /* 0x0000000103117824 */ /* 0x000fe400010e0612 */
[----:B------:R-:W-:-:S08]  /*5180*/  IMAD.WIDE.U32 R16, R10, UR8, R16 ;  /* 0x000000080a107c25 */ /* 0x000fd0000f8e0010 */
[----:B0-----:R-:W-:Y:S05]  /*5190*/  @!P3 BRA `(.L_x_24) ;  /* 0x000000000004b947 */ /* 0x001fea0003800000 */
[----:B------:R0:W5:Y:S02]  /*51a0*/  LDG.E.LTC128B R11, desc[UR16][R20.64+0x20] ;  /* 0x00002010140b7981 */ /* 0x000164000c1e1920 */
.L_x_24:
[----:B------:R-:W-:Y:S05]  /*51b0*/  BSYNC B1 ;  /* 0x0000000000017941 */ /* 0x000fea0003800000 */
.L_x_23:
[----:B------:R-:W0:Y:S01]  /*51c0*/  LDL.LU R19, [R1+0x8] ;  /* 0x0000080001137983 */ /* 0x000e220000300800 */
[----:B-----5:R-:W-:Y:S01]  /*51d0*/  FMUL R15, R11, UR19 ;  /* 0x000000130b0f7c20 */ /* 0x020fe20008400000 */
[----:B------:R-:W-:Y:S01]  /*51e0*/  LEA R22, P2, R16, UR22, 0x2 ;  /* 0x0000001610167c11 */ /* 0x000fe2000f8410ff */
[----:B------:R-:W-:Y:S01]  /*51f0*/  UIMAD UR9, UR25, 0x7, URZ ;  /* 0x00000007190978a4 */ /* 0x000fe2000f8e023f */
[----:B------:R-:W-:Y:S01]  /*5200*/  ISETP.GT.AND P5, PT, R0, 0x1, P1 ;  /* 0x000000010000780c */ /* 0x000fe20000fa4270 */
[----:B------:R-:W-:Y:S01]  /*5210*/  BSSY B1, `(.L_x_25) ;  /* 0x000000c000017945 */ /* 0x000fe20003800000 */
[----:B0-----:R-:W-:Y:S01]  /*5220*/  FFMA R20, R19, UR18, R15 ;  /* 0x0000001213147c23 */ /* 0x001fe2000800000f */
[----:B------:R-:W-:Y:S02]  /*5230*/  VIADD R15, R17, UR10 ;  /* 0x0000000a110f7c36 */ /* 0x000fe40008000000 */
[----:B------:R-:W-:Y:S01]  /*5240*/  IMAD.MOV.U32 R19, RZ, RZ, R18 ;  /* 0x000000ffff137224 */ /* 0x000fe200078e0012 */
[----:B------:R-:W-:Y:S01]  /*5250*/  MOV R18, R14 ;  /* 0x0000000e00127202 */ /* 0x000fe20000000f00 */
[----:B------:R0:W-:Y:S01]  /*5260*/  @P3 STG.E desc[UR16][R226.64+0x20], R20 ;  /* 0x00002014e2003986 */ /* 0x0001e2000c101910 */
[----:B------:R-:W-:Y:S01]  /*5270*/  LEA.HI.X R23, R16, UR23, R15, 0x2, P2 ;  /* 0x0000001710177c11 */ /* 0x000fe200090f140f */
[----:B------:R-:W-:-:S04]  /*5280*/  IMAD.U32 R14, RZ, RZ, UR24 ;  /* 0x00000018ff0e7e24 */ /* 0x000fc8000f8e00ff */
[----:B------:R0:W-:Y:S01]  /*5290*/  STL.64 [R1+0x248], R22 ;  /* 0x0002481601007387 */ /* 0x0001e20000100a00 */
[----:B------:R-:W-:Y:S01]  /*52a0*/  IMAD.WIDE.U32 R18, R14, 0x7, R18 ;  /* 0x000000070e127825 */ /* 0x000fe200078e0012 */
[----:B------:R-:W-:Y:S06]  /*52b0*/  @!P5 BRA `(.L_x_26) ;  /* 0x000000000004d947 */ /* 0x000fec0003800000 */
[----:B------:R2:W5:Y:S02]  /*52c0*/  LDG.E.LTC128B R11, desc[UR16][R22.64+0x20] ;  /* 0x00002010160b7981 */ /* 0x000564000c1e1920 */
.L_x_26:
[----:B------:R-:W-:Y:S05]  /*52d0*/  BSYNC B1 ;  /* 0x0000000000017941 */ /* 0x000fea0003800000 */
.L_x_25:
[----:B------:R-:W3:Y:S01]  /*52e0*/  LDL.LU R15, [R1+0xc] ;  /* 0x00000c00010f7983 */ /* 0x000ee20000300800 */
[----:B-----5:R-:W-:Y:S01]  /*52f0*/  FMUL R14, R11, UR19 ;  /* 0x000000130b0e7c20 */ /* 0x020fe20008400000 */
[----:B------:R-:W-:Y:S01]  /*5300*/  VIADD R19, R19, UR9 ;  /* 0x0000000913137c36 */ /* 0x000fe20008000000 */
[----:B------:R-:W-:Y:S01]  /*5310*/  ISETP.GT.AND P2, PT, R0, 0x8, P0 ;  /* 0x000000080000780c */ /* 0x000fe20000744270 */
[----:B0-2---:R-:W2:Y:S01]  /*5320*/  LDL.LU R22, [R1+0x10] ;  /* 0x0000100001167983 */ /* 0x005ea20000300800 */
[----:B------:R-:W-:-:S03]  /*5330*/  UIMAD UR28, UR27, 0x1c, URZ ;  /* 0x0000001c1b1c78a4 */ /* 0x000fc6000f8e023f */
[----:B------:R-:W4:Y:S01]  /*5340*/  LDL.LU R21, [R1+0x14] ;  /* 0x0000140001157983 */ /* 0x000f220000300800 */
[----:B---3--:R-:W-:Y:S01]  /*5350*/  FFMA R17, R15, UR18, R14 ;  /* 0x000000120f117c23 */ /* 0x008fe2000800000e */
[----:B------:R-:W-:-:S04]  /*5360*/  IADD3 R15, P3, R6, R18, RZ ;  /* 0x00000012060f7210 */ /* 0x000fc80007f7e0ff */
[----:B------:R0:W-:Y:S01]  /*5370*/  @P5 STG.E desc[UR16][R12.64+0x20], R17 ;  /* 0x000020110c005986 */ /* 0x0001e2000c101910 */
[----:B------:R-:W-:Y:S01]  /*5380*/  IMAD.X R16, R19, 0x1, R5, P3 ;  /* 0x0000000113107824 */ /* 0x000fe200018e0605 */
[----:B------:R-:W-:-:S04]  /*5390*/  LEA R14, P3, R15, UR22, 0x2 ;  /* 0x000000160f0e7c11 */ /* 0x000fc8000f8610ff */
[----:B------:R-:W-:-:S05]  /*53a0*/  LEA.HI.X R15, R15, UR23, R16, 0x2, P3 ;  /* 0x000000170f0f7c11 */ /* 0x000fca00098f1410 */
[----:B------:R3:W2:Y:S01]  /*53b0*/  @P2 LDG.E.LTC128B R11, desc[UR16][R14.64] ;  /* 0x000000100e0b2981 */ /* 0x0006a2000c1e1920 */
[----:B------:R-:W-:Y:S02]  /*53c0*/  IADD3 R18, P3, R18, UR24, RZ ;  /* 0x0000001812127c10 */ /* 0x000fe4000ff7e0ff */
[----:B------:R-:W-:Y:S02]  /*53d0*/  MOV R16, UR26 ;  /* 0x0000001a00107c02 */ /* 0x000fe40008000f00 */
[----:B------:R-:W-:-:S03]  /*53e0*/  IADD3.X R19, R19, UR25, RZ, P3, !PT ;  /* 0x0000001913137c10 */ /* 0x000fc60009ffe4ff */
[----:B0-----:R-:W-:Y:S01]  /*53f0*/  IMAD.WIDE.U32 R16, R16, 0x1c, R12 ;  /* 0x0000001c10107825 */ /* 0x001fe200078e000c */
[----:B---3--:R-:W-:-:S03]  /*5400*/  IADD3 R15, P3, R18, R6, RZ ;  /* 0x00000006120f7210 */ /* 0x008fc60007f7e0ff */
[----:B------:R-:W-:Y:S02]  /*5410*/  VIADD R17, R17, UR28 ;  /* 0x0000001c11117c36 */ /* 0x000fe40008000000 */
[----:B------:R-:W-:Y:S01]  /*5420*/  IMAD.X R20, R19, 0x1, R5, P3 ;  /* 0x0000000113147824 */ /* 0x000fe200018e0605 */
[----:B------:R-:W-:-:S04]  /*5430*/  LEA R14, P3, R15, UR22, 0x2 ;  /* 0x000000160f0e7c11 */ /* 0x000fc8000f8610ff */
[----:B------:R-:W-:Y:S02]  /*5440*/  LEA.HI.X R15, R15, UR23, R20, 0x2, P3 ;  /* 0x000000170f0f7c11 */ /* 0x000fe400098f1414 */
[----:B------:R-:W-:Y:S01]  /*5450*/  ISETP.GT.AND P3, PT, R0, 0x9, P0 ;  /* 0x000000090000780c */ /* 0x000fe20000764270 */
[----:B--2---:R-:W-:-:S04]  /*5460*/  FMUL R20, R11, UR19 ;  /* 0x000000130b147c20 */ /* 0x004fc80008400000 */
[----:B------:R-:W-:-:S05]  /*5470*/  FFMA R20, R22, UR18, R20 ;  /* 0x0000001216147c23 */ /* 0x000fca0008000014 */
[----:B------:R4:W-:Y:S04]  /*5480*/  @P2 STG.E desc[UR16][R16.64], R20 ;  /* 0x0000001410002986 */ /* 0x0009e8000c101910 */
[----:B------:R-:W2:Y:S01]  /*5490*/  @P3 LDG.E.LTC128B R11, desc[UR16][R14.64] ;  /* 0x000000100e0b3981 */ /* 0x000ea2000c1e1920 */
[----:B------:R-:W-:Y:S01]  /*54a0*/  USHF.L.U32 UR21, UR26, 0x5, URZ ;  /* 0x000000051a157899 */ /* 0x000fe2000800063f */
[----:B------:R-:W-:Y:S01]  /*54b0*/  BSSY B1, `(.L_x_27) ;  /* 0x0000016000017945 */ /* 0x000fe20003800000 */
[----:B------:R-:W-:Y:S02]  /*54c0*/  USHF.L.U64.HI UR11, UR26, 0x5, UR27 ;  /* 0x000000051a0b7899 */ /* 0x000fe4000801021b */
[----:B------:R-:W-:-:S04]  /*54d0*/  UIMAD.WIDE.U32 UR12, UR24, 0x7, UR12 ;  /* 0x00000007180c78a5 */ /* 0x000fc8000f8e000c */
[----:B------:R-:W-:-:S03]  /*54e0*/  UIADD3 UR15, UR9, UR13, URZ ;  /* 0x0000000d090f7290 */ /* 0x000fc6000fffe03f */
[----:B------:R-:W-:Y:S01]  /*54f0*/  UMOV UR14, UR12 ;  /* 0x0000000c000e7c82 */ /* 0x000fe20008000000 */
[----:B--2---:R-:W-:-:S04]  /*5500*/  FMUL R14, R11, UR19 ;  /* 0x000000130b0e7c20 */ /* 0x004fc80008400000 */
[----:B----4-:R-:W-:Y:S01]  /*5510*/  FFMA R20, R21, UR18, R14 ;  /* 0x0000001215147c23 */ /* 0x010fe2000800000e */
[----:B------:R-:W-:-:S04]  /*5520*/  IADD3 R14, P2, R12, UR21, RZ ;  /* 0x000000150c0e7c10 */ /* 0x000fc8000ff5e0ff */
[----:B------:R-:W-:-:S05]  /*5530*/  IADD3.X R15, R13, UR11, RZ, P2, !PT ;  /* 0x0000000b0d0f7c10 */ /* 0x000fca00097fe4ff */
[----:B------:R0:W-:Y:S02]  /*5540*/  @P3 STG.E desc[UR16][R14.64], R20 ;  /* 0x000000140e003986 */ /* 0x0001e4000c101910 */
[----:B0-----:R-:W-:-:S04]  /*5550*/  IMAD.U32 R20, RZ, RZ, UR24 ;  /* 0x00000018ff147e24 */ /* 0x001fc8000f8e00ff */
[----:B------:R-:W-:-:S03]  /*5560*/  IMAD.WIDE.U32 R20, R8, R20, UR14 ;  /* 0x0000000e08147e25 */ /* 0x000fc6000f8e0014 */
[----:B------:R-:W-:-:S04]  /*5570*/  IADD3 R20, P2, R2, R20, RZ ;  /* 0x0000001402147210 */ /* 0x000fc80007f5e0ff */
[----:B------:R-:W-:-:S03]  /*5580*/  IADD3.X R21, R3, R9, R21, P2, !PT ;  /* 0x0000000903157210 */ /* 0x000fc600017fe415 */
[----:B------:R-:W-:-:S05]  /*5590*/  IMAD.WIDE.U32 R20, R10, UR8, R20 ;  /* 0x000000080a147c25 */ /* 0x000fca000f8e0014 */
[----:B------:R-:W-:Y:S02]  /*55a0*/  IADD3 R21, R21, UR10, RZ ;  /* 0x0000000a15157c10 */ /* 0x000fe4000fffe0ff */
[----:B------:R-:W-:-:S04]  /*55b0*/  LEA R22, P2, R20, UR22, 0x2 ;  /* 0x0000001614167c11 */ /* 0x000fc8000f8410ff */
[----:B------:R-:W-:Y:S02]  /*55c0*/  LEA.HI.X R23, R20, UR23, R21, 0x2, P2 ;  /* 0x0000001714177c11 */ /* 0x000fe400090f1415 */
[----:B------:R-:W-:-:S03]  /*55d0*/  ISETP.GT.AND P2, PT, R0, 0x8, P1 ;  /* 0x000000080000780c */ /* 0x000fc60000f44270 */
[----:B------:R0:W-:Y:S10]  /*55e0*/  STL.64 [R1+0x240], R22 ;  /* 0x0002401601007387 */ /* 0x0001f40000100a00 */
[----:B------:R-:W-:Y:S05]  /*55f0*/  @!P2 BRA `(.L_x_28) ;  /* 0x000000000004a947 */ /* 0x000fea0003800000 */
[----:B------:R2:W5:Y:S02]  /*5600*/  LDG.E.LTC128B R11, desc[UR16][R22.64+0x20] ;  /* 0x00002010160b7981 */ /* 0x000564000c1e1920 */
.L_x_28:
[----:B------:R-:W-:Y:S05]  /*5610*/  BSYNC B1 ;  /* 0x0000000000017941 */ /* 0x000fea0003800000 */
.L_x_27:
[----:B------:R-:W3:Y:S01]  /*5620*/  LDL.LU R21, [R1+0x18] ;  /* 0x0000180001157983 */ /* 0x000ee20000300800 */
[----:B-----5:R-:W-:Y:S01]  /*5630*/  FMUL R20, R11, UR19 ;  /* 0x000000130b147c20 */ /* 0x020fe20008400000 */
[----:B------:R-:W-:Y:S01]  /*5640*/  UIADD3 UR12, UP0, UR12, UR24, URZ ;  /* 0x000000180c0c7290 */ /* 0x000fe2000ff1e03f */
[----:B------:R-:W-:Y:S01]  /*5650*/  ISETP.GT.AND P5, PT, R0, 0x9, P1 ;  /* 0x000000090000780c */ /* 0x000fe20000fa4270 */
[----:B------:R-:W-:Y:S02]  /*5660*/  BSSY B1, `(.L_x_29) ;  /* 0x0000011000017945 */ /* 0x000fe40003800000 */
[----:B------:R-:W-:Y:S01]  /*5670*/  UIADD3.X UR13, UR15, UR25, URZ, UP0, !UPT ;  /* 0x000000190f0d7290 */ /* 0x000fe200087fe43f */
[----:B---3--:R-:W-:-:S05]  /*5680*/  FFMA R20, R21, UR18, R20 ;  /* 0x0000001215147c23 */ /* 0x008fca0008000014 */
[----:B------:R3:W-:Y:S02]  /*5690*/  @P2 STG.E desc[UR16][R16.64+0x20], R20 ;  /* 0x0000201410002986 */ /* 0x0007e4000c101910 */
[----:B---3--:R-:W-:-:S04]  /*56a0*/  IMAD.U32 R16, RZ, RZ, UR24 ;  /* 0x00000018ff107e24 */ /* 0x008fc8000f8e00ff */
[----:B------:R-:W-:-:S03]  /*56b0*/  IMAD.WIDE.U32 R16, R8, R16, UR12 ;  /* 0x0000000c08107e25 */ /* 0x000fc6000f8e0010 */
[----:B------:R-:W-:-:S04]  /*56c0*/  IADD3 R16, P2, R2, R16, RZ ;  /* 0x0000001002107210 */ /* 0x000fc80007f5e0ff */
[----:B------:R-:W-:-:S03]  /*56d0*/  IADD3.X R17, R3, R9, R17, P2, !PT ;  /* 0x0000000903117210 */ /* 0x000fc600017fe411 */
[----:B------:R-:W-:-:S04]  /*56e0*/  IMAD.WIDE.U32 R16, R10, UR8, R16 ;  /* 0x000000080a107c25 */ /* 0x000fc8000f8e0010 */
[----:B------:R-:W-:Y:S01]  /*56f0*/  VIADD R17, R17, UR10 ;  /* 0x0000000a11117c36 */ /* 0x000fe20008000000 */
[----:B0-2---:R-:W-:-:S04]  /*5700*/  LEA R22, P2, R16, UR22, 0x2 ;  /* 0x0000001610167c11 */ /* 0x005fc8000f8410ff */
[----:B------:R-:W-:Y:S01]  /*5710*/  LEA.HI.X R23, R16, UR23, R17, 0x2, P2 ;  /* 0x0000001710177c11 */ /* 0x000fe200090f1411 */
[----:B------:R-:W-:-:S04]  /*5720*/  IMAD.U32 R16, RZ, RZ, UR24 ;  /* 0x00000018ff107e24 */ /* 0x000fc8000f8e00ff */
[----:B------:R0:W-:Y:S01]  /*5730*/  STL.64 [R1+0x238], R22 ;  /* 0x0002381601007387 */ /* 0x0001e20000100a00 */
[----:B------:R-:W-:Y:S01]  /*5740*/  IMAD.WIDE.U32 R18, R16, 0x7, R18 ;  /* 0x0000000710127825 */ /* 0x000fe200078e0012 */
[----:B------:R-:W-:Y:S06]  /*5750*/  @!P5 BRA `(.L_x_30) ;  /* 0x000000000004d947 */ /* 0x000fec0003800000 */
[----:B------:R2:W5:Y:S02]  /*5760*/  LDG.E.LTC128B R11, desc[UR16][R22.64+0x20] ;  /* 0x00002010160b7981 */ /* 0x000564000c1e1920 */
.L_x_30:
[----:B------:R-:W-:Y:S05]  /*5770*/  BSYNC B1 ;  /* 0x0000000000017941 */ /* 0x000fea0003800000 */
.L_x_29:
[----:B------:R-:W3:Y:S01]  /*5780*/  LDL.LU R17, [R1+0x1c] ;  /* 0x00001c0001117983 */ /* 0x000ee20000300800 */
[----:B-----5:R-:W-:Y:S01]  /*5790*/  FMUL R16, R11, UR19 ;  /* 0x000000130b107c20 */ /* 0x020fe20008400000 */
[----:B------:R-:W-:Y:S02]  /*57a0*/  IADD3 R19, R19, UR9, RZ ;  /* 0x0000000913137c10 */ /* 0x000fe4000fffe0ff */
[----:B------:R-:W-:Y:S01]  /*57b0*/  ISETP.GT.AND P2, PT, R0, 0x10, P0 ;  /* 0x000000100000780c */ /* 0x000fe20000744270 */
[----:B0-2---:R-:W2:Y:S01]  /*57c0*/  LDL.LU R22, [R1+0x20] ;  /* 0x0000200001167983 */ /* 0x005ea20000300800 */
[----:B---3--:R-:W-:Y:S01]  /*57d0*/  FFMA R21, R17, UR18, R16 ;  /* 0x0000001211157c23 */ /* 0x008fe20008000010 */
[----:B------:R-:W-:-:S04]  /*57e0*/  IADD3 R17, P3, R6, R18, RZ ;  /* 0x0000001206117210 */ /* 0x000fc80007f7e0ff */
[----:B------:R0:W-:Y:S01]  /*57f0*/  @P5 STG.E desc[UR16][R14.64+0x20], R21 ;  /* 0x000020150e005986 */ /* 0x0001e2000c101910 */
[----:B------:R-:W-:Y:S01]  /*5800*/  IMAD.X R20, R19, 0x1, R5, P3 ;  /* 0x0000000113147824 */ /* 0x000fe200018e0605 */
[----:B------:R-:W-:-:S04]  /*5810*/  LEA R16, P3, R17, UR22, 0x2 ;  /* 0x0000001611107c11 */ /* 0x000fc8000f8610ff */
[----:B------:R-:W-:-:S05]  /*5820*/  LEA.HI.X R17, R17, UR23, R20, 0x2, P3 ;  /* 0x0000001711117c11 */ /* 0x000fca00098f1414 */
[----:B------:R3:W4:Y:S01]  /*5830*/  @P2 LDG.E.LTC128B R11, desc[UR16][R16.64] ;  /* 0x00000010100b2981 */ /* 0x000722000c1e1920 */
[----:B------:R-:W-:Y:S01]  /*5840*/  IADD3 R18, P3, R18, UR24, RZ ;  /* 0x0000001812127c10 */ /* 0x000fe2000ff7e0ff */
[----:B------:R-:W-:Y:S03]  /*5850*/  BSSY B1, `(.L_x_31) ;  /* 0x000000f000017945 */ /* 0x000fe60003800000 */
[----:B------:R-:W-:Y:S02]  /*5860*/  IADD3.X R19, R19, UR25, RZ, P3, !PT ;  /* 0x0000001913137c10 */ /* 0x000fe40009ffe4ff */
[----:B0-----:R-:W-:Y:S01]  /*5870*/  IADD3 R21, P3, R18, R6, RZ ;  /* 0x0000000612157210 */ /* 0x001fe20007f7e0ff */
[----:B---3--:R-:W-:-:S04]  /*5880*/  IMAD.U32 R16, RZ, RZ, UR26 ;  /* 0x0000001aff107e24 */ /* 0x008fc8000f8e00ff */
[----:B------:R-:W-:-:S04]  /*5890*/  IMAD.WIDE.U32 R16, R16, 0x1c, R14 ;  /* 0x0000001c10107825 */ /* 0x000fc800078e000e */
[----:B------:R-:W-:Y:S02]  /*58a0*/  VIADD R17, R17, UR28 ;  /* 0x0000001c11117c36 */ /* 0x000fe40008000000 */
[----:B----4-:R-:W-:-:S04]  /*58b0*/  FMUL R20, R11, UR19 ;  /* 0x000000130b147c20 */ /* 0x010fc80008400000 */
[----:B--2---:R-:W-:Y:S01]  /*58c0*/  FFMA R20, R22, UR18, R20 ;  /* 0x0000001216147c23 */ /* 0x004fe20008000014 */
[----:B------:R-:W-:-:S04]  /*58d0*/  IADD3.X R22, R19, R5, RZ, P3, !PT ;  /* 0x0000000513167210 */ /* 0x000fc80001ffe4ff */
[----:B------:R0:W-:Y:S01]  /*58e0*/  @P2 STG.E desc[UR16][R16.64], R20 ;  /* 0x0000001410002986 */ /* 0x0001e2000c101910 */
[----:B------:R-:W-:Y:S02]  /*58f0*/  ISETP.GT.AND P2, PT, R0, 0x11, P0 ;  /* 0x000000110000780c */ /* 0x000fe40000744270 */
[----:B0-----:R-:W-:-:S04]  /*5900*/  LEA R20, P3, R21, UR22, 0x2 ;  /* 0x0000001615147c11 */ /* 0x001fc8000f8610ff */
[----:B------:R-:W-:-:S07]  /*5910*/  LEA.HI.X R21, R21, UR23, R22, 0x2, P3 ;  /* 0x0000001715157c11 */ /* 0x000fce00098f1416 */
[----:B------:R-:W-:Y:S05]  /*5920*/  @!P2 BRA `(.L_x_32) ;  /* 0x000000000004a947 */ /* 0x000fea0003800000 */
[----:B------:R0:W5:Y:S02]  /*5930*/  LDG.E.LTC128B R11, desc[UR16][R20.64] ;  /* 0x00000010140b7981 */ /* 0x000164000c1e1920 */
.L_x_32:
[----:B------:R-:W-:Y:S05]  /*5940*/  BSYNC B1 ;  /* 0x0000000000017941 */ /* 0x000fea0003800000 */
.L_x_31:
[----:B0-----:R-:W2:Y:S01]  /*5950*/  LDL.LU R21, [R1+0x24] ;  /* 0x0000240001157983 */ /* 0x001ea20000300800 */
[----:B------:R-:W-:Y:S01]  /*5960*/  IADD3 R14, P3, R14, UR21, RZ ;  /* 0x000000150e0e7c10 */ /* 0x000fe2000ff7e0ff */
[----:B-----5:R-:W-:Y:S01]  /*5970*/  FMUL R20, R11, UR19 ;  /* 0x000000130b147c20 */ /* 0x020fe20008400000 */
[----:B------:R-:W-:Y:S01]  /*5980*/  UIMAD.WIDE.U32 UR14, UR24, 0x7, UR14 ;  /* 0x00000007180e78a5 */ /* 0x000fe2000f8e000e */
[----:B------:R-:W-:Y:S01]  /*5990*/  BSSY B1, `(.L_x_33) ;  /* 0x0000012000017945 */ /* 0x000fe20003800000 */
[----:B------:R-:W-:Y:S02]  /*59a0*/  IADD3.X R15, R15, UR11, RZ, P3, !PT ;  /* 0x0000000b0f0f7c10 */ /* 0x000fe40009ffe4ff */
[----:B------:R-:W-:-:S04]  /*59b0*/  UIADD3 UR14, UP0, UR14, UR24, URZ ;  /* 0x000000180e0e7290 */ /* 0x000fc8000ff1e03f */
[----:B------:R-:W-:Y:S01]  /*59c0*/  UIADD3.X UR15, UR25, UR9, UR15, UP0, !UPT ;  /* 0x00000009190f7290 */ /* 0x000fe200087fe40f */
[----:B--2---:R-:W-:-:S05]  /*59d0*/  FFMA R20, R21, UR18, R20 ;  /* 0x0000001215147c23 */ /* 0x004fca0008000014 */
[----:B------:R0:W-:Y:S02]  /*59e0*/  @P2 STG.E desc[UR16][R14.64], R20 ;  /* 0x000000140e002986 */ /* 0x0001e4000c101910 */
[----:B0-----:R-:W-:-:S04]  /*59f0*/  IMAD.U32 R20, RZ, RZ, UR24 ;  /* 0x00000018ff147e24 */ /* 0x001fc8000f8e00ff */
[----:B------:R-:W-:-:S03]  /*5a00*/  IMAD.WIDE.U32 R20, R8, R20, UR14 ;  /* 0x0000000e08147e25 */ /* 0x000fc6000f8e0014 */
[----:B------:R-:W-:-:S04]  /*5a10*/  IADD3 R20, P2, R2, R20, RZ ;  /* 0x0000001402147210 */ /* 0x000fc80007f5e0ff */
[----:B------:R-:W-:-:S03]  /*5a20*/  IADD3.X R21, R3, R9, R21, P2, !PT ;  /* 0x0000000903157210 */ /* 0x000fc600017fe415 */
[----:B------:R-:W-:-:S04]  /*5a30*/  IMAD.WIDE.U32 R20, R10, UR8, R20 ;  /* 0x000000080a147c25 */ /* 0x000fc8000f8e0014 */
[----:B------:R-:W-:Y:S01]  /*5a40*/  VIADD R21, R21, UR10 ;  /* 0x0000000a15157c36 */ /* 0x000fe20008000000 */
[----:B------:R-:W-:-:S04]  /*5a50*/  LEA R22, P2, R20, UR22, 0x2 ;  /* 0x0000001614167c11 */ /* 0x000fc8000f8410ff */
[----:B------:R-:W-:Y:S02]  /*5a60*/  LEA.HI.X R23, R20, UR23, R21, 0x2, P2 ;  /* 0x0000001714177c11 */ /* 0x000fe400090f1415 */
[----:B------:R-:W-:-:S03]  /*5a70*/  ISETP.GT.AND P2, PT, R0, 0x10, P1 ;  /* 0x000000100000780c */ /* 0x000fc60000f44270 */
[----:B------:R0:W-:Y:S10]  /*5a80*/  STL.64 [R1+0x230], R22 ;  /* 0x0002301601007387 */ /* 0x0001f40000100a00 */
[----:B------:R-:W-:Y:S05]  /*5a90*/  @!P2 BRA `(.L_x_34) ;  /* 0x000000000004a947 */ /* 0x000fea0003800000 */
[----:B------:R2:W5:Y:S02]  /*5aa0*/  LDG.E.LTC128B R11, desc[UR16][R22.64+0x20] ;  /* 0x00002010160b7981 */ /* 0x000564000c1e1920 */
.L_x_34:
[----:B------:R-:W-:Y:S05]  /*5ab0*/  BSYNC B1 ;  /* 0x0000000000017941 */ /* 0x000fea0003800000 */
.L_x_33:
[----:B------:R-:W3:Y:S01]  /*5ac0*/  LDL.LU R21, [R1+0x28] ;  /* 0x0000280001157983 */ /* 0x000ee20000300800 */
[----:B-----5:R-:W-:Y:S01]  /*5ad0*/  FMUL R20, R11, UR19 ;  /* 0x000000130b147c20 */ /* 0x020fe20008400000 */
[----:B------:R-:W-:Y:S01]  /*5ae0*/  UIMAD.WIDE.U32 UR12, UR24, 0x7, UR12 ;  /* 0x00000007180c78a5 */ /* 0x000fe2000f8e000c */
[----:B------:R-:W-:Y:S01]  /*5af0*/  ISETP.GT.AND P5, PT, R0, 0x11, P1 ;  /* 0x000000110000780c */ /* 0x000fe20000fa4270 */
[----:B------:R-:W-:Y:S02]  /*5b00*/  BSSY B1, `(.L_x_35) ;  /* 0x0000012000017945 */ /* 0x000fe40003800000 */
[----:B------:R-:W-:-:S04]  /*5b10*/  UIADD3 UR12, UP0, UR12, UR24, URZ ;  /* 0x000000180c0c7290 */ /* 0x000fc8000ff1e03f */
[----:B------:R-:W-:Y:S01]  /*5b20*/  UIADD3.X UR13, UR25, UR9, UR13, UP0, !UPT ;  /* 0x00000009190d7290 */ /* 0x000fe200087fe40d */
[----:B---3--:R-:W-:-:S05]  /*5b30*/  FFMA R20, R21, UR18, R20 ;  /* 0x0000001215147c23 */ /* 0x008fca0008000014 */
[----:B------:R3:W-:Y:S02]  /*5b40*/  @P2 STG.E desc[UR16][R16.64+0x20], R20 ;  /* 0x0000201410002986 */ /* 0x0007e4000c101910 */
[----:B---3--:R-:W-:-:S04]  /*5b50*/  IMAD.U32 R16, RZ, RZ, UR24 ;  /* 0x00000018ff107e24 */ /* 0x008fc8000f8e00ff */
[----:B------:R-:W-:-:S03]  /*5b60*/  IMAD.WIDE.U32 R16, R8, R16, UR12 ;  /* 0x0000000c08107e25 */ /* 0x000fc6000f8e0010 */
[----:B------:R-:W-:-:S04]  /*5b70*/  IADD3 R16, P2, R2, R16, RZ ;  /* 0x0000001002107210 */ /* 0x000fc80007f5e0ff */
[----:B------:R-:W-:-:S03]  /*5b80*/  IADD3.X R17, R3, R9, R17, P2, !PT ;  /* 0x0000000903117210 */ /* 0x000fc600017fe411 */
[----:B------:R-:W-:-:S05]  /*5b90*/  IMAD.WIDE.U32 R16, R10, UR8, R16 ;  /* 0x000000080a107c25 */ /* 0x000fca000f8e0010 */
[----:B------:R-:W-:Y:S02]  /*5ba0*/  IADD3 R17, R17, UR10, RZ ;  /* 0x0000000a11117c10 */ /* 0x000fe4000fffe0ff */
[----:B0-2---:R-:W-:-:S04]  /*5bb0*/  LEA R22, P2, R16, UR22, 0x2 ;  /* 0x0000001610167c11 */ /* 0x005fc8000f8410ff */
[----:B------:R-:W-:Y:S01]  /*5bc0*/  LEA.HI.X R23, R16, UR23, R17, 0x2, P2 ;  /* 0x0000001710177c11 */ /* 0x000fe200090f1411 */
[----:B------:R-:W-:-:S04]  /*5bd0*/  IMAD.U32 R16, RZ, RZ, UR24 ;  /* 0x00000018ff107e24 */ /* 0x000fc8000f8e00ff */
[----:B------:R0:W-:Y:S01]  /*5be0*/  STL.64 [R1+0x228], R22 ;  /* 0x0002281601007387 */ /* 0x0001e20000100a00 */
[----:B------:R-:W-:Y:S01]  /*5bf0*/  IMAD.WIDE.U32 R18, R16, 0x7, R18 ;  /* 0x0000000710127825 */ /* 0x000fe200078e0012 */
[----:B------:R-:W-:Y:S06]  /*5c00*/  @!P5 BRA `(.L_x_36) ;  /* 0x000000000004d947 */ /* 0x000fec0003800000 */
[----:B------:R2:W5:Y:S02]  /*5c10*/  LDG.E.LTC128B R11, desc[UR16][R22.64+0x20] ;  /* 0x00002010160b7981 */ /* 0x000564000c1e1920 */
.L_x_36:
[----:B------:R-:W-:Y:S05]  /*5c20*/  BSYNC B1 ;  /* 0x0000000000017941 */ /* 0x000fea0003800000 */
.L_x_35:
[----:B------:R-:W3:Y:S01]  /*5c30*/  LDL.LU R17, [R1+0x2c] ;  /* 0x00002c0001117983 */ /* 0x000ee20000300800 */
[----:B-----5:R-:W-:Y:S01]  /*5c40*/  FMUL R16, R11, UR19 ;  /* 0x000000130b107c20 */ /* 0x020fe20008400000 */
[----:B------:R-:W-:Y:S01]  /*5c50*/  VIADD R19, R19, UR9 ;  /* 0x0000000913137c36 */ /* 0x000fe20008000000 */
        /* <DEDUP_REMOVED lines=12> */
[----:B0-----:R-:W-:Y:S02]  /*5d20*/  IADD3 R21, P3, R18, R6, RZ ;  /* 0x0000000612157210 */ /* 0x001fe40007f7e0ff */
[----:B---3--:R-:W-:-:S05]  /*5d30*/  MOV R16, UR26 ;  /* 0x0000001a00107c02 */ /* 0x008fca0008000f00 */
[----:B------:R-:W-:-:S04]  /*5d40*/  IMAD.WIDE.U32 R16, R16, 0x1c, R14 ;  /* 0x0000001c10107825 */ /* 0x000fc800078e000e */
[----:B------:R-:W-:Y:S02]  /*5d50*/  VIADD R17, R17, UR28 ;  /* 0x0000001c11117c36 */ /* 0x000fe40008000000 */
[----:B----4-:R-:W-:-:S04]  /*5d60*/  FMUL R20, R11, UR19 ;  /* 0x000000130b147c20 */ /* 0x010fc80008400000 */
[----:B--2---:R-:W-:Y:S01]  /*5d70*/  FFMA R20, R22, UR18, R20 ;  /* 0x0000001216147c23 */ /* 0x004fe20008000014 */
[----:B------:R-:W-:-:S04]  /*5d80*/  IMAD.X R22, R19, 0x1, R5, P3 ;  /* 0x0000000113167824 */ /* 0x000fc800018e0605 */
[----:B------:R0:W-:Y:S01]  /*5d90*/  @P2 STG.E desc[UR16][R16.64], R20 ;  /* 0x0000001410002986 */ /* 0x0001e2000c101910 */
[----:B------:R-:W-:Y:S02]  /*5da0*/  ISETP.GT.AND P2, PT, R0, 0x19, P0 ;  /* 0x000000190000780c */ /* 0x000fe40000744270 */
[----:B0-----:R-:W-:-:S04]  /*5db0*/  LEA R20, P3, R21, UR22, 0x2 ;  /* 0x0000001615147c11 */ /* 0x001fc8000f8610ff */
[----:B------:R-:W-:-:S07]  /*5dc0*/  LEA.HI.X R21, R21, UR23, R22, 0x2, P3 ;  /* 0x0000001715157c11 */ /* 0x000fce00098f1416 */
[----:B------:R-:W-:Y:S05]  /*5dd0*/  @!P2 BRA `(.L_x_38) ;  /* 0x000000000004a947 */ /* 0x000fea0003800000 */
[----:B------:R0:W5:Y:S02]  /*5de0*/  LDG.E.LTC128B R11, desc[UR16][R20.64] ;  /* 0x00000010140b7981 */ /* 0x000164000c1e1920 */
.L_x_38:
[----:B------:R-:W-:Y:S05]  /*5df0*/  BSYNC B1 ;  /* 0x0000000000017941 */ /* 0x000fea0003800000 */
.L_x_37:
        /* <DEDUP_REMOVED lines=22> */
.L_x_40:
[----:B------:R-:W-:Y:S05]  /*5f60*/  BSYNC B1 ;  /* 0x0000000000017941 */ /* 0x000fea0003800000 */
.L_x_39:
        /* <DEDUP_REMOVED lines=22> */
.L_x_42:
[----:B------:R-:W-:Y:S05]  /*60d0*/  BSYNC B1 ;  /* 0x0000000000017941 */ /* 0x000fea0003800000 */
.L_x_41:
        /* <DEDUP_REMOVED lines=28> */
.L_x_44:
[----:B------:R-:W-:Y:S05]  /*62a0*/  BSYNC B1 ;  /* 0x0000000000017941 */ /* 0x000fea0003800000 */
.L_x_43:
        /* <DEDUP_REMOVED lines=22> */
.L_x_46:
[----:B------:R-:W-:Y:S05]  /*6410*/  BSYNC B1 ;  /* 0x0000000000017941 */ /* 0x000fea0003800000 */
.L_x_45:
        /* <DEDUP_REMOVED lines=22> */
.L_x_48:
[----:B------:R-:W-:Y:S05]  /*6580*/  BSYNC B1 ;  /* 0x0000000000017941 */ /* 0x000fea0003800000 */
.L_x_47:
        /* <DEDUP_REMOVED lines=28> */
.L_x_50:
[----:B------:R-:W-:Y:S05]  /*6750*/  BSYNC B1 ;  /* 0x0000000000017941 */ /* 0x000fea0003800000 */
.L_x_49:
        /* <DEDUP_REMOVED lines=22> */
.L_x_52:
[----:B------:R-:W-:Y:S05]  /*68c0*/  BSYNC B1 ;  /* 0x0000000000017941 */ /* 0x000fea0003800000 */
.L_x_51:
        /* <DEDUP_REMOVED lines=22> */
.L_x_54:
[----:B------:R-:W-:Y:S05]  /*6a30*/  BSYNC B1 ;  /* 0x0000000000017941 */ /* 0x000fea0003800000 */
.L_x_53:
        /* <DEDUP_REMOVED lines=28> */
.L_x_56:
[----:B------:R-:W-:Y:S05]  /*6c00*/  BSYNC B1 ;  /* 0x0000000000017941 */ /* 0x000fea0003800000 */
.L_x_55:
        /* <DEDUP_REMOVED lines=22> */
.L_x_58:
[----:B------:R-:W-:Y:S05]  /*6d70*/  BSYNC B1 ;  /* 0x0000000000017941 */ /* 0x000fea0003800000 */
.L_x_57:
        /* <DEDUP_REMOVED lines=22> */
.L_x_60:
[----:B------:R-:W-:Y:S05]  /*6ee0*/  BSYNC B1 ;  /* 0x0000000000017941 */ /* 0x000fea0003800000 */
.L_x_59:
        /* <DEDUP_REMOVED lines=28> */
.L_x_62:
[----:B------:R-:W-:Y:S05]  /*70b0*/  BSYNC B1 ;  /* 0x0000000000017941 */ /* 0x000fea0003800000 */
.L_x_61:
        /* <DEDUP_REMOVED lines=22> */
.L_x_64:
[----:B------:R-:W-:Y:S05]  /*7220*/  BSYNC B1 ;  /* 0x0000000000017941 */ /* 0x000fea0003800000 */
.L_x_63:
        /* <DEDUP_REMOVED lines=22> */
.L_x_66:
[----:B------:R-:W-:Y:S05]  /*7390*/  BSYNC B1 ;  /* 0x0000000000017941 */ /* 0x000fea0003800000 */
.L_x_65:
        /* <DEDUP_REMOVED lines=28> */
.L_x_68:
[----:B------:R-:W-:Y:S05]  /*7560*/  BSYNC B1 ;  /* 0x0000000000017941 */ /* 0x000fea0003800000 */
.L_x_67:
        /* <DEDUP_REMOVED lines=22> */
.L_x_70:
[----:B------:R-:W-:Y:S05]  /*76d0*/  BSYNC B1 ;  /* 0x0000000000017941 */ /* 0x000fea0003800000 */
.L_x_69:
        /* <DEDUP_REMOVED lines=18> */
[----:B------:R0:W-:Y:S01]  /*7800*/  STL.64 [R1], R22 ;  /* 0x0000001601007387 */ /* 0x0001e20000100a00 */
[----:B------:R-:W-:Y:S01]  /*7810*/  IMAD.WIDE.U32 R18, R16, 0x7, R18 ;  /* 0x0000000710127825 */ /* 0x000fe200078e0012 */
[----:B------:R-:W-:Y:S06]  /*7820*/  @!P5 BRA `(.L_x_72) ;  /* 0x000000000004d947 */ /* 0x000fec0003800000 */
[----:B------:R2:W5:Y:S02]  /*7830*/  LDG.E.LTC128B R11, desc[UR16][R22.64+0x20] ;  /* 0x00002010160b7981 */ /* 0x000564000c1e1920 */
.L_x_72:
[----:B------:R-:W-:Y:S05]  /*7840*/  BSYNC B1 ;  /* 0x0000000000017941 */ /* 0x000fea0003800000 */
.L_x_71:
        /* <DEDUP_REMOVED lines=28> */
.L_x_74:
[----:B------:R-:W-:Y:S05]  /*7a10*/  BSYNC B1 ;  /* 0x0000000000017941 */ /* 0x000fea0003800000 */
.L_x_73:
        /* <DEDUP_REMOVED lines=18> */
[----:B------:R-:W-:-:S13]  /*7b40*/  ISETP.GT.AND P2, PT, R0, 0x48, P1 ;  /* 0x000000480000780c */ /* 0x000fda0000f44270 */
[----:B------:R-:W-:Y:S05]  /*7b50*/  @!P2 BRA `(.L_x_76) ;  /* 0x000000000004a947 */ /* 0x000fea0003800000 */
[----:B------:R0:W5:Y:S02]  /*7b60*/  LDG.E.LTC128B R11, desc[UR16][R236.64+0x20] ;  /* 0x00002010ec0b7981 */ /* 0x000164000c1e1920 */
.L_x_76:
[----:B------:R-:W-:Y:S05]  /*7b70*/  BSYNC B1 ;  /* 0x0000000000017941 */ /* 0x000fea0003800000 */
.L_x_75:
[----:B------:R-:W2:Y:S01]  /*7b80*/  LDL.LU R21, [R1+0x98] ;  /* 0x0000980001157983 */ /* 0x000ea20000300800 */
[----:B-----5:R-:W-:Y:S01]  /*7b90*/  FMUL R20, R11, UR19 ;  /* 0x000000130b147c20 */ /* 0x020fe20008400000 */
[----:B------:R-:W-:Y:S01]  /*7ba0*/  UIMAD.WIDE.U32 UR12, UR24, 0x7, UR12 ;  /* 0x00000007180c78a5 */ /* 0x000fe2000f8e000c */
[----:B------:R-:W-:Y:S01]  /*7bb0*/  ISETP.GT.AND P5, PT, R0, 0x49, P1 ;  /* 0x000000490000780c */ /* 0x000fe20000fa4270 */
[----:B------:R-:W-:Y:S02]  /*7bc0*/  BSSY B1, `(.L_x_77) ;  /* 0x0000011000017945 */ /* 0x000fe40003800000 */
[----:B------:R-:W-:-:S04]  /*7bd0*/  UIADD3 UR12, UP0, UR12, UR24, URZ ;  /* 0x000000180c0c7290 */ /* 0x000fc8000ff1e03f */
[----:B------:R-:W-:Y:S01]  /*7be0*/  UIADD3.X UR13, UR25, UR9, UR13, UP0, !UPT ;  /* 0x00000009190d7290 */ /* 0x000fe200087fe40d */
[----:B--2---:R-:W-:-:S05]  /*7bf0*/  FFMA R20, R21, UR18, R20 ;  /* 0x0000001215147c23 */ /* 0x004fca0008000014 */
[----:B------:R2:W-:Y:S02]  /*7c00*/  @P2 STG.E desc[UR16][R16.64+0x20], R20 ;  /* 0x0000201410002986 */ /* 0x0005e4000c101910 */
[----:B--2---:R-:W-:-:S04]  /*7c10*/  IMAD.U32 R16, RZ, RZ, UR24 ;  /* 0x00000018ff107e24 */ /* 0x004fc8000f8e00ff */
[----:B------:R-:W-:-:S03]  /*7c20*/  IMAD.WIDE.U32 R16, R8, R16, UR12 ;  /* 0x0000000c08107e25 */ /* 0x000fc6000f8e0010 */
[----:B------:R-:W-:-:S04]  /*7c30*/  IADD3 R16, P2, R2, R16, RZ ;  /* 0x0000001002107210 */ /* 0x000fc80007f5e0ff */
[----:B------:R-:W-:-:S03]  /*7c40*/  IADD3.X R17, R3, R9, R17, P2, !PT ;  /* 0x0000000903117210 */ /* 0x000fc600017fe411 */
[----:B------:R-:W-:-:S04]  /*7c50*/  IMAD.WIDE.U32 R16, R10, UR8, R16 ;  /* 0x000000080a107c25 */ /* 0x000fc8000f8e0010 */
[----:B------:R-:W-:Y:S01]  /*7c60*/  VIADD R17, R17, UR10 ;  /* 0x0000000a11117c36 */ /* 0x000fe20008000000 */
[----:B------:R-:W-:-:S04]  /*7c70*/  LEA R234, P2, R16, UR22, 0x2 ;  /* 0x0000001610ea7c11 */ /* 0x000fc8000f8410ff */
[----:B------:R-:W-:Y:S01]  /*7c80*/  LEA.HI.X R235, R16, UR23, R17, 0x2, P2 ;  /* 0x0000001710eb7c11 */ /* 0x000fe200090f1411 */
[----:B------:R-:W-:-:S04]  /*7c90*/  IMAD.U32 R16, RZ, RZ, UR24 ;  /* 0x00000018ff107e24 */ /* 0x000fc8000f8e00ff */
[----:B------:R-:W-:Y:S01]  /*7ca0*/  IMAD.WIDE.U32 R18, R16, 0x7, R18 ;  /* 0x0000000710127825 */ /* 0x000fe200078e0012 */
[----:B------:R-:W-:Y:S06]  /*7cb0*/  @!P5 BRA `(.L_x_78) ;  /* 0x000000000004d947 */ /* 0x000fec0003800000 */
[----:B------:R2:W5:Y:S02]  /*7cc0*/  LDG.E.LTC128B R11, desc[UR16][R234.64+0x20] ;  /* 0x00002010ea0b7981 */ /* 0x000564000c1e1920 */
.L_x_78:
[----:B------:R-:W-:Y:S05]  /*7cd0*/  BSYNC B1 ;  /* 0x0000000000017941 */ /* 0x000fea0003800000 */
.L_x_77:
[----:B------:R-:W3:Y:S01]  /*7ce0*/  LDL.LU R16, [R1+0x9c] ;  /* 0x00009c0001107983 */ /* 0x000ee20000300800 */
[----:B------:R-:W-:Y:S01]  /*7cf0*/  IADD3 R19, R19, UR9, RZ ;  /* 0x0000000913137c10 */ /* 0x000fe2000fffe0ff */
[----:B-----5:R-:W-:Y:S01]  /*7d00*/  FMUL R21, R11, UR19 ;  /* 0x000000130b157c20 */ /* 0x020fe20008400000 */
[----:B------:R-:W-:Y:S01]  /*7d10*/  IADD3 R17, P3, R6, R18, RZ ;  /* 0x0000001206117210 */ /* 0x000fe20007f7e0ff */
[----:B------:R-:W4:Y:S01]  /*7d20*/  LDL.LU R22, [R1+0xa0] ;  /* 0x0000a00001167983 */ /* 0x000f220000300800 */
[----:B------:R-:W-:-:S03]  /*7d30*/  ISETP.GT.AND P2, PT, R0, 0x50, P0 ;  /* 0x000000500000780c */ /* 0x000fc60000744270 */
[----:B------:R-:W-:Y:S02]  /*7d40*/  IMAD.X R20, R19, 0x1, R5, P3 ;  /* 0x0000000113147824 */ /* 0x000fe400018e0605 */
[----:B---3--:R-:W-:Y:S01]  /*7d50*/  FFMA R21, R16, UR18, R21 ;  /* 0x0000001210157c23 */ /* 0x008fe20008000015 */
[----:B------:R-:W-:-:S04]  /*7d60*/  LEA R16, P3, R17, UR22, 0x2 ;  /* 0x0000001611107c11 */ /* 0x000fc8000f8610ff */
[----:B------:R-:W-:Y:S01]  /*7d70*/  LEA.HI.X R17, R17, UR23, R20, 0x2, P3 ;  /* 0x0000001711117c11 */ /* 0x000fe200098f1414 */
[----:B------:R3:W-:Y:S04]  /*7d80*/  @P5 STG.E desc[UR16][R14.64+0x20], R21 ;  /* 0x000020150e005986 */ /* 0x0007e8000c101910 */
[----:B------:R0:W2:Y:S01]  /*7d90*/  @P2 LDG.E.LTC128B R11, desc[UR16][R16.64] ;  /* 0x00000010100b2981 */ /* 0x0000a2000c1e1920 */
[----:B------:R-:W-:Y:S01]  /*7da0*/  IADD3 R18, P3, R18, UR24, RZ ;  /* 0x0000001812127c10 */ /* 0x000fe2000ff7e0ff */
[----:B------:R-:W-:Y:S03]  /*7db0*/  BSSY B1, `(.L_x_79) ;  /* 0x000000f000017945 */ /* 0x000fe60003800000 */
[----:B------:R-:W-:-:S02]  /*7dc0*/  IADD3.X R19, R19, UR25, RZ, P3, !PT ;  /* 0x0000001913137c10 */ /* 0x000fc40009ffe4ff */
[----:B---3--:R-:W-:Y:S01]  /*7dd0*/  IADD3 R21, P3, R18, R6, RZ ;  /* 0x0000000612157210 */ /* 0x008fe20007f7e0ff */
[----:B0-----:R-:W-:-:S04]  /*7de0*/  IMAD.U32 R16, RZ, RZ, UR26 ;  /* 0x0000001aff107e24 */ /* 0x001fc8000f8e00ff */
[----:B------:R-:W-:-:S04]  /*7df0*/  IMAD.WIDE.U32 R16, R16, 0x1c, R14 ;  /* 0x0000001c10107825 */ /* 0x000fc800078e000e */
[----:B------:R-:W-:Y:S02]  /*7e00*/  VIADD R17, R17, UR28 ;  /* 0x0000001c11117c36 */ /* 0x000fe40008000000 */
[----:B--2---:R-:W-:-:S04]  /*7e10*/  FMUL R20, R11, UR19 ;  /* 0x000000130b147c20 */ /* 0x004fc80008400000 */
[----:B----4-:R-:W-:Y:S01]  /*7e20*/  FFMA R20, R22, UR18, R20 ;  /* 0x0000001216147c23 */ /* 0x010fe20008000014 */
[----:B------:R-:W-:-:S04]  /*7e30*/  IADD3.X R22, R19, R5, RZ, P3, !PT ;  /* 0x0000000513167210 */ /* 0x000fc80001ffe4ff */
[----:B------:R0:W-:Y:S01]  /*7e40*/  @P2 STG.E desc[UR16][R16.64], R20 ;  /* 0x0000001410002986 */ /* 0x0001e2000c101910 */
[----:B------:R-:W-:Y:S02]  /*7e50*/  ISETP.GT.AND P2, PT, R0, 0x51, P0 ;  /* 0x000000510000780c */ /* 0x000fe40000744270 */
[----:B0-----:R-:W-:-:S04]  /*7e60*/  LEA R20, P3, R21, UR22, 0x2 ;  /* 0x0000001615147c11 */ /* 0x001fc8000f8610ff */
[----:B------:R-:W-:-:S07]  /*7e70*/  LEA.HI.X R21, R21, UR23, R22, 0x2, P3 ;  /* 0x0000001715157c11 */ /* 0x000fce00098f1416 */
[----:B------:R-:W-:Y:S05]  /*7e80*/  @!P2 BRA `(.L_x_80) ;  /* 0x000000000004a947 */ /* 0x000fea0003800000 */
[----:B------:R0:W5:Y:S02]  /*7e90*/  LDG.E.LTC128B R11, desc[UR16][R20.64] ;  /* 0x00000010140b7981 */ /* 0x000164000c1e1920 */
.L_x_80:
[----:B------:R-:W-:Y:S05]  /*7ea0*/  BSYNC B1 ;  /* 0x0000000000017941 */ /* 0x000fea0003800000 */
.L_x_79:
        /* <DEDUP_REMOVED lines=18> */
[----:B------:R-:W-:-:S13]  /*7fd0*/  ISETP.GT.AND P2, PT, R0, 0x50, P1 ;  /* 0x000000500000780c */ /* 0x000fda0000f44270 */
[----:B------:R-:W-:Y:S05]  /*7fe0*/  @!P2 BRA `(.L_x_82) ;  /* 0x000000000004a947 */ /* 0x000fea0003800000 */
[----:B------:R0:W5:Y:S02]  /*7ff0*/  LDG.E.LTC128B R11, desc[UR16][R232.64+0x20] ;  /* 0x00002010e80b7981 */ /* 0x000164000c1e1920 */
.L_x_82:
[----:B------:R-:W-:Y:S05]  /*8000*/  BSYNC B1 ;  /* 0x0000000000017941 */ /* 0x000fea0003800000 */
.L_x_81:
        /* <DEDUP_REMOVED lines=13> */
[----:B------:R-:W-:-:S05]  /*80e0*/  IMAD.WIDE.U32 R16, R10, UR8, R16 ;  /* 0x000000080a107c25 */ /* 0x000fca000f8e0010 */
[----:B------:R-:W-:Y:S02]  /*80f0*/  IADD3 R17, R17, UR10, RZ ;  /* 0x0000000a11117c10 */ /* 0x000fe4000fffe0ff */
[----:B------:R-:W-:-:S04]  /*8100*/  LEA R230, P2, R16, UR22, 0x2 ;  /* 0x0000001610e67c11 */ /* 0x000fc8000f8410ff */
[----:B------:R-:W-:Y:S01]  /*8110*/  LEA.HI.X R231, R16, UR23, R17, 0x2, P2 ;  /* 0x0000001710e77c11 */ /* 0x000fe200090f1411 */
[----:B------:R-:W-:-:S04]  /*8120*/  IMAD.U32 R16, RZ, RZ, UR24 ;  /* 0x00000018ff107e24 */ /* 0x000fc8000f8e00ff */
[----:B------:R-:W-:Y:S01]  /*8130*/  IMAD.WIDE.U32 R16, R16, 0x7, R18 ;  /* 0x0000000710107825 */ /* 0x000fe200078e0012 */
[----:B------:R-:W-:Y:S06]  /*8140*/  @!P5 BRA `(.L_x_84) ;  /* 0x000000000004d947 */ /* 0x000fec0003800000 */
[----:B------:R2:W5:Y:S02]  /*8150*/  LDG.E.LTC128B R11, desc[UR16][R230.64+0x20] ;  /* 0x00002010e60b7981 */ /* 0x000564000c1e1920 */
.L_x_84:
[----:B------:R-:W-:Y:S05]  /*8160*/  BSYNC B1 ;  /* 0x0000000000017941 */ /* 0x000fea0003800000 */
.L_x_83:
[----:B------:R-:W3:Y:S01]  /*8170*/  LDL.LU R18, [R1+0xac] ;  /* 0x0000ac0001127983 */ /* 0x000ee20000300800 */
[----:B------:R-:W-:Y:S01]  /*8180*/  IADD3 R19, P3, R6, R16, RZ ;  /* 0x0000001006137210 */ /* 0x000fe20007f7e0ff */
[----:B-----5:R-:W-:Y:S01]  /*8190*/  FMUL R20, R11, UR19 ;  /* 0x000000130b147c20 */ /* 0x020fe20008400000 */
[----:B------:R-:W-:Y:S01]  /*81a0*/  VIADD R17, R17, UR9 ;  /* 0x0000000911117c36 */ /* 0x000fe20008000000 */
[----:B------:R-:W-:Y:S01]  /*81b0*/  ISETP.GT.AND P2, PT, R0, 0x58, P0 ;  /* 0x000000580000780c */ /* 0x000fe20000744270 */
[----:B------:R-:W4:Y:S02]  /*81c0*/  LDL.LU R22, [R1+0xb0] ;  /* 0x0000b00001167983 */ /* 0x000f240000300800 */
[----:B------:R-:W-:Y:S02]  /*81d0*/  IMAD.X R21, R17, 0x1, R5, P3 ;  /* 0x0000000111157824 */ /* 0x000fe400018e0605 */
[----:B---3--:R-:W-:Y:S01]  /*81e0*/  FFMA R20, R18, UR18, R20 ;  /* 0x0000001212147c23 */ /* 0x008fe20008000014 */
[----:B------:R-:W-:-:S04]  /*81f0*/  LEA R18, P3, R19, UR22, 0x2 ;  /* 0x0000001613127c11 */ /* 0x000fc8000f8610ff */
[----:B------:R-:W-:Y:S01]  /*8200*/  LEA.HI.X R19, R19, UR23, R21, 0x2, P3 ;  /* 0x0000001713137c11 */ /* 0x000fe200098f1415 */
[----:B------:R3:W-:Y:S04]  /*8210*/  @P5 STG.E desc[UR16][R14.64+0x20], R20 ;  /* 0x000020140e005986 */ /* 0x0007e8000c101910 */
[----:B------:R0:W3:Y:S01]  /*8220*/  @P2 LDG.E.LTC128B R11, desc[UR16][R18.64] ;  /* 0x00000010120b2981 */ /* 0x0000e2000c1e1920 */
[----:B------:R-:W-:Y:S01]  /*8230*/  IADD3 R16, P3, R16, UR24, RZ ;  /* 0x0000001810107c10 */ /* 0x000fe2000ff7e0ff */
[----:B------:R-:W-:Y:S03]  /*8240*/  BSSY B1, `(.L_x_85) ;  /* 0x000000f000017945 */ /* 0x000fe60003800000 */
[----:B------:R-:W-:-:S02]  /*8250*/  IADD3.X R17, R17, UR25, RZ, P3, !PT ;  /* 0x0000001911117c10 */ /* 0x000fc40009ffe4ff */
[----:B------:R-:W-:Y:S02]  /*8260*/  IADD3 R21, P3, R16, R6, RZ ;  /* 0x0000000610157210 */ /* 0x000fe40007f7e0ff */
[----:B0-----:R-:W-:-:S05]  /*8270*/  MOV R18, UR26 ;  /* 0x0000001a00127c02 */ /* 0x001fca0008000f00 */
[----:B------:R-:W-:-:S04]  /*8280*/  IMAD.WIDE.U32 R18, R18, 0x1c, R14 ;  /* 0x0000001c12127825 */ /* 0x000fc800078e000e */
[----:B------:R-:W-:Y:S02]  /*8290*/  VIADD R19, R19, UR28 ;  /* 0x0000001c13137c36 */ /* 0x000fe40008000000 */
[----:B---3--:R-:W-:-:S04]  /*82a0*/  FMUL R20, R11, UR19 ;  /* 0x000000130b147c20 */ /* 0x008fc80008400000 */
[----:B----4-:R-:W-:Y:S01]  /*82b0*/  FFMA R20, R22, UR18, R20 ;  /* 0x0000001216147c23 */ /* 0x010fe20008000014 */
[----:B------:R-:W-:-:S04]  /*82c0*/  IMAD.X R22, R17, 0x1, R5, P3 ;  /* 0x0000000111167824 */ /* 0x000fc800018e0605 */
[----:B------:R0:W-:Y:S01]  /*82d0*/  @P2 STG.E desc[UR16][R18.64], R20 ;  /* 0x0000001412002986 */ /* 0x0001e2000c101910 */
[----:B------:R-:W-:Y:S02]  /*82e0*/  ISETP.GT.AND P2, PT, R0, 0x59, P0 ;  /* 0x000000590000780c */ /* 0x000fe40000744270 */
[----:B0-----:R-:W-:-:S04]  /*82f0*/  LEA R20, P3, R21, UR22, 0x2 ;  /* 0x0000001615147c11 */ /* 0x001fc8000f8610ff */
[----:B------:R-:W-:-:S07]  /*8300*/  LEA.HI.X R21, R21, UR23, R22, 0x2, P3 ;  /* 0x0000001715157c11 */ /* 0x000fce00098f1416 */
[----:B------:R-:W-:Y:S05]  /*8310*/  @!P2 BRA `(.L_x_86) ;  /* 0x000000000004a947 */ /* 0x000fea0003800000 */
[----:B------:R0:W5:Y:S02]  /*8320*/  LDG.E.LTC128B R11, desc[UR16][R20.64] ;  /* 0x00000010140b7981 */ /* 0x000164000c1e1920 */
.L_x_86:
[----:B------:R-:W-:Y:S05]  /*8330*/  BSYNC B1 ;  /* 0x0000000000017941 */ /* 0x000fea0003800000 */
.L_x_85:
[----:B0-----:R-:W3:Y:S01]  /*8340*/  LDL.LU R21, [R1+0xb4] ;  /* 0x0000b40001157983 */ /* 0x001ee20000300800 */
[----:B------:R-:W-:Y:S01]  /*8350*/  IADD3 R14, P3, R14, UR21, RZ ;  /* 0x000000150e0e7c10 */ /* 0x000fe2000ff7e0ff */
[----:B-----5:R-:W-:Y:S01]  /*8360*/  FMUL R20, R11, UR19 ;  /* 0x000000130b147c20 */ /* 0x020fe20008400000 */
[----:B------:R-:W-:Y:S01]  /*8370*/  UIMAD.WIDE.U32 UR14, UR24, 0x7, UR14 ;  /* 0x00000007180e78a5 */ /* 0x000fe2000f8e000e */
[----:B------:R-:W-:Y:S01]  /*8380*/  BSSY B1, `(.L_x_87) ;  /* 0x0000011000017945 */ /* 0x000fe20003800000 */
[----:B------:R-:W-:Y:S02]  /*8390*/  IADD3.X R15, R15, UR11, RZ, P3, !PT ;  /* 0x0000000b0f0f7c10 */ /* 0x000fe40009ffe4ff */
[----:B------:R-:W-:-:S04]  /*83a0*/  UIADD3 UR14, UP0, UR14, UR24, URZ ;  /* 0x000000180e0e7290 */ /* 0x000fc8000ff1e03f */
[----:B------:R-:W-:Y:S01]  /*83b0*/  UIADD3.X UR15, UR25, UR9, UR15, UP0, !UPT ;  /* 0x00000009190f7290 */ /* 0x000fe200087fe40f */
[----:B---3--:R-:W-:-:S05]  /*83c0*/  FFMA R20, R21, UR18, R20 ;  /* 0x0000001215147c23 */ /* 0x008fca0008000014 */
        /* <DEDUP_REMOVED lines=12> */
.L_x_88:
[----:B------:R-:W-:Y:S05]  /*8490*/  BSYNC B1 ;  /* 0x0000000000017941 */ /* 0x000fea0003800000 */
.L_x_87:
        /* <DEDUP_REMOVED lines=21> */
.L_x_90:
[----:B------:R-:W-:Y:S05]  /*85f0*/  BSYNC B1 ;  /* 0x0000000000017941 */ /* 0x000fea0003800000 */
.L_x_89:
[----:B------:R-:W4:Y:S01]  /*8600*/  LDL.LU R20, [R1+0xbc] ;  /* 0x0000bc0001147983 */ /* 0x000f220000300800 */
[----:B------:R-:W-:Y:S01]  /*8610*/  IADD3 R22, R17, UR9, RZ ;  /* 0x0000000911167c10 */ /* 0x000fe2000fffe0ff */
[----:B-----5:R-:W-:Y:S01]  /*8620*/  FMUL R23, R11, UR19 ;  /* 0x000000130b177c20 */ /* 0x020fe20008400000 */
[----:B------:R-:W-:Y:S01]  /*8630*/  IADD3 R17, P3, R6, R16, RZ ;  /* 0x0000001006117210 */ /* 0x000fe20007f7e0ff */
[----:B------:R-:W2:Y:S01]  /*8640*/  LDL.LU R152, [R1+0xc0] ;  /* 0x0000c00001987983 */ /* 0x000ea20000300800 */
[----:B------:R-:W-:-:S03]  /*8650*/  ISETP.GT.AND P2, PT, R0, 0x60, P0 ;  /* 0x000000600000780c */ /* 0x000fc60000744270 */
[----:B------:R-:W-:Y:S02]  /*8660*/  IMAD.X R21, R22, 0x1, R5, P3 ;  /* 0x0000000116157824 */ /* 0x000fe400018e0605 */
[----:B----4-:R-:W-:Y:S01]  /*8670*/  FFMA R23, R20, UR18, R23 ;  /* 0x0000001214177c23 */ /* 0x010fe20008000017 */
[----:B------:R-:W-:-:S04]  /*8680*/  LEA R20, P3, R17, UR22, 0x2 ;  /* 0x0000001611147c11 */ /* 0x000fc8000f8610ff */
[----:B------:R-:W-:Y:S01]  /*8690*/  LEA.HI.X R21, R17, UR23, R21, 0x2, P3 ;  /* 0x0000001711157c11 */ /* 0x000fe200098f1415 */
[----:B------:R-:W-:Y:S04]  /*86a0*/  @P5 STG.E desc[UR16][R14.64+0x20], R23 ;  /* 0x000020170e005986 */ /* 0x000fe8000c101910 */
[----:B------:R4:W3:Y:S01]  /*86b0*/  @P2 LDG.E.LTC128B R11, desc[UR16][R20.64] ;  /* 0x00000010140b2981 */ /* 0x0008e2000c1e1920 */
[----:B------:R-:W-:Y:S01]  /*86c0*/  BSSY B1, `(.L_x_91) ;  /* 0x0000010000017945 */ /* 0x000fe20003800000 */
[----:B----4-:R-:W-:Y:S01]  /*86d0*/  IADD3 R20, P3, R16, UR24, RZ ;  /* 0x0000001810147c10 */ /* 0x010fe2000ff7e0ff */
[----:B------:R-:W-:-:S04]  /*86e0*/  IMAD.U32 R16, RZ, RZ, UR26 ;  /* 0x0000001aff107e24 */ /* 0x000fc8000f8e00ff */
[----:B------:R-:W-:-:S04]  /*86f0*/  IMAD.WIDE.U32 R16, R16, 0x1c, R14 ;  /* 0x0000001c10107825 */ /* 0x000fc800078e000e */
[----:B------:R-:W-:Y:S02]  /*8700*/  VIADD R17, R17, UR28 ;  /* 0x0000001c11117c36 */ /* 0x000fe40008000000 */
[----:B---3--:R-:W-:-:S04]  /*8710*/  FMUL R21, R11, UR19 ;  /* 0x000000130b157c20 */ /* 0x008fc80008400000 */
[----:B--2---:R-:W-:-:S05]  /*8720*/  FFMA R21, R152, UR18, R21 ;  /* 0x0000001298157c23 */ /* 0x004fca0008000015 */
[----:B------:R2:W-:Y:S01]  /*8730*/  @P2 STG.E desc[UR16][R16.64], R21 ;  /* 0x0000001510002986 */ /* 0x0005e2000c101910 */
[----:B------:R-:W-:Y:S02]  /*8740*/  ISETP.GT.AND P2, PT, R0, 0x61, P0 ;  /* 0x000000610000780c */ /* 0x000fe40000744270 */
[----:B--2---:R-:W-:Y:S02]  /*8750*/  IADD3.X R21, R22, UR25, RZ, P3, !PT ;  /* 0x0000001916157c10 */ /* 0x004fe40009ffe4ff */
[----:B------:R-:W-:-:S04]  /*8760*/  IADD3 R23, P3, R20, R6, RZ ;  /* 0x0000000614177210 */ /* 0x000fc80007f7e0ff */
[----:B------:R-:W-:Y:S02]  /*8770*/  IADD3.X R152, R21, R5, RZ, P3, !PT ;  /* 0x0000000515987210 */ /* 0x000fe40001ffe4ff */
[----:B------:R-:W-:-:S04]  /*8780*/  LEA R22, P3, R23, UR22, 0x2 ;  /* 0x0000001617167c11 */ /* 0x000fc8000f8610ff */
[----:B------:R-:W-:Y:S01]  /*8790*/  LEA.HI.X R23, R23, UR23, R152, 0x2, P3 ;  /* 0x0000001717177c11 */ /* 0x000fe200098f1498 */
[----:B------:R-:W-:Y:S08]  /*87a0*/  @!P2 BRA `(.L_x_92) ;  /* 0x000000000004a947 */ /* 0x000ff00003800000 */
[----:B------:R2:W5:Y:S02]  /*87b0*/  LDG.E.LTC128B R11, desc[UR16][R22.64] ;  /* 0x00000010160b7981 */ /* 0x000564000c1e1920 */
.L_x_92:
[----:B------:R-:W-:Y:S05]  /*87c0*/  BSYNC B1 ;  /* 0x0000000000017941 */ /* 0x000fea0003800000 */
.L_x_91:
[----:B--2---:R-:W2:Y:S01]  /*87d0*/  LDL.LU R23, [R1+0xc4] ;  /* 0x0000c40001177983 */ /* 0x004ea20000300800 */
        /* <DEDUP_REMOVED lines=20> */
.L_x_94:
[----:B------:R-:W-:Y:S05]  /*8920*/  BSYNC B1 ;  /* 0x0000000000017941 */ /* 0x000fea0003800000 */
.L_x_93:
        /* <DEDUP_REMOVED lines=21> */
.L_x_96:
[----:B------:R-:W-:Y:S05]  /*8a80*/  BSYNC B1 ;  /* 0x0000000000017941 */ /* 0x000fea0003800000 */
.L_x_95:
[----:B------:R-:W4:Y:S01]  /*8a90*/  LDL.LU R152, [R1+0xcc] ;  /* 0x0000cc0001987983 */ /* 0x000f220000300800 */
[----:B------:R-:W-:Y:S01]  /*8aa0*/  VIADD R154, R21, UR9 ;  /* 0x00000009159a7c36 */ /* 0x000fe20008000000 */
[----:B------:R-:W-:Y:S01]  /*8ab0*/  IADD3 R21, P3, R6, R20, RZ ;  /* 0x0000001406157210 */ /* 0x000fe20007f7e0ff */
[----:B-----5:R-:W-:Y:S01]  /*8ac0*/  FMUL R155, R11, UR19 ;  /* 0x000000130b9b7c20 */ /* 0x020fe20008400000 */
[----:B------:R-:W-:Y:S01]  /*8ad0*/  ISETP.GT.AND P2, PT, R0, 0x68, P0 ;  /* 0x000000680000780c */ /* 0x000fe20000744270 */
[----:B------:R-:W2:Y:S02]  /*8ae0*/  LDL.LU R156, [R1+0xd0] ;  /* 0x0000d000019c7983 */ /* 0x000ea40000300800 */
[----:B------:R-:W-:Y:S02]  /*8af0*/  IMAD.X R153, R154, 0x1, R5, P3 ;  /* 0x000000019a997824 */ /* 0x000fe400018e0605 */
[----:B----4-:R-:W-:Y:S01]  /*8b00*/  FFMA R155, R152, UR18, R155 ;  /* 0x00000012989b7c23 */ /* 0x010fe2000800009b */
[----:B------:R-:W-:-:S04]  /*8b10*/  LEA R152, P3, R21, UR22, 0x2 ;  /* 0x0000001615987c11 */ /* 0x000fc8000f8610ff */
[----:B------:R-:W-:Y:S01]  /*8b20*/  LEA.HI.X R153, R21, UR23, R153, 0x2, P3 ;  /* 0x0000001715997c11 */ /* 0x000fe200098f1499 */
[----:B------:R-:W-:Y:S04]  /*8b30*/  @P5 STG.E desc[UR16][R14.64+0x20], R155 ;  /* 0x0000209b0e005986 */ /* 0x000fe8000c101910 */
[----:B------:R4:W3:Y:S01]  /*8b40*/  @P2 LDG.E.LTC128B R11, desc[UR16][R152.64] ;  /* 0x00000010980b2981 */ /* 0x0008e2000c1e1920 */
[----:B------:R-:W-:Y:S01]  /*8b50*/  BSSY B1, `(.L_x_97) ;  /* 0x0000010000017945 */ /* 0x000fe20003800000 */
[----:B----4-:R-:W-:Y:S02]  /*8b60*/  IADD3 R152, P3, R20, UR24, RZ ;  /* 0x0000001814987c10 */ /* 0x010fe4000ff7e0ff */
[----:B------:R-:W-:-:S05]  /*8b70*/  MOV R20, UR26 ;  /* 0x0000001a00147c02 */ /* 0x000fca0008000f00 */
[----:B------:R-:W-:-:S04]  /*8b80*/  IMAD.WIDE.U32 R20, R20, 0x1c, R14 ;  /* 0x0000001c14147825 */ /* 0x000fc800078e000e */
[----:B------:R-:W-:Y:S02]  /*8b90*/  VIADD R21, R21, UR28 ;  /* 0x0000001c15157c36 */ /* 0x000fe40008000000 */
[----:B---3--:R-:W-:-:S04]  /*8ba0*/  FMUL R153, R11, UR19 ;  /* 0x000000130b997c20 */ /* 0x008fc80008400000 */
[----:B--2---:R-:W-:-:S05]  /*8bb0*/  FFMA R153, R156, UR18, R153 ;  /* 0x000000129c997c23 */ /* 0x004fca0008000099 */
[----:B------:R2:W-:Y:S01]  /*8bc0*/  @P2 STG.E desc[UR16][R20.64], R153 ;  /* 0x0000009914002986 */ /* 0x0005e2000c101910 */
[----:B------:R-:W-:Y:S02]  /*8bd0*/  ISETP.GT.AND P2, PT, R0, 0x69, P0 ;  /* 0x000000690000780c */ /* 0x000fe40000744270 */
[----:B--2---:R-:W-:Y:S02]  /*8be0*/  IADD3.X R153, R154, UR25, RZ, P3, !PT ;  /* 0x000000199a997c10 */ /* 0x004fe40009ffe4ff */
[----:B------:R-:W-:-:S05]  /*8bf0*/  IADD3 R155, P3, R152, R6, RZ ;  /* 0x00000006989b7210 */ /* 0x000fca0007f7e0ff */
[----:B------:R-:W-:Y:S01]  /*8c00*/  IMAD.X R156, R153, 0x1, R5, P3 ;  /* 0x00000001999c7824 */ /* 0x000fe200018e0605 */
[----:B------:R-:W-:-:S04]  /*8c10*/  LEA R154, P3, R155, UR22, 0x2 ;  /* 0x000000169b9a7c11 */ /* 0x000fc8000f8610ff */
[----:B------:R-:W-:Y:S01]  /*8c20*/  LEA.HI.X R155, R155, UR23, R156, 0x2, P3 ;  /* 0x000000179b9b7c11 */ /* 0x000fe200098f149c */
[----:B------:R-:W-:Y:S08]  /*8c30*/  @!P2 BRA `(.L_x_98) ;  /* 0x000000000004a947 */ /* 0x000ff00003800000 */
[----:B------:R2:W5:Y:S02]  /*8c40*/  LDG.E.LTC128B R11, desc[UR16][R154.64] ;  /* 0x000000109a0b7981 */ /* 0x000564000c1e1920 */
.L_x_98:
[----:B------:R-:W-:Y:S05]  /*8c50*/  BSYNC B1 ;  /* 0x0000000000017941 */ /* 0x000fea0003800000 */
.L_x_97:
        /* <DEDUP_REMOVED lines=21> */
.L_x_100:
[----:B------:R-:W-:Y:S05]  /*8db0*/  BSYNC B1 ;  /* 0x0000000000017941 */ /* 0x000fea0003800000 */
.L_x_99:
        /* <DEDUP_REMOVED lines=21> */
.L_x_102:
[----:B------:R-:W-:Y:S05]  /*8f10*/  BSYNC B1 ;  /* 0x0000000000017941 */ /* 0x000fea0003800000 */
.L_x_101:
        /* <DEDUP_REMOVED lines=28> */
.L_x_104:
[----:B------:R-:W-:Y:S05]  /*90e0*/  BSYNC B1 ;  /* 0x0000000000017941 */ /* 0x000fea0003800000 */
.L_x_103:
        /* <DEDUP_REMOVED lines=21> */
.L_x_106:
[----:B------:R-:W-:Y:S05]  /*9240*/  BSYNC B1 ;  /* 0x0000000000017941 */ /* 0x000fea0003800000 */
.L_x_105:
        /* <DEDUP_REMOVED lines=21> */
.L_x_108:
[----:B------:R-:W-:Y:S05]  /*93a0*/  BSYNC B1 ;  /* 0x0000000000017941 */ /* 0x000fea0003800000 */
.L_x_107:
        /* <DEDUP_REMOVED lines=28> */
.L_x_110:
[----:B------:R-:W-:Y:S05]  /*9570*/  BSYNC B1 ;  /* 0x0000000000017941 */ /* 0x000fea0003800000 */
.L_x_109:
        /* <DEDUP_REMOVED lines=21> */
.L_x_112:
[----:B------:R-:W-:Y:S05]  /*96d0*/  BSYNC B1 ;  /* 0x0000000000017941 */ /* 0x000fea0003800000 */
.L_x_111:
        /* <DEDUP_REMOVED lines=21> */
.L_x_114:
[----:B------:R-:W-:Y:S05]  /*9830*/  BSYNC B1 ;  /* 0x0000000000017941 */ /* 0x000fea0003800000 */
.L_x_113:
        /* <DEDUP_REMOVED lines=28> */
.L_x_116:
[----:B------:R-:W-:Y:S05]  /*9a00*/  BSYNC B1 ;  /* 0x0000000000017941 */ /* 0x000fea0003800000 */
.L_x_115:
        /* <DEDUP_REMOVED lines=21> */
.L_x_118:
[----:B------:R-:W-:Y:S05]  /*9b60*/  BSYNC B1 ;  /* 0x0000000000017941 */ /* 0x000fea0003800000 */
.L_x_117:
        /* <DEDUP_REMOVED lines=21> */
.L_x_120:
[----:B------:R-:W-:Y:S05]  /*9cc0*/  BSYNC B1 ;  /* 0x0000000000017941 */ /* 0x000fea0003800000 */
.L_x_119:
        /* <DEDUP_REMOVED lines=28> */
.L_x_122:
[----:B------:R-:W-:Y:S05]  /*9e90*/  BSYNC B1 ;  /* 0x0000000000017941 */ /* 0x000fea0003800000 */
.L_x_121:
        /* <DEDUP_REMOVED lines=21> */
.L_x_124:
[----:B------:R-:W-:Y:S05]  /*9ff0*/  BSYNC B1 ;  /* 0x0000000000017941 */ /* 0x000fea0003800000 */
.L_x_123:
        /* <DEDUP_REMOVED lines=21> */
.L_x_126:
[----:B------:R-:W-:Y:S05]  /*a150*/  BSYNC B1 ;  /* 0x0000000000017941 */ /* 0x000fea0003800000 */
.L_x_125:
        /* <DEDUP_REMOVED lines=28> */
.L_x_128:
[----:B------:R-:W-:Y:S05]  /*a320*/  BSYNC B1 ;  /* 0x0000000000017941 */ /* 0x000fea0003800000 */
.L_x_127:
        /* <DEDUP_REMOVED lines=21> */
.L_x_130:
[----:B------:R-:W-:Y:S05]  /*a480*/  BSYNC B1 ;  /* 0x0000000000017941 */ /* 0x000fea0003800000 */
.L_x_129:
        /* <DEDUP_REMOVED lines=21> */
.L_x_132:
[----:B------:R-:W-:Y:S05]  /*a5e0*/  BSYNC B1 ;  /* 0x0000000000017941 */ /* 0x000fea0003800000 */
.L_x_131:
        /* <DEDUP_REMOVED lines=28> */
.L_x_134:
[----:B------:R-:W-:Y:S05]  /*a7b0*/  BSYNC B1 ;  /* 0x0000000000017941 */ /* 0x000fea0003800000 */
.L_x_133:
        /* <DEDUP_REMOVED lines=21> */
.L_x_136:
[----:B------:R-:W-:Y:S05]  /*a910*/  BSYNC B1 ;  /* 0x0000000000017941 */ /* 0x000fea0003800000 */
.L_x_135:
        /* <DEDUP_REMOVED lines=21> */
.L_x_138:
[----:B------:R-:W-:Y:S05]  /*aa70*/  BSYNC B1 ;  /* 0x0000000000017941 */ /* 0x000fea0003800000 */
.L_x_137:
        /* <DEDUP_REMOVED lines=28> */
.L_x_140:
[----:B------:R-:W-:Y:S05]  /*ac40*/  BSYNC B1 ;  /* 0x0000000000017941 */ /* 0x000fea0003800000 */
.L_x_139:
        /* <DEDUP_REMOVED lines=21> */
.L_x_142:
[----:B------:R-:W-:Y:S05]  /*ada0*/  BSYNC B1 ;  /* 0x0000000000017941 */ /* 0x000fea0003800000 */
.L_x_141:
        /* <DEDUP_REMOVED lines=21> */
.L_x_144:
[----:B------:R-:W-:Y:S05]  /*af00*/  BSYNC B1 ;  /* 0x0000000000017941 */ /* 0x000fea0003800000 */
.L_x_143:
        /* <DEDUP_REMOVED lines=28> */
.L_x_146:
[----:B------:R-:W-:Y:S05]  /*b0d0*/  BSYNC B1 ;  /* 0x0000000000017941 */ /* 0x000fea0003800000 */
.L_x_145:
        /* <DEDUP_REMOVED lines=21> */
.L_x_148:
[----:B------:R-:W-:Y:S05]  /*b230*/  BSYNC B1 ;  /* 0x0000000000017941 */ /* 0x000fea0003800000 */
.L_x_147:
        /* <DEDUP_REMOVED lines=21> */
.L_x_150:
[----:B------:R-:W-:Y:S05]  /*b390*/  BSYNC B1 ;  /* 0x0000000000017941 */ /* 0x000fea0003800000 */
.L_x_149:
        /* <DEDUP_REMOVED lines=28> */
.L_x_152:
[----:B------:R-:W-:Y:S05]  /*b560*/  BSYNC B1 ;  /* 0x0000000000017941 */ /* 0x000fea0003800000 */
.L_x_151:
        /* <DEDUP_REMOVED lines=21> */
.L_x_154:
[----:B------:R-:W-:Y:S05]  /*b6c0*/  BSYNC B1 ;  /* 0x0000000000017941 */ /* 0x000fea0003800000 */
.L_x_153:
        /* <DEDUP_REMOVED lines=21> */
.L_x_156:
[----:B------:R-:W-:Y:S05]  /*b820*/  BSYNC B1 ;  /* 0x0000000000017941 */ /* 0x000fea0003800000 */
.L_x_155:
        /* <DEDUP_REMOVED lines=28> */
.L_x_158:
[----:B------:R-:W-:Y:S05]  /*b9f0*/  BSYNC B1 ;  /* 0x0000000000017941 */ /* 0x000fea0003800000 */
.L_x_157:
        /* <DEDUP_REMOVED lines=21> */
.L_x_160:
[----:B------:R-:W-:Y:S05]  /*bb50*/  BSYNC B1 ;  /* 0x0000000000017941 */ /* 0x000fea0003800000 */
.L_x_159:
        /* <DEDUP_REMOVED lines=21> */
.L_x_162:
[----:B------:R-:W-:Y:S05]  /*bcb0*/  BSYNC B1 ;  /* 0x0000000000017941 */ /* 0x000fea0003800000 */
.L_x_161:
        /* <DEDUP_REMOVED lines=28> */
.L_x_164:
[----:B------:R-:W-:Y:S05]  /*be80*/  BSYNC B1 ;  /* 0x0000000000017941 */ /* 0x000fea0003800000 */
.L_x_163:
        /* <DEDUP_REMOVED lines=21> */
.L_x_166:
[----:B------:R-:W-:Y:S05]  /*bfe0*/  BSYNC B1 ;  /* 0x0000000000017941 */ /* 0x000fea0003800000 */
.L_x_165:
        /* <DEDUP_REMOVED lines=21> */
.L_x_168:
[----:B------:R-:W-:Y:S05]  /*c140*/  BSYNC B1 ;  /* 0x0000000000017941 */ /* 0x000fea0003800000 */
.L_x_167:
        /* <DEDUP_REMOVED lines=28> */
.L_x_170:
[----:B------:R-:W-:Y:S05]  /*c310*/  BSYNC B1 ;  /* 0x0000000000017941 */ /* 0x000fea0003800000 */
.L_x_169:
        /* <DEDUP_REMOVED lines=21> */
.L_x_172:
[----:B------:R-:W-:Y:S05]  /*c470*/  BSYNC B1 ;  /* 0x0000000000017941 */ /* 0x000fea0003800000 */
.L_x_171:
        /* <DEDUP_REMOVED lines=21> */
.L_x_174:
[----:B------:R-:W-:Y:S05]  /*c5d0*/  BSYNC B1 ;  /* 0x0000000000017941 */ /* 0x000fea0003800000 */
.L_x_173:
        /* <DEDUP_REMOVED lines=28> */
.L_x_176:
[----:B------:R-:W-:Y:S05]  /*c7a0*/  BSYNC B1 ;  /* 0x0000000000017941 */ /* 0x000fea0003800000 */
.L_x_175:
        /* <DEDUP_REMOVED lines=21> */
.L_x_178:
[----:B------:R-:W-:Y:S05]  /*c900*/  BSYNC B1 ;  /* 0x0000000000017941 */ /* 0x000fea0003800000 */
.L_x_177:
        /* <DEDUP_REMOVED lines=21> */
.L_x_180:
[----:B------:R-:W-:Y:S05]  /*ca60*/  BSYNC B1 ;  /* 0x0000000000017941 */ /* 0x000fea0003800000 */
.L_x_179:
        /* <DEDUP_REMOVED lines=28> */
.L_x_182:
[----:B------:R-:W-:Y:S05]  /*cc30*/  BSYNC B1 ;  /* 0x0000000000017941 */ /* 0x000fea0003800000 */
.L_x_181:
        /* <DEDUP_REMOVED lines=21> */
.L_x_184:
[----:B------:R-:W-:Y:S05]  /*cd90*/  BSYNC B1 ;  /* 0x0000000000017941 */ /* 0x000fea0003800000 */
.L_x_183:
        /* <DEDUP_REMOVED lines=21> */
.L_x_186:
[----:B------:R-:W-:Y:S05]  /*cef0*/  BSYNC B1 ;  /* 0x0000000000017941 */ /* 0x000fea0003800000 */
.L_x_185:
        /* <DEDUP_REMOVED lines=28> */
.L_x_188:
[----:B------:R-:W-:Y:S05]  /*d0c0*/  BSYNC B1 ;  /* 0x0000000000017941 */ /* 0x000fea0003800000 */
.L_x_187:
        /* <DEDUP_REMOVED lines=21> */
.L_x_190:
[----:B------:R-:W-:Y:S05]  /*d220*/  BSYNC B1 ;  /* 0x0000000000017941 */ /* 0x000fea0003800000 */
.L_x_189:
        /* <DEDUP_REMOVED lines=21> */
.L_x_192:
[----:B------:R-:W-:Y:S05]  /*d380*/  BSYNC B1 ;  /* 0x0000000000017941 */ /* 0x000fea0003800000 */
.L_x_191:
        /* <DEDUP_REMOVED lines=28> */
.L_x_194:
[----:B------:R-:W-:Y:S05]  /*d550*/  BSYNC B1 ;  /* 0x0000000000017941 */ /* 0x000fea0003800000 */
.L_x_193:
        /* <DEDUP_REMOVED lines=21> */
.L_x_196:
[----:B------:R-:W-:Y:S05]  /*d6b0*/  BSYNC B1 ;  /* 0x0000000000017941 */ /* 0x000fea0003800000 */
.L_x_195:
        /* <DEDUP_REMOVED lines=21> */
.L_x_198:
[----:B------:R-:W-:Y:S05]  /*d810*/  BSYNC B1 ;  /* 0x0000000000017941 */ /* 0x000fea0003800000 */
.L_x_197:
        /* <DEDUP_REMOVED lines=10> */
[----:B------:R4:W-:Y:S04]  /*d8c0*/  @P5 STG.E desc[UR16][R14.64+0x20], R222 ;  /* 0x000020de0e005986 */ /* 0x0009e8000c101910 */
[----:B------:R0:W4:Y:S01]  /*d8d0*/  @P2 LDG.E.LTC128B R11, desc[UR16][R220.64] ;  /* 0x00000010dc0b2981 */ /* 0x000122000c1e1920 */
[----:B------:R-:W-:Y:S01]  /*d8e0*/  IADD3 R216, P3, R216, UR24, RZ ;  /* 0x00000018d8d87c10 */ /* 0x000fe2000ff7e0ff */
[----:B------:R-:W-:Y:S03]  /*d8f0*/  BSSY B1, `(.L_x_199) ;  /* 0x000000f000017945 */ /* 0x000fe60003800000 */
[----:B------:R-:W-:-:S02]  /*d900*/  IADD3.X R217, R217, UR25, RZ, P3, !PT ;  /* 0x00000019d9d97c10 */ /* 0x000fc40009ffe4ff */
[----:B------:R-:W-:Y:S01]  /*d910*/  IADD3 R223, P3, R216, R6, RZ ;  /* 0x00000006d8df7210 */ /* 0x000fe20007f7e0ff */
[----:B0-----:R-:W-:-:S04]  /*d920*/  IMAD.U32 R220, RZ, RZ, UR26 ;  /* 0x0000001affdc7e24 */ /* 0x001fc8000f8e00ff */
        /* <DEDUP_REMOVED lines=11> */
.L_x_200:
[----:B------:R-:W-:Y:S05]  /*d9e0*/  BSYNC B1 ;  /* 0x0000000000017941 */ /* 0x000fea0003800000 */
.L_x_199:
        /* <DEDUP_REMOVED lines=21> */
.L_x_202:
[----:B------:R-:W-:Y:S05]  /*db40*/  BSYNC B1 ;  /* 0x0000000000017941 */ /* 0x000fea0003800000 */
.L_x_201:
        /* <DEDUP_REMOVED lines=21> */
.L_x_204:
[----:B------:R-:W-:Y:S05]  /*dca0*/  BSYNC B1 ;  /* 0x0000000000017941 */ /* 0x000fea0003800000 */
.L_x_203:
[----:B------:R-:W4:Y:S01]  /*dcb0*/  LDL.LU R224, [R1+0x1ec] ;  /* 0x0001ec0001e07983 */ /* 0x000f220000300800 */
[----:B------:R-:W-:Y:S01]  /*dcc0*/  IADD3 R225, P3, R6, R216, RZ ;  /* 0x000000d806e17210 */ /* 0x000fe20007f7e0ff */
[----:B-----5:R-:W-:Y:S01]  /*dcd0*/  FMUL R4, R11, UR19 ;  /* 0x000000130b047c20 */ /* 0x020fe20008400000 */
[----:B------:R-:W-:Y:S01]  /*dce0*/  VIADD R7, R217, UR9 ;  /* 0x00000009d9077c36 */ /* 0x000fe20008000000 */
[----:B------:R-:W-:-:S03]  /*dcf0*/  ISETP.GT.AND P2, PT, R0, 0xf8, P0 ;  /* 0x000000f80000780c */ /* 0x000fc60000744270 */
[----:B------:R-:W-:Y:S02]  /*dd00*/  IMAD.X R217, R7, 0x1, R5, P3 ;  /* 0x0000000107d97824 */ /* 0x000fe400018e0605 */
[----:B----4-:R-:W-:Y:S01]  /*dd10*/  FFMA R4, R224, UR18, R4 ;  /* 0x00000012e0047c23 */ /* 0x010fe20008000004 */
[----:B------:R-:W-:-:S04]  /*dd20*/  LEA R224, P5, R225, UR22, 0x2 ;  /* 0x00000016e1e07c11 */ /* 0x000fc8000f8a10ff */
[----:B------:R-:W-:Y:S01]  /*dd30*/  LEA.HI.X R225, R225, UR23, R217, 0x2, P5 ;  /* 0x00000017e1e17c11 */ /* 0x000fe2000a8f14d9 */
[----:B------:R4:W-:Y:S04]  /*dd40*/  @P6 STG.E desc[UR16][R14.64+0x20], R4 ;  /* 0x000020040e006986 */ /* 0x0009e8000c101910 */
[----:B------:R-:W3:Y:S04]  /*dd50*/  @P2 LDG.E.LTC128B R11, desc[UR16][R224.64] ;  /* 0x00000010e00b2981 */ /* 0x000ee8000c1e1920 */
[----:B------:R-:W2:Y:S01]  /*dd60*/  LDL.LU R225, [R1+0x1f0] ;  /* 0x0001f00001e17983 */ /* 0x000ea20000300800 */
[----:B------:R-:W-:Y:S01]  /*dd70*/  IADD3 R216, P3, P5, R6, UR24, R216 ;  /* 0x0000001806d87c10 */ /* 0x000fe2000fd7e0d8 */
[----:B------:R-:W-:Y:S01]  /*dd80*/  BSSY B1, `(.L_x_205) ;  /* 0x000000d000017945 */ /* 0x000fe20003800000 */
[----:B----4-:R-:W-:-:S02]  /*dd90*/  MOV R4, UR26 ;  /* 0x0000001a00047c02 */ /* 0x010fc40008000f00 */
[----:B------:R-:W-:Y:S02]  /*dda0*/  IADD3.X R7, R5, UR25, R7, P3, P5 ;  /* 0x0000001905077c10 */ /* 0x000fe40009fea407 */
[----:B------:R-:W-:Y:S01]  /*ddb0*/  ISETP.GT.AND P0, PT, R0, 0xf9, P0 ;  /* 0x000000f90000780c */ /* 0x000fe20000704270 */
[----:B------:R-:W-:-:S04]  /*ddc0*/  IMAD.WIDE.U32 R4, R4, 0x1c, R14 ;  /* 0x0000001c04047825 */ /* 0x000fc800078e000e */
[----:B------:R-:W-:Y:S02]  /*ddd0*/  VIADD R5, R5, UR28 ;  /* 0x0000001c05057c36 */ /* 0x000fe40008000000 */
[----:B---3--:R-:W-:-:S04]  /*dde0*/  FMUL R6, R11, UR19 ;  /* 0x000000130b067c20 */ /* 0x008fc80008400000 */
[----:B--2---:R-:W-:-:S05]  /*ddf0*/  FFMA R6, R225, UR18, R6 ;  /* 0x00000012e1067c23 */ /* 0x004fca0008000006 */
[----:B------:R2:W-:Y:S02]  /*de00*/  @P2 STG.E desc[UR16][R4.64], R6 ;  /* 0x0000000604002986 */ /* 0x0005e4000c101910 */
[----:B--2---:R-:W-:-:S04]  /*de10*/  LEA R6, P2, R216, UR22, 0x2 ;  /* 0x00000016d8067c11 */ /* 0x004fc8000f8410ff */
[----:B------:R-:W-:Y:S01]  /*de20*/  LEA.HI.X R7, R216, UR23, R7, 0x2, P2 ;  /* 0x00000017d8077c11 */ /* 0x000fe200090f1407 */
[----:B------:R-:W-:Y:S08]  /*de30*/  @!P0 BRA `(.L_x_206) ;  /* 0x0000000000048947 */ /* 0x000ff00003800000 */
[----:B------:R2:W5:Y:S02]  /*de40*/  LDG.E.LTC128B R11, desc[UR16][R6.64] ;  /* 0x00000010060b7981 */ /* 0x000564000c1e1920 */
.L_x_206:
[----:B------:R-:W-:Y:S05]  /*de50*/  BSYNC B1 ;  /* 0x0000000000017941 */ /* 0x000fea0003800000 */
.L_x_205:
[----:B------:R-:W3:Y:S01]  /*de60*/  LDL.LU R224, [R1+0x1f4] ;  /* 0x0001f40001e07983 */ /* 0x000ee20000300800 */
[----:B------:R-:W-:Y:S01]  /*de70*/  UIMAD.WIDE.U32 UR14, UR24, 0x7, UR14 ;  /* 0x00000007180e78a5 */ /* 0x000fe2000f8e000e */
[----:B------:R-:W-:Y:S01]  /*de80*/  IADD3 R14, P3, R14, UR21, RZ ;  /* 0x000000150e0e7c10 */ /* 0x000fe2000ff7e0ff */
[----:B------:R-:W-:Y:S02]  /*de90*/  BSSY B1, `(.L_x_207) ;  /* 0x0000013000017945 */ /* 0x000fe40003800000 */
[----:B------:R-:W-:Y:S01]  /*dea0*/  UIADD3 UR27, UP0, UR14, UR24, URZ ;  /* 0x000000180e1b7290 */ /* 0x000fe2000ff1e03f */
[----:B------:R-:W-:-:S03]  /*deb0*/  IADD3.X R15, R15, UR11, RZ, P3, !PT ;  /* 0x0000000b0f0f7c10 */ /* 0x000fc60009ffe4ff */
[----:B------:R-:W-:Y:S02]  /*dec0*/  UIADD3.X UR14, UR25, UR9, UR15, UP0, !UPT ;  /* 0x00000009190e7290 */ /* 0x000fe400087fe40f */
[----:B--2---:R-:W-:-:S04]  /*ded0*/  IMAD.U32 R6, RZ, RZ, UR27 ;  /* 0x0000001bff067e24 */ /* 0x004fc8000f8e00ff */
[----:B------:R-:W-:Y:S02]  /*dee0*/  IMAD.U32 R7, RZ, RZ, UR14 ;  /* 0x0000000eff077e24 */ /* 0x000fe4000f8e00ff */
[----:B------:R-:W-:-:S03]  /*def0*/  IMAD.WIDE.U32 R6, R8, UR24, R6 ;  /* 0x0000001808067c25 */ /* 0x000fc6000f8e0006 */
[----:B------:R-:W-:-:S04]  /*df00*/  IADD3 R216, P2, R2, R6, RZ ;  /* 0x0000000602d87210 */ /* 0x000fc80007f5e0ff */
[----:B------:R-:W-:-:S03]  /*df10*/  IADD3.X R217, R3, R9, R7, P2, !PT ;  /* 0x0000000903d97210 */ /* 0x000fc600017fe407 */
[----:B------:R-:W-:-:S05]  /*df20*/  IMAD.WIDE.U32 R216, R10, UR8, R216 ;  /* 0x000000080ad87c25 */ /* 0x000fca000f8e00d8 */
[----:B------:R-:W-:Y:S02]  /*df30*/  IADD3 R7, R217, UR10, RZ ;  /* 0x0000000ad9077c10 */ /* 0x000fe4000fffe0ff */
[----:B------:R-:W-:-:S04]  /*df40*/  LEA R6, P2, R216, UR22, 0x2 ;  /* 0x00000016d8067c11 */ /* 0x000fc8000f8410ff */
[----:B------:R-:W-:Y:S01]  /*df50*/  LEA.HI.X R7, R216, UR23, R7, 0x2, P2 ;  /* 0x00000017d8077c11 */ /* 0x000fe200090f1407 */
[----:B-----5:R-:W-:Y:S01]  /*df60*/  FMUL R216, R11, UR19 ;  /* 0x000000130bd87c20 */ /* 0x020fe20008400000 */
[----:B------:R-:W-:-:S03]  /*df70*/  ISETP.GT.AND P2, PT, R0, 0xf8, P1 ;  /* 0x000000f80000780c */ /* 0x000fc60000f44270 */
[----:B---3--:R-:W-:-:S05]  /*df80*/  FFMA R216, R224, UR18, R216 ;  /* 0x00000012e0d87c23 */ /* 0x008fca00080000d8 */
[----:B------:R2:W-:Y:S05]  /*df90*/  @P0 STG.E desc[UR16][R14.64], R216 ;  /* 0x000000d80e000986 */ /* 0x0005ea000c101910 */
[----:B------:R-:W-:Y:S05]  /*dfa0*/  @!P2 BRA `(.L_x_208) ;  /* 0x000000000004a947 */ /* 0x000fea0003800000 */
[----:B------:R3:W5:Y:S02]  /*dfb0*/  LDG.E.LTC128B R11, desc[UR16][R6.64+0x20] ;  /* 0x00002010060b7981 */ /* 0x000764000c1e1920 */
.L_x_208:
[----:B------:R-:W-:Y:S05]  /*dfc0*/  BSYNC B1 ;  /* 0x0000000000017941 */ /* 0x000fea0003800000 */
.L_x_207:
[----:B------:R-:W4:Y:S04]  /*dfd0*/  LDL.LU R225, [R1+0x1f8] ;  /* 0x0001f80001e17983 */ /* 0x000f280000300800 */
[----:B------:R-:W3:Y:S01]  /*dfe0*/  LDL R224, [R1+0x208] ;  /* 0x0002080001e07983 */ /* 0x000ee20000100800 */
[----:B------:R-:W-:Y:S01]  /*dff0*/  UIMAD.WIDE.U32 UR12, UR24, 0x7, UR12 ;  /* 0x00000007180c78a5 */ /* 0x000fe2000f8e000c */
[----:B------:R-:W-:Y:S01]  /*e000*/  ISETP.GT.AND P1, PT, R0, 0xf9, P1 ;  /* 0x000000f90000780c */ /* 0x000fe20000f24270 */
[----:B------:R-:W-:Y:S02]  /*e010*/  BSSY B1, `(.L_x_209) ;  /* 0x0000012000017945 */ /* 0x000fe40003800000 */
[----:B------:R-:W-:-:S04]  /*e020*/  UIADD3 UR12, UP0, UR12, UR24, URZ ;  /* 0x000000180c0c7290 */ /* 0x000fc8000ff1e03f */
[----:B------:R-:W-:Y:S02]  /*e030*/  UIADD3.X UR9, UR25, UR9, UR13, UP0, !UPT ;  /* 0x0000000919097290 */ /* 0x000fe400087fe40d */
[----:B--2---:R-:W-:-:S04]  /*e040*/  IMAD.U32 R216, RZ, RZ, UR12 ;  /* 0x0000000cffd87e24 */ /* 0x004fc8000f8e00ff */
[----:B------:R-:W-:Y:S02]  /*e050*/  IMAD.U32 R217, RZ, RZ, UR9 ;  /* 0x00000009ffd97e24 */ /* 0x000fe4000f8e00ff */
[----:B------:R-:W-:-:S03]  /*e060*/  IMAD.WIDE.U32 R216, R8, UR24, R216 ;  /* 0x0000001808d87c25 */ /* 0x000fc6000f8e00d8 */
[----:B------:R-:W-:-:S04]  /*e070*/  IADD3 R2, P0, R2, R216, RZ ;  /* 0x000000d802027210 */ /* 0x000fc80007f1e0ff */
[----:B------:R-:W-:-:S03]  /*e080*/  IADD3.X R3, R3, R9, R217, P0, !PT ;  /* 0x0000000903037210 */ /* 0x000fc600007fe4d9 */
[----:B------:R-:W-:-:S04]  /*e090*/  IMAD.WIDE.U32 R8, R10, UR8, R2 ;  /* 0x000000080a087c25 */ /* 0x000fc8000f8e0002 */
[----:B------:R-:W-:Y:S01]  /*e0a0*/  VIADD R3, R9, UR10 ;  /* 0x0000000a09037c36 */ /* 0x000fe20008000000 */
[----:B------:R-:W-:-:S04]  /*e0b0*/  LEA R2, P0, R8, UR22, 0x2 ;  /* 0x0000001608027c11 */ /* 0x000fc8000f8010ff */
[----:B------:R-:W-:Y:S01]  /*e0c0*/  LEA.HI.X R3, R8, UR23, R3, 0x2, P0 ;  /* 0x0000001708037c11 */ /* 0x000fe200080f1403 */
[----:B-----5:R-:W-:-:S04]  /*e0d0*/  FMUL R8, R11, UR19 ;  /* 0x000000130b087c20 */ /* 0x020fc80008400000 */
[----:B----4-:R-:W-:Y:S01]  /*e0e0*/  FFMA R8, R225, UR18, R8 ;  /* 0x00000012e1087c23 */ /* 0x010fe20008000008 */
[----:B---3--:R-:W-:-:S04]  /*e0f0*/  ISETP.GT.AND P0, PT, R224, 0x80, PT ;  /* 0x00000080e000780c */ /* 0x008fc80003f04270 */
[----:B------:R2:W-:Y:S01]  /*e100*/  @P2 STG.E desc[UR16][R4.64+0x20], R8 ;  /* 0x0000200804002986 */ /* 0x0005e2000c101910 */
[----:B------:R-:W-:Y:S08]  /*e110*/  @!P1 BRA `(.L_x_210) ;  /* 0x0000000000049947 */ /* 0x000ff00003800000 */
[----:B------:R3:W5:Y:S02]  /*e120*/  LDG.E.LTC128B R11, desc[UR16][R2.64+0x20] ;  /* 0x00002010020b7981 */ /* 0x000764000c1e1920 */
.L_x_210:
[----:B------:R-:W-:Y:S05]  /*e130*/  BSYNC B1 ;  /* 0x0000000000017941 */ /* 0x000fea0003800000 */
.L_x_209:
[----:B--2---:R-:W2:Y:S01]  /*e140*/  LDL.LU R5, [R1+0x1fc] ;  /* 0x0001fc0001057983 */ /* 0x004ea20000300800 */
[----:B-----5:R-:W-:Y:S01]  /*e150*/  FMUL R4, R11, UR19 ;  /* 0x000000130b047c20 */ /* 0x020fe20008400000 */
[----:B------:R-:W-:Y:S01]  /*e160*/  ISETP.GT.AND P2, PT, R0, RZ, P0 ;  /* 0x000000ff0000720c */ /* 0x000fe20000744270 */
[----:B------:R-:W-:Y:S02]  /*e170*/  BSSY B1, `(.L_x_211) ;  /* 0x0000006000017945 */ /* 0x000fe40003800000 */
[----:B--2---:R-:W-:-:S05]  /*e180*/  FFMA R4, R5, UR18, R4 ;  /* 0x0000001205047c23 */ /* 0x004fca0008000004 */
[----:B------:R2:W-:Y:S05]  /*e190*/  @P1 STG.E desc[UR16][R14.64+0x20], R4 ;  /* 0x000020040e001986 */ /* 0x0005ea000c101910 */
[----:B------:R-:W-:Y:S05]  /*e1a0*/  @!P2 BRA `(.L_x_212) ;  /* 0x000000000008a947 */ /* 0x000fea0003800000 */
[----:B------:R-:W4:Y:S04]  /*e1b0*/  LDL.64 R8, [R1+0x250] ;  /* 0x0002500001087983 */ /* 0x000f280000100a00 */
[----:B----4-:R4:W5:Y:S02]  /*e1c0*/  LDG.E.LTC128B R11, desc[UR16][R8.64+0x200] ;  /* 0x00020010080b7981 */ /* 0x010964000c1e1920 */
.L_x_212:
[----:B------:R-:W-:Y:S05]  /*e1d0*/  BSYNC B1 ;  /* 0x0000000000017941 */ /* 0x000fea0003800000 */
.L_x_211:
[----:B--2--5:R-:W-:Y:S01]  /*e1e0*/  FMUL R4, R11, UR19 ;  /* 0x000000130b047c20 */ /* 0x024fe20008400000 */
[----:B------:R-:W-:Y:S01]  /*e1f0*/  ISETP.GT.AND P3, PT, R0, 0x1, P0 ;  /* 0x000000010000780c */ /* 0x000fe20000764270 */
[----:B------:R-:W-:Y:S01]  /*e200*/  BSSY B1, `(.L_x_213) ;  /* 0x0000007000017945 */ /* 0x000fe20003800000 */
[----:B------:R-:W-:Y:S01]  /*e210*/  ISETP.GT.AND P1, PT, R224, 0x88, PT ;  /* 0x00000088e000780c */ /* 0x000fe20003f24270 */
[----:B------:R-:W-:-:S05]  /*e220*/  FFMA R4, R24, UR18, R4 ;  /* 0x0000001218047c23 */ /* 0x000fca0008000004 */
[----:B------:R2:W-:Y:S05]  /*e230*/  @P2 STG.E desc[UR16][R226.64+0x200], R4 ;  /* 0x00020004e2002986 */ /* 0x0005ea000c101910 */
[----:B------:R-:W-:Y:S05]  /*e240*/  @!P3 BRA `(.L_x_214) ;  /* 0x000000000008b947 */ /* 0x000fea0003800000 */
[----:B----4-:R-:W4:Y:S04]  /*e250*/  LDL.64 R8, [R1+0x248] ;  /* 0x0002480001087983 */ /* 0x010f280000100a00 */
[----:B----4-:R4:W5:Y:S02]  /*e260*/  LDG.E.LTC128B R11, desc[UR16][R8.64+0x200] ;  /* 0x00020010080b7981 */ /* 0x010964000c1e1920 */
.L_x_214:
[----:B------:R-:W-:Y:S05]  /*e270*/  BSYNC B1 ;  /* 0x0000000000017941 */ /* 0x000fea0003800000 */
.L_x_213:
[----:B--2--5:R-:W-:Y:S01]  /*e280*/  FMUL R4, R11, UR19 ;  /* 0x000000130b047c20 */ /* 0x024fe20008400000 */
[----:B------:R-:W-:Y:S01]  /*e290*/  @P3 IMAD.MOV.U32 R5, RZ, RZ, R13 ;  /* 0x000000ffff053224 */ /* 0x000fe200078e000d */
[----:B------:R-:W-:Y:S01]  /*e2a0*/  ISETP.GT.AND P5, PT, R0, RZ, P1 ;  /* 0x000000ff0000720c */ /* 0x000fe20000fa4270 */
[----:B------:R-:W-:Y:S01]  /*e2b0*/  BSSY B1, `(.L_x_215) ;  /* 0x0000007000017945 */ /* 0x000fe20003800000 */
[----:B------:R-:W-:Y:S01]  /*e2c0*/  FFMA R25, R25, UR18, R4 ;  /* 0x0000001219197c23 */ /* 0x000fe20008000004 */
[----:B------:R-:W-:-:S05]  /*e2d0*/  @P3 MOV R4, R12 ;  /* 0x0000000c00043202 */ /* 0x000fca0000000f00 */
[----:B------:R2:W-:Y:S05]  /*e2e0*/  @P3 STG.E desc[UR16][R4.64+0x200], R25 ;  /* 0x0002001904003986 */ /* 0x0005ea000c101910 */
[----:B------:R-:W-:Y:S05]  /*e2f0*/  @!P5 BRA `(.L_x_216) ;  /* 0x000000000008d947 */ /* 0x000fea0003800000 */
[----:B----4-:R-:W4:Y:S04]  /*e300*/  LDL.LU.64 R8, [R1+0x250] ;  /* 0x0002500001087983 */ /* 0x010f280000300a00 */
[----:B----4-:R4:W5:Y:S02]  /*e310*/  LDG.E.LTC128B R11, desc[UR16][R8.64+0x220] ;  /* 0x00022010080b7981 */ /* 0x010964000c1e1920 */
.L_x_216:
[----:B------:R-:W-:Y:S05]  /*e320*/  BSYNC B1 ;  /* 0x0000000000017941 */ /* 0x000fea0003800000 */
.L_x_215:
[----:B--2--5:R-:W-:Y:S01]  /*e330*/  FMUL R4, R11, UR19 ;  /* 0x000000130b047c20 */ /* 0x024fe20008400000 */
[C---:B------:R-:W-:Y:S01]  /*e340*/  ISETP.GT.AND P3, PT, R0.reuse, 0x1, P1 ;  /* 0x000000010000780c */ /* 0x040fe20000f64270 */
[----:B------:R-:W-:Y:S01]  /*e350*/  BSSY B1, `(.L_x_217) ;  /* 0x0000008000017945 */ /* 0x000fe20003800000 */
[----:B------:R-:W-:Y:S01]  /*e360*/  ISETP.GT.AND P2, PT, R0, 0x8, P0 ;  /* 0x000000080000780c */ /* 0x000fe20000744270 */
[----:B------:R-:W-:Y:S01]  /*e370*/  FFMA R4, R26, UR18, R4 ;  /* 0x000000121a047c23 */ /* 0x000fe20008000004 */
[----:B------:R-:W-:-:S04]  /*e380*/  IMAD.MOV.U32 R10, RZ, RZ, R11 ;  /* 0x000000ffff0a7224 */ /* 0x000fc800078e000b */
[----:B------:R2:W-:Y:S05]  /*e390*/  @P5 STG.E desc[UR16][R226.64+0x220], R4 ;  /* 0x00022004e2005986 */ /* 0x0005ea000c101910 */
[----:B------:R-:W-:Y:S05]  /*e3a0*/  @!P3 BRA `(.L_x_218) ;  /* 0x000000000008b947 */ /* 0x000fea0003800000 */
[----:B----4-:R-:W4:Y:S04]  /*e3b0*/  LDL.LU.64 R8, [R1+0x248] ;  /* 0x0002480001087983 */ /* 0x010f280000300a00 */
[----:B----4-:R4:W5:Y:S02]  /*e3c0*/  LDG.E.LTC128B R10, desc[UR16][R8.64+0x220] ;  /* 0x00022010080a7981 */ /* 0x010964000c1e1920 */
.L_x_218:
[----:B------:R-:W-:Y:S05]  /*e3d0*/  BSYNC B1 ;  /* 0x0000000000017941 */ /* 0x000fea0003800000 */
.L_x_217:
[----:B------:R-:W3:Y:S01]  /*e3e0*/  LDL.64 R14, [R1+0x240] ;  /* 0x00024000010e7983 */ /* 0x000ee20000100a00 */
[----:B--2--5:R-:W-:Y:S01]  /*e3f0*/  FMUL R4, R10, UR19 ;  /* 0x000000130a047c20 */ /* 0x024fe20008400000 */
[----:B----4-:R-:W-:Y:S01]  /*e400*/  IMAD.MOV.U32 R8, RZ, RZ, R12 ;  /* 0x000000ffff087224 */ /* 0x010fe200078e000c */
[----:B------:R-:W-:Y:S02]  /*e410*/  MOV R9, R13 ;  /* 0x0000000d00097202 */ /* 0x000fe40000000f00 */
[----:B------:R-:W-:-:S05]  /*e420*/  FFMA R27, R27, UR18, R4 ;  /* 0x000000121b1b7c23 */ /* 0x000fca0008000004 */
[----:B------:R2:W-:Y:S04]  /*e430*/  @P3 STG.E desc[UR16][R8.64+0x220], R27 ;  /* 0x0002201b08003986 */ /* 0x0005e8000c101910 */
[----:B---3--:R-:W3:Y:S01]  /*e440*/  @P2 LDG.E.LTC128B R10, desc[UR16][R14.64+0x200] ;  /* 0x000200100e0a2981 */ /* 0x008ee2000c1e1920 */
[----:B------:R-:W-:Y:S01]  /*e450*/  IMAD.U32 R4, RZ, RZ, UR26 ;  /* 0x0000001aff047e24 */ /* 0x000fe2000f8e00ff */
[----:B------:R-:W-:Y:S01]  /*e460*/  ISETP.GT.AND P5, PT, R0, 0x9, P0 ;  /* 0x000000090000780c */ /* 0x000fe200007a4270 */
[----:B------:R-:W-:Y:S02]  /*e470*/  BSSY B1, `(.L_x_219) ;  /* 0x000000a000017945 */ /* 0x000fe40003800000 */
[----:B--2---:R-:W-:Y:S01]  /*e480*/  IMAD.WIDE.U32 R8, R4, 0x1c, R8 ;  /* 0x0000001c04087825 */ /* 0x004fe200078e0008 */
[----:B------:R-:W-:-:S03]  /*e490*/  IADD3 R4, P3, R12, UR21, RZ ;  /* 0x000000150c047c10 */ /* 0x000fc6000ff7e0ff */
[----:B------:R-:W-:Y:S02]  /*e4a0*/  VIADD R9, R9, UR28 ;  /* 0x0000001c09097c36 */ /* 0x000fe40008000000 */
[----:B---3--:R-:W-:-:S04]  /*e4b0*/  FMUL R5, R10, UR19 ;  /* 0x000000130a057c20 */ /* 0x008fc80008400000 */
[----:B------:R-:W-:-:S05]  /*e4c0*/  FFMA R28, R28, UR18, R5 ;  /* 0x000000121c1c7c23 */ /* 0x000fca0008000005 */
[----:B------:R2:W-:Y:S01]  /*e4d0*/  @P2 STG.E desc[UR16][R8.64+0x200], R28 ;  /* 0x0002001c08002986 */ /* 0x0005e2000c101910 */
[----:B------:R-:W-:Y:S05]  /*e4e0*/  @!P5 BRA `(.L_x_220) ;  /* 0x000000000008d947 */ /* 0x000fea0003800000 */
[----:B------:R-:W3:Y:S04]  /*e4f0*/  LDL.64 R24, [R1+0x238] ;  /* 0x0002380001187983 */ /* 0x000ee80000100a00 */
[----:B---3--:R3:W5:Y:S02]  /*e500*/  LDG.E.LTC128B R10, desc[UR16][R24.64+0x200] ;  /* 0x00020010180a7981 */ /* 0x008764000c1e1920 */
.L_x_220:
[----:B------:R-:W-:Y:S05]  /*e510*/  BSYNC B1 ;  /* 0x0000000000017941 */ /* 0x000fea0003800000 */
.L_x_219:
[----:B-----5:R-:W-:Y:S01]  /*e520*/  FMUL R11, R10, UR19 ;  /* 0x000000130a0b7c20 */ /* 0x020fe20008400000 */
[----:B------:R-:W-:Y:S01]  /*e530*/  IADD3.X R5, R13, UR11, RZ, P3, !PT ;  /* 0x0000000b0d057c10 */ /* 0x000fe20009ffe4ff */
[----:B------:R-:W-:Y:S01]  /*e540*/  BSSY B1, `(.L_x_221) ;  /* 0x0000006000017945 */ /* 0x000fe20003800000 */
[----:B------:R-:W-:Y:S01]  /*e550*/  ISETP.GT.AND P2, PT, R0, 0x8, P1 ;  /* 0x000000080000780c */ /* 0x000fe20000f44270 */
[----:B------:R-:W-:-:S05]  /*e560*/  FFMA R11, R29, UR18, R11 ;  /* 0x000000121d0b7c23 */ /* 0x000fca000800000b */
[----:B------:R4:W-:Y:S07]  /*e570*/  @P5 STG.E desc[UR16][R4.64+0x200], R11 ;  /* 0x0002000b04005986 */ /* 0x0009ee000c101910 */
[----:B------:R-:W-:Y:S05]  /*e580*/  @!P2 BRA `(.L_x_222) ;  /* 0x000000000004a947 */ /* 0x000fea0003800000 */
[----:B------:R0:W5:Y:S02]  /*e590*/  LDG.E.LTC128B R10, desc[UR16][R14.64+0x220] ;  /* 0x000220100e0a7981 */ /* 0x000164000c1e1920 */
.L_x_222:
[----:B------:R-:W-:Y:S05]  /*e5a0*/  BSYNC B1 ;  /* 0x0000000000017941 */ /* 0x000fea0003800000 */
.L_x_221:
[----:B----45:R-:W-:Y:S01]  /*e5b0*/  FMUL R11, R10, UR19 ;  /* 0x000000130a0b7c20 */ /* 0x030fe20008400000 */
[C---:B------:R-:W-:Y:S01]  /*e5c0*/  ISETP.GT.AND P5, PT, R0.reuse, 0x9, P1 ;  /* 0x000000090000780c */ /* 0x040fe20000fa4270 */
[----:B------:R-:W-:Y:S01]  /*e5d0*/  BSSY B1, `(.L_x_223) ;  /* 0x0000007000017945 */ /* 0x000fe20003800000 */
[----:B------:R-:W-:Y:S01]  /*e5e0*/  ISETP.GT.AND P3, PT, R0, 0x10, P0 ;  /* 0x000000100000780c */ /* 0x000fe20000764270 */
[----:B------:R-:W-:-:S05]  /*e5f0*/  FFMA R11, R30, UR18, R11 ;  /* 0x000000121e0b7c23 */ /* 0x000fca000800000b */
[----:B------:R4:W-:Y:S05]  /*e600*/  @P2 STG.E desc[UR16][R8.64+0x220], R11 ;  /* 0x0002200b08002986 */ /* 0x0009ea000c101910 */
[----:B------:R-:W-:Y:S05]  /*e610*/  @!P5 BRA `(.L_x_224) ;  /* 0x000000000008d947 */ /* 0x000fea0003800000 */
[----:B------:R-:W2:Y:S04]  /*e620*/  LDL.LU.64 R12, [R1+0x238] ;  /* 0x00023800010c7983 */ /* 0x000ea80000300a00 */
[----:B--2---:R2:W5:Y:S02]  /*e630*/  LDG.E.LTC128B R10, desc[UR16][R12.64+0x220] ;  /* 0x000220100c0a7981 */ /* 0x004564000c1e1920 */
.L_x_224:
[----:B------:R-:W-:Y:S05]  /*e640*/  BSYNC B1 ;  /* 0x0000000000017941 */ /* 0x000fea0003800000 */
.L_x_223:
[----:B0-----:R-:W3:Y:S01]  /*e650*/  LDL.64 R14, [R1+0x230] ;  /* 0x00023000010e7983 */ /* 0x001ee20000100a00 */
[----:B--2-45:R-:W-:Y:S01]  /*e660*/  FMUL R8, R10, UR19 ;  /* 0x000000130a087c20 */ /* 0x034fe20008400000 */
[----:B------:R-:W-:Y:S01]  /*e670*/  IMAD.MOV.U32 R12, RZ, RZ, R10 ;  /* 0x000000ffff0c7224 */ /* 0x000fe200078e000a */
[----:B------:R-:W-:Y:S01]  /*e680*/  MOV R10, R4 ;  /* 0x00000004000a7202 */ /* 0x000fe20000000f00 */
[----:B------:R-:W-:Y:S02]  /*e690*/  IMAD.MOV.U32 R11, RZ, RZ, R5 ;  /* 0x000000ffff0b7224 */ /* 0x000fe400078e0005 */
[----:B------:R-:W-:-:S05]  /*e6a0*/  FFMA R31, R31, UR18, R8 ;  /* 0x000000121f1f7c23 */ /* 0x000fca0008000008 */
[----:B------:R0:W-:Y:S04]  /*e6b0*/  @P5 STG.E desc[UR16][R10.64+0x220], R31 ;  /* 0x0002201f0a005986 */ /* 0x0001e8000c101910 */
[----:B---3--:R-:W2:Y:S01]  /*e6c0*/  @P3 LDG.E.LTC128B R12, desc[UR16][R14.64+0x200] ;  /* 0x000200100e0c3981 */ /* 0x008ea2000c1e1920 */
[----:B------:R-:W-:Y:S01]  /*e6d0*/  IMAD.U32 R8, RZ, RZ, UR26 ;  /* 0x0000001aff087e24 */ /* 0x000fe2000f8e00ff */
[----:B------:R-:W-:Y:S01]  /*e6e0*/  ISETP.GT.AND P6, PT, R0, 0x11, P0 ;  /* 0x000000110000780c */ /* 0x000fe200007c4270 */
[----:B------:R-:W-:Y:S02]  /*e6f0*/  BSSY B1, `(.L_x_225) ;  /* 0x000000a000017945 */ /* 0x000fe40003800000 */
[----:B0-----:R-:W-:Y:S01]  /*e700*/  IMAD.WIDE.U32 R10, R8, 0x1c, R10 ;  /* 0x0000001c080a7825 */ /* 0x001fe200078e000a */
[----:B------:R-:W-:-:S03]  /*e710*/  IADD3 R8, P5, R4, UR21, RZ ;  /* 0x0000001504087c10 */ /* 0x000fc6000ffbe0ff */
[----:B------:R-:W-:Y:S02]  /*e720*/  VIADD R11, R11, UR28 ;  /* 0x0000001c0b0b7c36 */ /* 0x000fe40008000000 */
[----:B--2---:R-:W-:-:S04]  /*e730*/  FMUL R9, R12, UR19 ;  /* 0x000000130c097c20 */ /* 0x004fc80008400000 */
[----:B------:R-:W-:-:S05]  /*e740*/  FFMA R32, R32, UR18, R9 ;  /* 0x0000001220207c23 */ /* 0x000fca0008000009 */
[----:B------:R0:W-:Y:S01]  /*e750*/  @P3 STG.E desc[UR16][R10.64+0x200], R32 ;  /* 0x000200200a003986 */ /* 0x0001e2000c101910 */
[----:B------:R-:W-:Y:S05]  /*e760*/  @!P6 BRA `(.L_x_226) ;  /* 0x000000000008e947 */ /* 0x000fea0003800000 */
[----:B------:R-:W2:Y:S04]  /*e770*/  LDL.64 R24, [R1+0x228] ;  /* 0x0002280001187983 */ /* 0x000ea80000100a00 */
[----:B--2---:R2:W5:Y:S02]  /*e780*/  LDG.E.LTC128B R12, desc[UR16][R24.64+0x200] ;  /* 0x00020010180c7981 */ /* 0x004564000c1e1920 */
.L_x_226:
[----:B------:R-:W-:Y:S05]  /*e790*/  BSYNC B1 ;  /* 0x0000000000017941 */ /* 0x000fea0003800000 */
.L_x_225:
        /* <DEDUP_REMOVED lines=8> */
.L_x_228:
[----:B------:R-:W-:Y:S05]  /*e820*/  BSYNC B1 ;  /* 0x0000000000017941 */ /* 0x000fea0003800000 */
.L_x_227:
[----:B---3-5:R-:W-:Y:S01]  /*e830*/  FMUL R4, R12, UR19 ;  /* 0x000000130c047c20 */ /* 0x028fe20008400000 */
[C---:B------:R-:W-:Y:S01]  /*e840*/  ISETP.GT.AND P5, PT, R0.reuse, 0x11, P1 ;  /* 0x000000110000780c */ /* 0x040fe20000fa4270 */
[----:B------:R-:W-:Y:S01]  /*e850*/  BSSY B1, `(.L_x_229) ;  /* 0x0000007000017945 */ /* 0x000fe20003800000 */
[----:B------:R-:W-:Y:S01]  /*e860*/  ISETP.GT.AND P3, PT, R0, 0x18, P0 ;  /* 0x000000180000780c */ /* 0x000fe20000764270 */
[----:B------:R-:W-:-:S05]  /*e870*/  FFMA R4, R34, UR18, R4 ;  /* 0x0000001222047c23 */ /* 0x000fca0008000004 */
[----:B------:R3:W-:Y:S05]  /*e880*/  @P2 STG.E desc[UR16][R10.64+0x220], R4 ;  /* 0x000220040a002986 */ /* 0x0007ea000c101910 */
[----:B------:R-:W-:Y:S05]  /*e890*/  @!P5 BRA `(.L_x_230) ;  /* 0x000000000008d947 */ /* 0x000fea0003800000 */
[----:B----4-:R-:W4:Y:S04]  /*e8a0*/  LDL.LU.64 R14, [R1+0x228] ;  /* 0x00022800010e7983 */ /* 0x010f280000300a00 */
[----:B----4-:R4:W5:Y:S02]  /*e8b0*/  LDG.E.LTC128B R12, desc[UR16][R14.64+0x220] ;  /* 0x000220100e0c7981 */ /* 0x010964000c1e1920 */
.L_x_230:
[----:B------:R-:W-:Y:S05]  /*e8c0*/  BSYNC B1 ;  /* 0x0000000000017941 */ /* 0x000fea0003800000 */
.L_x_229:
[----:B----4-:R-:W4:Y:S01]  /*e8d0*/  LDL.64 R14, [R1+0x220] ;  /* 0x00022000010e7983 */ /* 0x010f220000100a00 */
[----:B---3-5:R-:W-:Y:S01]  /*e8e0*/  FMUL R4, R12, UR19 ;  /* 0x000000130c047c20 */ /* 0x028fe20008400000 */
[----:B0-----:R-:W-:Y:S01]  /*e8f0*/  MOV R10, R8 ;  /* 0x00000008000a7202 */ /* 0x001fe20000000f00 */
[----:B------:R-:W-:Y:S02]  /*e900*/  IMAD.MOV.U32 R11, RZ, RZ, R9 ;  /* 0x000000ffff0b7224 */ /* 0x000fe400078e0009 */
[----:B------:R-:W-:-:S05]  /*e910*/  FFMA R35, R35, UR18, R4 ;  /* 0x0000001223237c23 */ /* 0x000fca0008000004 */
[----:B------:R0:W-:Y:S04]  /*e920*/  @P5 STG.E desc[UR16][R10.64+0x220], R35 ;  /* 0x000220230a005986 */ /* 0x0001e8000c101910 */
[----:B----4-:R-:W3:Y:S01]  /*e930*/  @P3 LDG.E.LTC128B R12, desc[UR16][R14.64+0x200] ;  /* 0x000200100e0c3981 */ /* 0x010ee2000c1e1920 */
[----:B------:R-:W-:Y:S01]  /*e940*/  IMAD.U32 R4, RZ, RZ, UR26 ;  /* 0x0000001aff047e24 */ /* 0x000fe2000f8e00ff */
[----:B------:R-:W-:Y:S01]  /*e950*/  ISETP.GT.AND P6, PT, R0, 0x19, P0 ;  /* 0x000000190000780c */ /* 0x000fe200007c4270 */
[----:B------:R-:W-:Y:S02]  /*e960*/  BSSY B1, `(.L_x_231) ;  /* 0x000000a000017945 */ /* 0x000fe40003800000 */
[----:B0-----:R-:W-:Y:S01]  /*e970*/  IMAD.WIDE.U32 R10, R4, 0x1c, R10 ;  /* 0x0000001c040a7825 */ /* 0x001fe200078e000a */
[----:B------:R-:W-:-:S03]  /*e980*/  IADD3 R4, P5, R8, UR21, RZ ;  /* 0x0000001508047c10 */ /* 0x000fc6000ffbe0ff */
[----:B------:R-:W-:Y:S02]  /*e990*/  VIADD R11, R11, UR28 ;  /* 0x0000001c0b0b7c36 */ /* 0x000fe40008000000 */
[----:B---3--:R-:W-:-:S04]  /*e9a0*/  FMUL R5, R12, UR19 ;  /* 0x000000130c057c20 */ /* 0x008fc80008400000 */
[----:B------:R-:W-:-:S05]  /*e9b0*/  FFMA R36, R36, UR18, R5 ;  /* 0x0000001224247c23 */ /* 0x000fca0008000005 */
[----:B------:R0:W-:Y:S01]  /*e9c0*/  @P3 STG.E desc[UR16][R10.64+0x200], R36 ;  /* 0x000200240a003986 */ /* 0x0001e2000c101910 */
[----:B------:R-:W-:Y:S05]  /*e9d0*/  @!P6 BRA `(.L_x_232) ;  /* 0x000000000008e947 */ /* 0x000fea0003800000 */
[----:B--2---:R-:W2:Y:S04]  /*e9e0*/  LDL.64 R24, [R1+0x218] ;  /* 0x0002180001187983 */ /* 0x004ea80000100a00 */
[----:B--2---:R3:W5:Y:S02]  /*e9f0*/  LDG.E.LTC128B R12, desc[UR16][R24.64+0x200] ;  /* 0x00020010180c7981 */ /* 0x004764000c1e1920 */
.L_x_232:
[----:B------:R-:W-:Y:S05]  /*ea00*/  BSYNC B1 ;  /* 0x0000000000017941 */ /* 0x000fea0003800000 */
.L_x_231:
        /* <DEDUP_REMOVED lines=8> */
.L_x_234:
[----:B------:R-:W-:Y:S05]  /*ea90*/  BSYNC B1 ;  /* 0x0000000000017941 */ /* 0x000fea0003800000 */
.L_x_233:
[----:B----45:R-:W-:Y:S01]  /*eaa0*/  FMUL R8, R12, UR19 ;  /* 0x000000130c087c20 */ /* 0x030fe20008400000 */
[C---:B------:R-:W-:Y:S01]  /*eab0*/  ISETP.GT.AND P5, PT, R0.reuse, 0x19, P1 ;  /* 0x000000190000780c */ /* 0x040fe20000fa4270 */
[----:B------:R-:W-:Y:S01]  /*eac0*/  BSSY B1, `(.L_x_235) ;  /* 0x0000007000017945 */ /* 0x000fe20003800000 */
[----:B------:R-:W-:Y:S01]  /*ead0*/  ISETP.GT.AND P3, PT, R0, 0x20, P0 ;  /* 0x000000200000780c */ /* 0x000fe20000764270 */
[----:B------:R-:W-:-:S05]  /*eae0*/  FFMA R8, R38, UR18, R8 ;  /* 0x0000001226087c23 */ /* 0x000fca0008000008 */
[----:B------:R4:W-:Y:S05]  /*eaf0*/  @P2 STG.E desc[UR16][R10.64+0x220], R8 ;  /* 0x000220080a002986 */ /* 0x0009ea000c101910 */
[----:B------:R-:W-:Y:S05]  /*eb00*/  @!P5 BRA `(.L_x_236) ;  /* 0x000000000008d947 */ /* 0x000fea0003800000 */
[----:B0-----:R-:W2:Y:S04]  /*eb10*/  LDL.LU.64 R14, [R1+0x218] ;  /* 0x00021800010e7983 */ /* 0x001ea80000300a00 */
[----:B--2---:R0:W5:Y:S02]  /*eb20*/  LDG.E.LTC128B R12, desc[UR16][R14.64+0x220] ;  /* 0x000220100e0c7981 */ /* 0x004164000c1e1920 */
.L_x_236:
[----:B------:R-:W-:Y:S05]  /*eb30*/  BSYNC B1 ;  /* 0x0000000000017941 */ /* 0x000fea0003800000 */
.L_x_235:
[----:B0-----:R-:W2:Y:S01]  /*eb40*/  LDL.64 R14, [R1+0x210] ;  /* 0x00021000010e7983 */ /* 0x001ea20000100a00 */
[----:B----45:R-:W-:Y:S01]  /*eb50*/  FMUL R8, R12, UR19 ;  /* 0x000000130c087c20 */ /* 0x030fe20008400000 */
[----:B------:R-:W-:Y:S01]  /*eb60*/  MOV R10, R4 ;  /* 0x00000004000a7202 */ /* 0x000fe20000000f00 */
[----:B------:R-:W-:Y:S02]  /*eb70*/  IMAD.MOV.U32 R11, RZ, RZ, R5 ;  /* 0x000000ffff0b7224 */ /* 0x000fe400078e0005 */
[----:B------:R-:W-:-:S05]  /*eb80*/  FFMA R39, R39, UR18, R8 ;  /* 0x0000001227277c23 */ /* 0x000fca0008000008 */
[----:B------:R0:W-:Y:S04]  /*eb90*/  @P5 STG.E desc[UR16][R10.64+0x220], R39 ;  /* 0x000220270a005986 */ /* 0x0001e8000c101910 */
[----:B--2---:R-:W2:Y:S01]  /*eba0*/  @P3 LDG.E.LTC128B R12, desc[UR16][R14.64+0x200] ;  /* 0x000200100e0c3981 */ /* 0x004ea2000c1e1920 */
[----:B------:R-:W-:Y:S01]  /*ebb0*/  IMAD.U32 R9, RZ, RZ, UR26 ;  /* 0x0000001aff097e24 */ /* 0x000fe2000f8e00ff */
[----:B------:R-:W-:Y:S01]  /*ebc0*/  ISETP.GT.AND P6, PT, R0, 0x21, P0 ;  /* 0x000000210000780c */ /* 0x000fe200007c4270 */
[----:B------:R-:W-:Y:S01]  /*ebd0*/  BSSY B1, `(.L_x_237) ;  /* 0x000000a000017945 */ /* 0x000fe20003800000 */
[----:B------:R-:W-:Y:S01]  /*ebe0*/  IADD3 R8, P5, R4, UR21, RZ ;  /* 0x0000001504087c10 */ /* 0x000fe2000ffbe0ff */
[----:B0-----:R-:W-:-:S04]  /*ebf0*/  IMAD.WIDE.U32 R10, R9, 0x1c, R10 ;  /* 0x0000001c090a7825 */ /* 0x001fc800078e000a */
[----:B------:R-:W-:Y:S02]  /*ec00*/  VIADD R11, R11, UR28 ;  /* 0x0000001c0b0b7c36 */ /* 0x000fe40008000000 */
[----:B--2---:R-:W-:-:S04]  /*ec10*/  FMUL R9, R12, UR19 ;  /* 0x000000130c097c20 */ /* 0x004fc80008400000 */
[----:B------:R-:W-:-:S05]  /*ec20*/  FFMA R40, R40, UR18, R9 ;  /* 0x0000001228287c23 */ /* 0x000fca0008000009 */
[----:B------:R0:W-:Y:S01]  /*ec30*/  @P3 STG.E desc[UR16][R10.64+0x200], R40 ;  /* 0x000200280a003986 */ /* 0x0001e2000c101910 */
[----:B------:R-:W-:Y:S05]  /*ec40*/  @!P6 BRA `(.L_x_238) ;  /* 0x000000000008e947 */ /* 0x000fea0003800000 */
[----:B---3--:R-:W2:Y:S04]  /*ec50*/  LDL.64 R24, [R1+0x40] ;  /* 0x0000400001187983 */ /* 0x008ea80000100a00 */
[----:B--2---:R2:W5:Y:S02]  /*ec60*/  LDG.E.LTC128B R12, desc[UR16][R24.64+0x200] ;  /* 0x00020010180c7981 */ /* 0x004564000c1e1920 */
.L_x_238:
[----:B------:R-:W-:Y:S05]  /*ec70*/  BSYNC B1 ;  /* 0x0000000000017941 */ /* 0x000fea0003800000 */
.L_x_237:
        /* <DEDUP_REMOVED lines=8> */
.L_x_240:
[----:B------:R-:W-:Y:S05]  /*ed00*/  BSYNC B1 ;  /* 0x0000000000017941 */ /* 0x000fea0003800000 */
.L_x_239:
[----:B-----5:R-:W-:Y:S01]  /*ed10*/  FMUL R5, R12, UR19 ;  /* 0x000000130c057c20 */ /* 0x020fe20008400000 */
        /* <DEDUP_REMOVED lines=8> */
.L_x_242:
[----:B------:R-:W-:Y:S05]  /*eda0*/  BSYNC B1 ;  /* 0x0000000000017941 */ /* 0x000fea0003800000 */
.L_x_241:
[----:B0-----:R-:W2:Y:S01]  /*edb0*/  LDL.64 R14, [R1+0x38] ;  /* 0x00003800010e7983 */ /* 0x001ea20000100a00 */
[----:B-----5:R-:W-:-:S04]  /*edc0*/  FMUL R4, R12, UR19 ;  /* 0x000000130c047c20 */ /* 0x020fc80008400000 */
[----:B------:R-:W-:-:S05]  /*edd0*/  FFMA R43, R43, UR18, R4 ;  /* 0x000000122b2b7c23 */ /* 0x000fca0008000004 */
[----:B------:R0:W-:Y:S04]  /*ede0*/  @P5 STG.E desc[UR16][R8.64+0x220], R43 ;  /* 0x0002202b08005986 */ /* 0x0001e8000c101910 */
[----:B--2---:R-:W2:Y:S01]  /*edf0*/  @P3 LDG.E.LTC128B R12, desc[UR16][R14.64+0x200] ;  /* 0x000200100e0c3981 */ /* 0x004ea2000c1e1920 */
[----:B------:R-:W-:Y:S01]  /*ee00*/  MOV R11, UR26 ;  /* 0x0000001a000b7c02 */ /* 0x000fe20008000f00 */
[----:B------:R-:W-:Y:S01]  /*ee10*/  BSSY B1, `(.L_x_243) ;  /* 0x000000b000017945 */ /* 0x000fe20003800000 */
[----:B------:R-:W-:Y:S02]  /*ee20*/  ISETP.GT.AND P6, PT, R0, 0x29, P0 ;  /* 0x000000290000780c */ /* 0x000fe400007c4270 */
[----:B------:R-:W-:Y:S01]  /*ee30*/  IADD3 R4, P5, R8, UR21, RZ ;  /* 0x0000001508047c10 */ /* 0x000fe2000ffbe0ff */
[----:B------:R-:W-:-:S04]  /*ee40*/  IMAD.WIDE.U32 R10, R11, 0x1c, R8 ;  /* 0x0000001c0b0a7825 */ /* 0x000fc800078e0008 */
[----:B------:R-:W-:Y:S02]  /*ee50*/  VIADD R11, R11, UR28 ;  /* 0x0000001c0b0b7c36 */ /* 0x000fe40008000000 */
[----:B--2---:R-:W-:-:S04]  /*ee60*/  FMUL R5, R12, UR19 ;  /* 0x000000130c057c20 */ /* 0x004fc80008400000 */
[----:B------:R-:W-:-:S05]  /*ee70*/  FFMA R13, R44, UR18, R5 ;  /* 0x000000122c0d7c23 */ /* 0x000fca0008000005 */
[----:B------:R0:W-:Y:S01]  /*ee80*/  @P3 STG.E desc[UR16][R10.64+0x200], R13 ;  /* 0x0002000d0a003986 */ /* 0x0001e2000c101910 */
[----:B------:R-:W-:Y:S05]  /*ee90*/  @!P6 BRA `(.L_x_244) ;  /* 0x000000000008e947 */ /* 0x000fea0003800000 */
[----:B---3--:R-:W2:Y:S04]  /*eea0*/  LDL.64 R24, [R1+0x30] ;  /* 0x0000300001187983 */ /* 0x008ea80000100a00 */
[----:B--2---:R2:W5:Y:S02]  /*eeb0*/  LDG.E.LTC128B R12, desc[UR16][R24.64+0x200] ;  /* 0x00020010180c7981 */ /* 0x004564000c1e1920 */
.L_x_244:
[----:B------:R-:W-:Y:S05]  /*eec0*/  BSYNC B1 ;  /* 0x0000000000017941 */ /* 0x000fea0003800000 */
.L_x_243:
[----:B0---45:R-:W-:Y:S01]  /*eed0*/  FMUL R8, R12, UR19 ;  /* 0x000000130c087c20 */ /* 0x031fe20008400000 */
[----:B------:R-:W-:Y:S01]  /*eee0*/  IADD3.X R5, R9, UR11, RZ, P5, !PT ;  /* 0x0000000b09057c10 */ /* 0x000fe2000affe4ff */
[----:B------:R-:W-:Y:S01]  /*eef0*/  BSSY B1, `(.L_x_245) ;  /* 0x0000006000017945 */ /* 0x000fe20003800000 */
[----:B------:R-:W-:Y:S01]  /*ef00*/  ISETP.GT.AND P2, PT, R0, 0x28, P1 ;  /* 0x000000280000780c */ /* 0x000fe20000f44270 */
[----:B------:R-:W-:-:S05]  /*ef10*/  FFMA R45, R45, UR18, R8 ;  /* 0x000000122d2d7c23 */ /* 0x000fca0008000008 */
[----:B------:R0:W-:Y:S07]  /*ef20*/  @P6 STG.E desc[UR16][R4.64+0x200], R45 ;  /* 0x0002002d04006986 */ /* 0x0001ee000c101910 */
[----:B------:R-:W-:Y:S05]  /*ef30*/  @!P2 BRA `(.L_x_246) ;  /* 0x000000000004a947 */ /* 0x000fea0003800000 */
[----:B------:R4:W5:Y:S02]  /*ef40*/  LDG.E.LTC128B R12, desc[UR16][R14.64+0x220] ;  /* 0x000220100e0c7981 */ /* 0x000964000c1e1920 */
.L_x_246:
[----:B------:R-:W-:Y:S05]  /*ef50*/  BSYNC B1 ;  /* 0x0000000000017941 */ /* 0x000fea0003800000 */
.L_x_245:
[----:B-----5:R-:W-:Y:S01]  /*ef60*/  FMUL R9, R12, UR19 ;  /* 0x000000130c097c20 */ /* 0x020fe20008400000 */
        /* <DEDUP_REMOVED lines=8> */
.L_x_248:
[----:B------:R-:W-:Y:S05]  /*eff0*/  BSYNC B1 ;  /* 0x0000000000017941 */ /* 0x000fea0003800000 */
.L_x_247:
[----:B----4-:R-:W4:Y:S01]  /*f000*/  LDL.64 R14, [R1+0x28] ;  /* 0x00002800010e7983 */ /* 0x010f220000100a00 */
[----:B-----5:R-:W-:-:S04]  /*f010*/  FMUL R8, R12, UR19 ;  /* 0x000000130c087c20 */ /* 0x020fc80008400000 */
[----:B------:R-:W-:-:S05]  /*f020*/  FFMA R47, R47, UR18, R8 ;  /* 0x000000122f2f7c23 */ /* 0x000fca0008000008 */
[----:B------:R0:W-:Y:S04]  /*f030*/  @P5 STG.E desc[UR16][R4.64+0x220], R47 ;  /* 0x0002202f04005986 */ /* 0x0001e8000c101910 */
[----:B----4-:R-:W4:Y:S01]  /*f040*/  @P3 LDG.E.LTC128B R12, desc[UR16][R14.64+0x200] ;  /* 0x000200100e0c3981 */ /* 0x010f22000c1e1920 */
[----:B0-----:R-:W-:Y:S01]  /*f050*/  IMAD.U32 R11, RZ, RZ, UR26 ;  /* 0x0000001aff0b7e24 */ /* 0x001fe2000f8e00ff */
[----:B------:R-:W-:Y:S01]  /*f060*/  ISETP.GT.AND P6, PT, R0, 0x31, P0 ;  /* 0x000000310000780c */ /* 0x000fe200007c4270 */
[----:B------:R-:W-:Y:S01]  /*f070*/  BSSY B1, `(.L_x_249) ;  /* 0x000000a000017945 */ /* 0x000fe20003800000 */
[----:B------:R-:W-:Y:S01]  /*f080*/  IADD3 R8, P5, R4, UR21, RZ ;  /* 0x0000001504087c10 */ /* 0x000fe2000ffbe0ff */
[----:B------:R-:W-:-:S04]  /*f090*/  IMAD.WIDE.U32 R10, R11, 0x1c, R4 ;  /* 0x0000001c0b0a7825 */ /* 0x000fc800078e0004 */
[----:B------:R-:W-:Y:S02]  /*f0a0*/  VIADD R11, R11, UR28 ;  /* 0x0000001c0b0b7c36 */ /* 0x000fe40008000000 */
[----:B----4-:R-:W-:-:S04]  /*f0b0*/  FMUL R9, R12, UR19 ;  /* 0x000000130c097c20 */ /* 0x010fc80008400000 */
[----:B------:R-:W-:-:S05]  /*f0c0*/  FFMA R13, R48, UR18, R9 ;  /* 0x00000012300d7c23 */ /* 0x000fca0008000009 */
[----:B------:R0:W-:Y:S01]  /*f0d0*/  @P3 STG.E desc[UR16][R10.64+0x200], R13 ;  /* 0x0002000d0a003986 */ /* 0x0001e2000c101910 */
[----:B------:R-:W-:Y:S05]  /*f0e0*/  @!P6 BRA `(.L_x_250) ;  /* 0x000000000008e947 */ /* 0x000fea0003800000 */
[----:B--23--:R-:W2:Y:S04]  /*f0f0*/  LDL.64 R24, [R1+0x20] ;  /* 0x0000200001187983 */ /* 0x00cea80000100a00 */
[----:B--2---:R4:W5:Y:S02]  /*f100*/  LDG.E.LTC128B R12, desc[UR16][R24.64+0x200] ;  /* 0x00020010180c7981 */ /* 0x004964000c1e1920 */
.L_x_250:
[----:B------:R-:W-:Y:S05]  /*f110*/  BSYNC B1 ;  /* 0x0000000000017941 */ /* 0x000fea0003800000 */
.L_x_249:
        /* <DEDUP_REMOVED lines=8> */
.L_x_252:
[----:B------:R-:W-:Y:S05]  /*f1a0*/  BSYNC B1 ;  /* 0x0000000000017941 */ /* 0x000fea0003800000 */
.L_x_251:
        /* <DEDUP_REMOVED lines=9> */
.L_x_254:
[----:B------:R-:W-:Y:S05]  /*f240*/  BSYNC B1 ;  /* 0x0000000000017941 */ /* 0x000fea0003800000 */
.L_x_253:
        /* <DEDUP_REMOVED lines=15> */
[----:B---34-:R-:W2:Y:S04]  /*f340*/  LDL.64 R24, [R1+0x10] ;  /* 0x0000100001187983 */ /* 0x018ea80000100a00 */
[----:B--2---:R2:W5:Y:S02]  /*f350*/  LDG.E.LTC128B R12, desc[UR16][R24.64+0x200] ;  /* 0x00020010180c7981 */ /* 0x004564000c1e1920 */
.L_x_256:
[----:B------:R-:W-:Y:S05]  /*f360*/  BSYNC B1 ;  /* 0x0000000000017941 */ /* 0x000fea0003800000 */
.L_x_255:
[----:B0----5:R-:W-:Y:S01]  /*f370*/  FMUL R8, R12, UR19 ;  /* 0x000000130c087c20 */ /* 0x021fe20008400000 */
[----:B------:R-:W-:Y:S01]  /*f380*/  IADD3.X R5, R9, UR11, RZ, P5, !PT ;  /* 0x0000000b09057c10 */ /* 0x000fe2000affe4ff */
[----:B------:R-:W-:Y:S01]  /*f390*/  BSSY B1, `(.L_x_257) ;  /* 0x0000006000017945 */ /* 0x000fe20003800000 */
[----:B------:R-:W-:Y:S01]  /*f3a0*/  ISETP.GT.AND P2, PT, R0, 0x38, P1 ;  /* 0x000000380000780c */ /* 0x000fe20000f44270 */
[----:B------:R-:W-:-:S05]  /*f3b0*/  FFMA R53, R53, UR18, R8 ;  /* 0x0000001235357c23 */ /* 0x000fca0008000008 */
[----:B------:R0:W-:Y:S07]  /*f3c0*/  @P6 STG.E desc[UR16][R4.64+0x200], R53 ;  /* 0x0002003504006986 */ /* 0x0001ee000c101910 */
[----:B------:R-:W-:Y:S05]  /*f3d0*/  @!P2 BRA `(.L_x_258) ;  /* 0x000000000004a947 */ /* 0x000fea0003800000 */
[----:B------:R0:W5:Y:S02]  /*f3e0*/  LDG.E.LTC128B R12, desc[UR16][R14.64+0x220] ;  /* 0x000220100e0c7981 */ /* 0x000164000c1e1920 */
.L_x_258:
[----:B------:R-:W-:Y:S05]  /*f3f0*/  BSYNC B1 ;  /* 0x0000000000017941 */ /* 0x000fea0003800000 */
.L_x_257:
        /* <DEDUP_REMOVED lines=9> */
.L_x_260:
[----:B------:R-:W-:Y:S05]  /*f490*/  BSYNC B1 ;  /* 0x0000000000017941 */ /* 0x000fea0003800000 */
.L_x_259:
[----:B0-----:R-:W2:Y:S01]  /*f4a0*/  LDL.64 R14, [R1+0x8] ;  /* 0x00000800010e7983 */ /* 0x001ea20000100a00 */
[----:B-----5:R-:W-:-:S04]  /*f4b0*/  FMUL R8, R12, UR19 ;  /* 0x000000130c087c20 */ /* 0x020fc80008400000 */
[----:B------:R-:W-:-:S05]  /*f4c0*/  FFMA R55, R55, UR18, R8 ;  /* 0x0000001237377c23 */ /* 0x000fca0008000008 */
[----:B------:R0:W-:Y:S04]  /*f4d0*/  @P5 STG.E desc[UR16][R4.64+0x220], R55 ;  /* 0x0002203704005986 */ /* 0x0001e8000c101910 */
[----:B--2---:R-:W2:Y:S01]  /*f4e0*/  @P3 LDG.E.LTC128B R12, desc[UR16][R14.64+0x200] ;  /* 0x000200100e0c3981 */ /* 0x004ea2000c1e1920 */
[----:B------:R-:W-:Y:S01]  /*f4f0*/  IMAD.U32 R11, RZ, RZ, UR26 ;  /* 0x0000001aff0b7e24 */ /* 0x000fe2000f8e00ff */
[----:B------:R-:W-:Y:S01]  /*f500*/  ISETP.GT.AND P6, PT, R0, 0x41, P0 ;  /* 0x000000410000780c */ /* 0x000fe200007c4270 */
[----:B------:R-:W-:Y:S01]  /*f510*/  BSSY B1, `(.L_x_261) ;  /* 0x000000a000017945 */ /* 0x000fe20003800000 */
[----:B------:R-:W-:Y:S01]  /*f520*/  IADD3 R8, P5, R4, UR21, RZ ;  /* 0x0000001504087c10 */ /* 0x000fe2000ffbe0ff */
[----:B------:R-:W-:-:S04]  /*f530*/  IMAD.WIDE.U32 R10, R11, 0x1c, R4 ;  /* 0x0000001c0b0a7825 */ /* 0x000fc800078e0004 */
[----:B------:R-:W-:Y:S02]  /*f540*/  VIADD R11, R11, UR28 ;  /* 0x0000001c0b0b7c36 */ /* 0x000fe40008000000 */
[----:B--2---:R-:W-:-:S04]  /*f550*/  FMUL R9, R12, UR19 ;  /* 0x000000130c097c20 */ /* 0x004fc80008400000 */
[----:B------:R-:W-:-:S05]  /*f560*/  FFMA R13, R56, UR18, R9 ;  /* 0x00000012380d7c23 */ /* 0x000fca0008000009 */
[----:B------:R0:W-:Y:S01]  /*f570*/  @P3 STG.E desc[UR16][R10.64+0x200], R13 ;  /* 0x0002000d0a003986 */ /* 0x0001e2000c101910 */
[----:B------:R-:W-:Y:S05]  /*f580*/  @!P6 BRA `(.L_x_262) ;  /* 0x000000000008e947 */ /* 0x000fea0003800000 */
[----:B---34-:R-:W2:Y:S04]  /*f590*/  LDL.64 R24, [R1] ;  /* 0x0000000001187983 */ /* 0x018ea80000100a00 */
[----:B--2---:R2:W5:Y:S02]  /*f5a0*/  LDG.E.LTC128B R12, desc[UR16][R24.64+0x200] ;  /* 0x00020010180c7981 */ /* 0x004564000c1e1920 */
.L_x_262:
[----:B------:R-:W-:Y:S05]  /*f5b0*/  BSYNC B1 ;  /* 0x0000000000017941 */ /* 0x000fea0003800000 */
.L_x_261:
        /* <DEDUP_REMOVED lines=8> */
.L_x_264:
[----:B------:R-:W-:Y:S05]  /*f640*/  BSYNC B1 ;  /* 0x0000000000017941 */ /* 0x000fea0003800000 */
.L_x_263:
[----:B-----5:R-:W-:Y:S01]  /*f650*/  FMUL R5, R12, UR19 ;  /* 0x000000130c057c20 */ /* 0x020fe20008400000 */
[C---:B------:R-:W-:Y:S01]  /*f660*/  ISETP.GT.AND P5, PT, R0.reuse, 0x41, P1 ;  /* 0x000000410000780c */ /* 0x040fe20000fa4270 */
[----:B------:R-:W-:Y:S01]  /*f670*/  BSSY B1, `(.L_x_265) ;  /* 0x0000007000017945 */ /* 0x000fe20003800000 */
[----:B------:R-:W-:Y:S01]  /*f680*/  ISETP.GT.AND P3, PT, R0, 0x48, P0 ;  /* 0x000000480000780c */ /* 0x000fe20000764270 */
[----:B------:R-:W-:-:S05]  /*f690*/  FFMA R5, R58, UR18, R5 ;  /* 0x000000123a057c23 */ /* 0x000fca0008000005 */
[----:B------:R0:W-:Y:S05]  /*f6a0*/  @P2 STG.E desc[UR16][R10.64+0x220], R5 ;  /* 0x000220050a002986 */ /* 0x0001ea000c101910 */
[----:B------:R-:W-:Y:S05]  /*f6b0*/  @!P5 BRA `(.L_x_266) ;  /* 0x000000000008d947 */ /* 0x000fea0003800000 */
[----:B0-----:R-:W2:Y:S04]  /*f6c0*/  LDL.LU.64 R14, [R1] ;  /* 0x00000000010e7983 */ /* 0x001ea80000300a00 */
[----:B--2---:R0:W5:Y:S02]  /*f6d0*/  LDG.E.LTC128B R12, desc[UR16][R14.64+0x220] ;  /* 0x000220100e0c7981 */ /* 0x004164000c1e1920 */
.L_x_266:
[----:B------:R-:W-:Y:S05]  /*f6e0*/  BSYNC B1 ;  /* 0x0000000000017941 */ /* 0x000fea0003800000 */
.L_x_265:
[----:B-----5:R-:W-:-:S04]  /*f6f0*/  FMUL R4, R12, UR19 ;  /* 0x000000130c047c20 */ /* 0x020fc80008400000 */
[----:B------:R-:W-:-:S05]  /*f700*/  FFMA R59, R59, UR18, R4 ;  /* 0x000000123b3b7c23 */ /* 0x000fca0008000004 */
[----:B------:R1:W-:Y:S04]  /*f710*/  @P5 STG.E desc[UR16][R8.64+0x220], R59 ;  /* 0x0002203b08005986 */ /* 0x0003e8000c101910 */
[----:B------:R-:W2:Y:S01]  /*f720*/  @P3 LDG.E.LTC128B R12, desc[UR16][R236.64+0x200] ;  /* 0x00020010ec0c3981 */ /* 0x000ea2000c1e1920 */
[----:B0-----:R-:W-:Y:S01]  /*f730*/  MOV R11, UR26 ;  /* 0x0000001a000b7c02 */ /* 0x001fe20008000f00 */
        /* <DEDUP_REMOVED lines=9> */
[----:B------:R0:W5:Y:S02]  /*f7d0*/  LDG.E.LTC128B R12, desc[UR16][R234.64+0x200] ;  /* 0x00020010ea0c7981 */ /* 0x000164000c1e1920 */
.L_x_268:
[----:B------:R-:W-:Y:S05]  /*f7e0*/  BSYNC B1 ;  /* 0x0000000000017941 */ /* 0x000fea0003800000 */
.L_x_267:
[----:B-1---5:R-:W-:Y:S01]  /*f7f0*/  FMUL R8, R12, UR19 ;  /* 0x000000130c087c20 */ /* 0x022fe20008400000 */
[----:B------:R-:W-:Y:S01]  /*f800*/  IADD3.X R5, R9, UR11, RZ, P5, !PT ;  /* 0x0000000b09057c10 */ /* 0x000fe2000affe4ff */
[----:B------:R-:W-:Y:S01]  /*f810*/  BSSY B1, `(.L_x_269) ;  /* 0x0000006000017945 */ /* 0x000fe20003800000 */
[----:B------:R-:W-:Y:S01]  /*f820*/  ISETP.GT.AND P2, PT, R0, 0x48, P1 ;  /* 0x000000480000780c */ /* 0x000fe20000f44270 */
[----:B------:R-:W-:-:S05]  /*f830*/  FFMA R61, R61, UR18, R8 ;  /* 0x000000123d3d7c23 */ /* 0x000fca0008000008 */
[----:B------:R1:W-:Y:S07]  /*f840*/  @P6 STG.E desc[UR16][R4.64+0x200], R61 ;  /* 0x0002003d04006986 */ /* 0x0003ee000c101910 */
[----:B------:R-:W-:Y:S05]  /*f850*/  @!P2 BRA `(.L_x_270) ;  /* 0x000000000004a947 */ /* 0x000fea0003800000 */
[----:B------:R2:W5:Y:S02]  /*f860*/  LDG.E.LTC128B R12, desc[UR16][R236.64+0x220] ;  /* 0x00022010ec0c7981 */ /* 0x000564000c1e1920 */
.L_x_270:
[----:B------:R-:W-:Y:S05]  /*f870*/  BSYNC B1 ;  /* 0x0000000000017941 */ /* 0x000fea0003800000 */
.L_x_269:
[----:B-----5:R-:W-:Y:S01]  /*f880*/  FMUL R9, R12, UR19 ;  /* 0x000000130c097c20 */ /* 0x020fe20008400000 */
[C---:B------:R-:W-:Y:S01]  /*f890*/  ISETP.GT.AND P5, PT, R0.reuse, 0x49, P1 ;  /* 0x000000490000780c */ /* 0x040fe20000fa4270 */
[----:B------:R-:W-:Y:S01]  /*f8a0*/  BSSY B1, `(.L_x_271) ;  /* 0x0000006000017945 */ /* 0x000fe20003800000 */
[----:B------:R-:W-:Y:S01]  /*f8b0*/  ISETP.GT.AND P3, PT, R0, 0x50, P0 ;  /* 0x000000500000780c */ /* 0x000fe20000764270 */
[----:B------:R-:W-:-:S05]  /*f8c0*/  FFMA R9, R62, UR18, R9 ;  /* 0x000000123e097c23 */ /* 0x000fca0008000009 */
[----:B------:R0:W-:Y:S05]  /*f8d0*/  @P2 STG.E desc[UR16][R10.64+0x220], R9 ;  /* 0x000220090a002986 */ /* 0x0001ea000c101910 */
[----:B------:R-:W-:Y:S05]  /*f8e0*/  @!P5 BRA `(.L_x_272) ;  /* 0x000000000004d947 */ /* 0x000fea0003800000 */
[----:B------:R0:W5:Y:S02]  /*f8f0*/  LDG.E.LTC128B R12, desc[UR16][R234.64+0x220] ;  /* 0x00022010ea0c7981 */ /* 0x000164000c1e1920 */
.L_x_272:
[----:B------:R-:W-:Y:S05]  /*f900*/  BSYNC B1 ;  /* 0x0000000000017941 */ /* 0x000fea0003800000 */
.L_x_271:
[----:B-----5:R-:W-:-:S04]  /*f910*/  FMUL R8, R12, UR19 ;  /* 0x000000130c087c20 */ /* 0x020fc80008400000 */
[----:B------:R-:W-:-:S05]  /*f920*/  FFMA R63, R63, UR18, R8 ;  /* 0x000000123f3f7c23 */ /* 0x000fca0008000008 */
[----:B------:R1:W-:Y:S04]  /*f930*/  @P5 STG.E desc[UR16][R4.64+0x220], R63 ;  /* 0x0002203f04005986 */ /* 0x0003e8000c101910 */
[----:B------:R-:W2:Y:S01]  /*f940*/  @P3 LDG.E.LTC128B R12, desc[UR16][R232.64+0x200] ;  /* 0x00020010e80c3981 */ /* 0x000ea2000c1e1920 */
[----:B0-----:R-:W-:Y:S01]  /*f950*/  IMAD.U32 R9, RZ, RZ, UR26 ;  /* 0x0000001aff097e24 */ /* 0x001fe2000f8e00ff */
        /* <DEDUP_REMOVED lines=10> */
.L_x_274:
[----:B------:R-:W-:Y:S05]  /*fa00*/  BSYNC B1 ;  /* 0x0000000000017941 */ /* 0x000fea0003800000 */
.L_x_273:
        /* <DEDUP_REMOVED lines=8> */
.L_x_276:
[----:B------:R-:W-:Y:S05]  /*fa90*/  BSYNC B1 ;  /* 0x0000000000017941 */ /* 0x000fea0003800000 */
.L_x_275:
        /* <DEDUP_REMOVED lines=8> */
.L_x_278:
[----:B------:R-:W-:Y:S05]  /*fb20*/  BSYNC B1 ;  /* 0x0000000000017941 */ /* 0x000fea0003800000 */
.L_x_277:
        /* <DEDUP_REMOVED lines=15> */
.L_x_280:
[----:B------:R-:W-:Y:S05]  /*fc20*/  BSYNC B1 ;  /* 0x0000000000017941 */ /* 0x000fea0003800000 */
.L_x_279:
        /* <DEDUP_REMOVED lines=8> */
.L_x_282:
[----:B------:R-:W-:Y:S05]  /*fcb0*/  BSYNC B1 ;  /* 0x0000000000017941 */ /* 0x000fea0003800000 */
.L_x_281:
        /* <DEDUP_REMOVED lines=8> */
.L_x_284:
[----:B------:R-:W-:Y:S05]  /*fd40*/  BSYNC B1 ;  /* 0x0000000000017941 */ /* 0x000fea0003800000 */
.L_x_283:
[----:B0----5:R-:W-:-:S04]  /*fd50*/  FMUL R4, R12, UR19 ;  /* 0x000000130c047c20 */ /* 0x021fc80008400000 */
[----:B------:R-:W-:-:S05]  /*fd60*/  FFMA R71, R71, UR18, R4 ;  /* 0x0000001247477c23 */ /* 0x000fca0008000004 */
[----:B------:R0:W-:Y:S04]  /*fd70*/  @P5 STG.E desc[UR16][R8.64+0x220], R71 ;  /* 0x0002204708005986 */ /* 0x0001e8000c101910 */
[----:B------:R-:W2:Y:S01]  /*fd80*/  @P3 LDG.E.LTC128B R12, desc[UR16][R22.64+0x200] ;  /* 0x00020010160c3981 */ /* 0x000ea2000c1e1920 */
        /* <DEDUP_REMOVED lines=11> */
.L_x_286:
[----:B------:R-:W-:Y:S05]  /*fe40*/  BSYNC B1 ;  /* 0x0000000000017941 */ /* 0x000fea0003800000 */
.L_x_285:
        /* <DEDUP_REMOVED lines=8> */
.L_x_288:
[----:B------:R-:W-:Y:S05]  /*fed0*/  BSYNC B1 ;  /* 0x0000000000017941 */ /* 0x000fea0003800000 */
.L_x_287:
        /* <DEDUP_REMOVED lines=8> */
.L_x_290:
[----:B------:R-:W-:Y:S05]  /*ff60*/  BSYNC B1 ;  /* 0x0000000000017941 */ /* 0x000fea0003800000 */
.L_x_289:
[----:B0----5:R-:W-:-:S04]  /*ff70*/  FMUL R4, R12, UR19 ;  /* 0x000000130c047c20 */ /* 0x021fc80008400000 */
[----:B------:R-:W-:-:S05]  /*ff80*/  FFMA R75, R75, UR18, R4 ;  /* 0x000000124b4b7c23 */ /* 0x000fca0008000004 */
[----:B------:R0:W-:Y:S04]  /*ff90*/  @P5 STG.E desc[UR16][R10.64+0x220], R75 ;  /* 0x0002204b0a005986 */ /* 0x0001e8000c101910 */
[----:B------:R-:W2:Y:S01]  /*ffa0*/  @P3 LDG.E.LTC128B R12, desc[UR16][R154.64+0x200] ;  /* 0x000200109a0c3981 */ /* 0x000ea2000c1e1920 */
        /* <DEDUP_REMOVED lines=11> */
.L_x_292:
[----:B------:R-:W-:Y:S05]  /*10060*/  BSYNC B1 ;  /* 0x0000000000017941 */ /* 0x000fea0003800000 */
.L_x_291:
        /* <DEDUP_REMOVED lines=8> */
.L_x_294:
[----:B------:R-:W-:Y:S05]  /*100f0*/  BSYNC B1 ;  /* 0x0000000000017941 */ /* 0x000fea0003800000 */
.L_x_293:
        /* <DEDUP_REMOVED lines=8> */
.L_x_296:
[----:B------:R-:W-:Y:S05]  /*10180*/  BSYNC B1 ;  /* 0x0000000000017941 */ /* 0x000fea0003800000 */
.L_x_295:
        /* <DEDUP_REMOVED lines=15> */
.L_x_298:
[----:B------:R-:W-:Y:S05]  /*10280*/  BSYNC B1 ;  /* 0x0000000000017941 */ /* 0x000fea0003800000 */
.L_x_297:
        /* <DEDUP_REMOVED lines=8> */
.L_x_300:
[----:B------:R-:W-:Y:S05]  /*10310*/  BSYNC B1 ;  /* 0x0000000000017941 */ /* 0x000fea0003800000 */
.L_x_299:
        /* <DEDUP_REMOVED lines=8> */
.L_x_302:
[----:B------:R-:W-:Y:S05]  /*103a0*/  BSYNC B1 ;  /* 0x0000000000017941 */ /* 0x000fea0003800000 */
.L_x_301:
        /* <DEDUP_REMOVED lines=15> */
.L_x_304:
[----:B------:R-:W-:Y:S05]  /*104a0*/  BSYNC B1 ;  /* 0x0000000000017941 */ /* 0x000fea0003800000 */
.L_x_303:
        /* <DEDUP_REMOVED lines=8> */
.L_x_306:
[----:B------:R-:W-:Y:S05]  /*10530*/  BSYNC B1 ;  /* 0x0000000000017941 */ /* 0x000fea0003800000 */
.L_x_305:
        /* <DEDUP_REMOVED lines=8> */
.L_x_308:
[----:B------:R-:W-:Y:S05]  /*105c0*/  BSYNC B1 ;  /* 0x0000000000017941 */ /* 0x000fea0003800000 */
.L_x_307:
        /* <DEDUP_REMOVED lines=15> */
.L_x_310:
[----:B------:R-:W-:Y:S05]  /*106c0*/  BSYNC B1 ;  /* 0x0000000000017941 */ /* 0x000fea0003800000 */
.L_x_309:
        /* <DEDUP_REMOVED lines=8> */
.L_x_312:
[----:B------:R-:W-:Y:S05]  /*10750*/  BSYNC B1 ;  /* 0x0000000000017941 */ /* 0x000fea0003800000 */
.L_x_311:
        /* <DEDUP_REMOVED lines=8> */
.L_x_314:
[----:B------:R-:W-:Y:S05]  /*107e0*/  BSYNC B1 ;  /* 0x0000000000017941 */ /* 0x000fea0003800000 */
.L_x_313:
        /* <DEDUP_REMOVED lines=15> */
.L_x_316:
[----:B------:R-:W-:Y:S05]  /*108e0*/  BSYNC B1 ;  /* 0x0000000000017941 */ /* 0x000fea0003800000 */
.L_x_315:
        /* <DEDUP_REMOVED lines=8> */
.L_x_318:
[----:B------:R-:W-:Y:S05]  /*10970*/  BSYNC B1 ;  /* 0x0000000000017941 */ /* 0x000fea0003800000 */
.L_x_317:
        /* <DEDUP_REMOVED lines=8> */
.L_x_320:
[----:B------:R-:W-:Y:S05]  /*10a00*/  BSYNC B1 ;  /* 0x0000000000017941 */ /* 0x000fea0003800000 */
.L_x_319:
        /* <DEDUP_REMOVED lines=15> */
.L_x_322:
[----:B------:R-:W-:Y:S05]  /*10b00*/  BSYNC B1 ;  /* 0x0000000000017941 */ /* 0x000fea0003800000 */
.L_x_321:
        /* <DEDUP_REMOVED lines=8> */
.L_x_324:
[----:B------:R-:W-:Y:S05]  /*10b90*/  BSYNC B1 ;  /* 0x0000000000017941 */ /* 0x000fea0003800000 */
.L_x_323:
        /* <DEDUP_REMOVED lines=8> */
.L_x_326:
[----:B------:R-:W-:Y:S05]  /*10c20*/  BSYNC B1 ;  /* 0x0000000000017941 */ /* 0x000fea0003800000 */
.L_x_325:
        /* <DEDUP_REMOVED lines=15> */
.L_x_328:
[----:B------:R-:W-:Y:S05]  /*10d20*/  BSYNC B1 ;  /* 0x0000000000017941 */ /* 0x000fea0003800000 */
.L_x_327:
        /* <DEDUP_REMOVED lines=8> */
.L_x_330:
[----:B------:R-:W-:Y:S05]  /*10db0*/  BSYNC B1 ;  /* 0x0000000000017941 */ /* 0x000fea0003800000 */
.L_x_329:
        /* <DEDUP_REMOVED lines=8> */
.L_x_332:
[----:B------:R-:W-:Y:S05]  /*10e40*/  BSYNC B1 ;  /* 0x0000000000017941 */ /* 0x000fea0003800000 */
.L_x_331:
        /* <DEDUP_REMOVED lines=15> */
.L_x_334:
[----:B------:R-:W-:Y:S05]  /*10f40*/  BSYNC B1 ;  /* 0x0000000000017941 */ /* 0x000fea0003800000 */
.L_x_333:
        /* <DEDUP_REMOVED lines=8> */
.L_x_336:
[----:B------:R-:W-:Y:S05]  /*10fd0*/  BSYNC B1 ;  /* 0x0000000000017941 */ /* 0x000fea0003800000 */
.L_x_335:
        /* <DEDUP_REMOVED lines=8> */
.L_x_338:
[----:B------:R-:W-:Y:S05]  /*11060*/  BSYNC B1 ;  /* 0x0000000000017941 */ /* 0x000fea0003800000 */
.L_x_337:
        /* <DEDUP_REMOVED lines=15> */
.L_x_340:
[----:B------:R-:W-:Y:S05]  /*11160*/  BSYNC B1 ;  /* 0x0000000000017941 */ /* 0x000fea0003800000 */
.L_x_339:
        /* <DEDUP_REMOVED lines=8> */
.L_x_342:
[----:B------:R-:W-:Y:S05]  /*111f0*/  BSYNC B1 ;  /* 0x0000000000017941 */ /* 0x000fea0003800000 */
.L_x_341:
        /* <DEDUP_REMOVED lines=8> */
.L_x_344:
[----:B------:R-:W-:Y:S05]  /*11280*/  BSYNC B1 ;  /* 0x0000000000017941 */ /* 0x000fea0003800000 */
.L_x_343:
        /* <DEDUP_REMOVED lines=15> */
.L_x_346:
[----:B------:R-:W-:Y:S05]  /*11380*/  BSYNC B1 ;  /* 0x0000000000017941 */ /* 0x000fea0003800000 */
.L_x_345:
        /* <DEDUP_REMOVED lines=8> */
.L_x_348:
[----:B------:R-:W-:Y:S05]  /*11410*/  BSYNC B1 ;  /* 0x0000000000017941 */ /* 0x000fea0003800000 */
.L_x_347:
        /* <DEDUP_REMOVED lines=8> */
.L_x_350:
[----:B------:R-:W-:Y:S05]  /*114a0*/  BSYNC B1 ;  /* 0x0000000000017941 */ /* 0x000fea0003800000 */
.L_x_349:
        /* <DEDUP_REMOVED lines=15> */
.L_x_352:
[----:B------:R-:W-:Y:S05]  /*115a0*/  BSYNC B1 ;  /* 0x0000000000017941 */ /* 0x000fea0003800000 */
.L_x_351:
        /* <DEDUP_REMOVED lines=8> */
.L_x_354:
[----:B------:R-:W-:Y:S05]  /*11630*/  BSYNC B1 ;  /* 0x0000000000017941 */ /* 0x000fea0003800000 */
.L_x_353:
        /* <DEDUP_REMOVED lines=8> */
.L_x_356:
[----:B------:R-:W-:Y:S05]  /*116c0*/  BSYNC B1 ;  /* 0x0000000000017941 */ /* 0x000fea0003800000 */
.L_x_355:
        /* <DEDUP_REMOVED lines=15> */
.L_x_358:
[----:B------:R-:W-:Y:S05]  /*117c0*/  BSYNC B1 ;  /* 0x0000000000017941 */ /* 0x000fea0003800000 */
.L_x_357:
        /* <DEDUP_REMOVED lines=8> */
.L_x_360:
[----:B------:R-:W-:Y:S05]  /*11850*/  BSYNC B1 ;  /* 0x0000000000017941 */ /* 0x000fea0003800000 */
.L_x_359:
        /* <DEDUP_REMOVED lines=8> */
.L_x_362:
[----:B------:R-:W-:Y:S05]  /*118e0*/  BSYNC B1 ;  /* 0x0000000000017941 */ /* 0x000fea0003800000 */
.L_x_361:
        /* <DEDUP_REMOVED lines=15> */
.L_x_364:
[----:B------:R-:W-:Y:S05]  /*119e0*/  BSYNC B1 ;  /* 0x0000000000017941 */ /* 0x000fea0003800000 */
.L_x_363:
        /* <DEDUP_REMOVED lines=8> */
.L_x_366:
[----:B------:R-:W-:Y:S05]  /*11a70*/  BSYNC B1 ;  /* 0x0000000000017941 */ /* 0x000fea0003800000 */
.L_x_365:
        /* <DEDUP_REMOVED lines=8> */
.L_x_368:
[----:B------:R-:W-:Y:S05]  /*11b00*/  BSYNC B1 ;  /* 0x0000000000017941 */ /* 0x000fea0003800000 */
.L_x_367:
        /* <DEDUP_REMOVED lines=15> */
.L_x_370:
[----:B------:R-:W-:Y:S05]  /*11c00*/  BSYNC B1 ;  /* 0x0000000000017941 */ /* 0x000fea0003800000 */
.L_x_369:
        /* <DEDUP_REMOVED lines=8> */
.L_x_372:
[----:B------:R-:W-:Y:S05]  /*11c90*/  BSYNC B1 ;  /* 0x0000000000017941 */ /* 0x000fea0003800000 */
.L_x_371:
        /* <DEDUP_REMOVED lines=8> */
.L_x_374:
[----:B------:R-:W-:Y:S05]  /*11d20*/  BSYNC B1 ;  /* 0x0000000000017941 */ /* 0x000fea0003800000 */
.L_x_373:
        /* <DEDUP_REMOVED lines=15> */
.L_x_376:
[----:B------:R-:W-:Y:S05]  /*11e20*/  BSYNC B1 ;  /* 0x0000000000017941 */ /* 0x000fea0003800000 */
.L_x_375:
        /* <DEDUP_REMOVED lines=8> */
.L_x_378:
[----:B------:R-:W-:Y:S05]  /*11eb0*/  BSYNC B1 ;  /* 0x0000000000017941 */ /* 0x000fea0003800000 */
.L_x_377:
        /* <DEDUP_REMOVED lines=8> */
.L_x_380:
[----:B------:R-:W-:Y:S05]  /*11f40*/  BSYNC B1 ;  /* 0x0000000000017941 */ /* 0x000fea0003800000 */
.L_x_379:
        /* <DEDUP_REMOVED lines=15> */
.L_x_382:
[----:B------:R-:W-:Y:S05]  /*12040*/  BSYNC B1 ;  /* 0x0000000000017941 */ /* 0x000fea0003800000 */
.L_x_381:
        /* <DEDUP_REMOVED lines=8> */
.L_x_384:
[----:B------:R-:W-:Y:S05]  /*120d0*/  BSYNC B1 ;  /* 0x0000000000017941 */ /* 0x000fea0003800000 */
.L_x_383:
        /* <DEDUP_REMOVED lines=8> */
.L_x_386:
[----:B------:R-:W-:Y:S05]  /*12160*/  BSYNC B1 ;  /* 0x0000000000017941 */ /* 0x000fea0003800000 */
.L_x_385:
        /* <DEDUP_REMOVED lines=15> */
.L_x_388:
[----:B------:R-:W-:Y:S05]  /*12260*/  BSYNC B1 ;  /* 0x0000000000017941 */ /* 0x000fea0003800000 */
.L_x_387:
        /* <DEDUP_REMOVED lines=8> */
.L_x_390:
[----:B------:R-:W-:Y:S05]  /*122f0*/  BSYNC B1 ;  /* 0x0000000000017941 */ /* 0x000fea0003800000 */
.L_x_389:
        /* <DEDUP_REMOVED lines=8> */
.L_x_392:
[----:B------:R-:W-:Y:S05]  /*12380*/  BSYNC B1 ;  /* 0x0000000000017941 */ /* 0x000fea0003800000 */
.L_x_391:
        /* <DEDUP_REMOVED lines=15> */
.L_x_394:
[----:B------:R-:W-:Y:S05]  /*12480*/  BSYNC B1 ;  /* 0x0000000000017941 */ /* 0x000fea0003800000 */
.L_x_393:
        /* <DEDUP_REMOVED lines=8> */
.L_x_396:
[----:B------:R-:W-:Y:S05]  /*12510*/  BSYNC B1 ;  /* 0x0000000000017941 */ /* 0x000fea0003800000 */
.L_x_395:
        /* <DEDUP_REMOVED lines=8> */
.L_x_398:
[----:B------:R-:W-:Y:S05]  /*125a0*/  BSYNC B1 ;  /* 0x0000000000017941 */ /* 0x000fea0003800000 */
.L_x_397:
        /* <DEDUP_REMOVED lines=15> */
.L_x_400:
[----:B------:R-:W-:Y:S05]  /*126a0*/  BSYNC B1 ;  /* 0x0000000000017941 */ /* 0x000fea0003800000 */
.L_x_399:
        /* <DEDUP_REMOVED lines=8> */
.L_x_402:
[----:B------:R-:W-:Y:S05]  /*12730*/  BSYNC B1 ;  /* 0x0000000000017941 */ /* 0x000fea0003800000 */
.L_x_401:
[----:B0----5:R-:W-:Y:S01]  /*12740*/  FMUL R7, R12, UR19 ;  /* 0x000000130c077c20 */ /* 0x021fe20008400000 */
[----:B------:R-:W-:Y:S01]  /*12750*/  ISETP.GT.AND P1, PT, R0, 0xf9, P1 ;  /* 0x000000f90000780c */ /* 0x000fe20000f24270 */
[----:B------:R-:W-:Y:S02]  /*12760*/  BSSY B1, `(.L_x_403) ;  /* 0x0000005000017945 */ /* 0x000fe40003800000 */
[----:B------:R-:W-:-:S05]  /*12770*/  FFMA R7, R150, UR18, R7 ;  /* 0x0000001296077c23 */ /* 0x000fca0008000007 */
[----:B------:R0:W-:Y:S05]  /*12780*/  @P3 STG.E desc[UR16][R4.64+0x220], R7 ;  /* 0x0002200704003986 */ /* 0x0001ea000c101910 */
[----:B------:R-:W-:Y:S05]  /*12790*/  @!P1 BRA `(.L_x_404) ;  /* 0x0000000000049947 */ /* 0x000fea0003800000 */
[----:B------:R0:W5:Y:S02]  /*127a0*/  LDG.E.LTC128B R12, desc[UR16][R2.64+0x220] ;  /* 0x00022010020c7981 */ /* 0x000164000c1e1920 */
.L_x_404:
[----:B------:R-:W-:Y:S05]  /*127b0*/  BSYNC B1 ;  /* 0x0000000000017941 */ /* 0x000fea0003800000 */
.L_x_403:
[----:B-----5:R-:W-:-:S04]  /*127c0*/  FMUL R12, R12, UR19 ;  /* 0x000000130c0c7c20 */ /* 0x020fc80008400000 */
[----:B------:R-:W-:Y:S01]  /*127d0*/  FFMA R151, R151, UR18, R12 ;  /* 0x0000001297977c23 */ /* 0x000fe2000800000c */
[----:B------:R-:W-:Y:S06]  /*127e0*/  @!P1 BRA `(.L_x_405) ;  /* 0x0000004c00649947 */ /* 0x000fec0003800000 */
[----:B------:R0:W-:Y:S01]  /*127f0*/  STG.E desc[UR16][R8.64+0x220], R151 ;  /* 0x0002209708007986 */ /* 0x0001e2000c101910 */
[----:B------:R-:W-:Y:S05]  /*12800*/  BRA `(.L_x_405) ;  /* 0x0000004c005c7947 */ /* 0x000fea0003800000 */
.L_x_22:
[----:B------:R-:W2:Y:S01]  /*12810*/  LDL.LU R2, [R1] ;  /* 0x0000000001027983 */ /* 0x000ea20000300800 */
[----:B------:R-:W-:-:S03]  /*12820*/  ULDC.64 UR8, c[0x0][0x6c0] ;  /* 0x0001b00000087ab9 */ /* 0x000fc60000000a00 */
[----:B------:R-:W3:Y:S04]  /*12830*/  LDL.LU R6, [R1+0x4] ;  /* 0x0000040001067983 */ /* 0x000ee80000300800 */
[----:B------:R-:W4:Y:S04]  /*12840*/  LDL.LU R7, [R1+0x8] ;  /* 0x0000080001077983 */ /* 0x000f280000300800 */
[----:B------:R-:W5:Y:S04]  /*12850*/  LDL.LU R8, [R1+0xc] ;  /* 0x00000c0001087983 */ /* 0x000f680000300800 */
        /* <DEDUP_REMOVED lines=90> */
[----:B------:R-:W5:Y:S01]  /*12e00*/  LDL.LU R154, [R1+0x208] ;  /* 0x00020800019a7983 */ /* 0x000f620000300800 */
[----:B------:R-:W-:Y:S01]  /*12e10*/  LEA R4, P2, R12, UR8, 0x2 ;  /* 0x000000080c047c11 */ /* 0x000fe2000f8410ff */
[----:B--2---:R-:W-:Y:S01]  /*12e20*/  FMUL R2, R2, UR18 ;  /* 0x0000001202027c20 */ /* 0x004fe20008400000 */
[----:B---3--:R-:W-:Y:S01]  /*12e30*/  FMUL R6, R6, UR18 ;  /* 0x0000001206067c20 */ /* 0x008fe20008400000 */
[----:B------:R-:W2:Y:S01]  /*12e40*/  LDL.LU R152, [R1+0x1f4] ;  /* 0x0001f40001987983 */ /* 0x000ea20000300800 */
[----:B------:R-:W-:-:S02]  /*12e50*/  LEA.HI.X R5, R12, UR9, R18, 0x2, P2 ;  /* 0x000000090c057c11 */ /* 0x000fc400090f1412 */
[----:B------:R-:W-:Y:S01]  /*12e60*/  ISETP.GT.AND P2, PT, R0, 0x1, P0 ;  /* 0x000000010000780c */ /* 0x000fe20000744270 */
[----:B------:R-:W-:Y:S01]  /*12e70*/  USHF.L.U64.HI UR8, UR26, 0x2, UR27 ;  /* 0x000000021a087899 */ /* 0x000fe2000801021b */
[----:B----4-:R-:W-:Y:S01]  /*12e80*/  FMUL R7, R7, UR18 ;  /* 0x0000001207077c20 */ /* 0x010fe20008400000 */
[----:B------:R0:W-:Y:S04]  /*12e90*/  @P1 STG.E desc[UR16][R4.64], R2 ;  /* 0x0000000204001986 */ /* 0x0001e8000c101910 */
[----:B------:R-:W3:Y:S04]  /*12ea0*/  LDL.LU R22, [R1+0x1f8] ;  /* 0x0001f80001167983 */ /* 0x000ee80000300800 */
[----:B------:R-:W4:Y:S01]  /*12eb0*/  LDL.LU R20, [R1+0x1fc] ;  /* 0x0001fc0001147983 */ /* 0x000f220000300800 */
[----:B0-----:R-:W-:-:S03]  /*12ec0*/  IMAD.U32 R2, RZ, RZ, UR26 ;  /* 0x0000001aff027e24 */ /* 0x001fc6000f8e00ff */
[----:B------:R-:W2:Y:S02]  /*12ed0*/  LDL.LU R12, [R1+0x68] ;  /* 0x00006800010c7983 */ /* 0x000ea40000300800 */
[----:B------:R-:W-:Y:S02]  /*12ee0*/  LEA R2, P1, R2, R4, 0x2 ;  /* 0x0000000402027211 */ /* 0x000fe400078210ff */
[----:B------:R-:W3:Y:S02]  /*12ef0*/  LDL.LU R13, [R1+0x7c] ;  /* 0x00007c00010d7983 */ /* 0x000ee40000300800 */
[----:B------:R-:W-:Y:S02]  /*12f00*/  IADD3.X R3, R5, UR8, RZ, P1, !PT ;  /* 0x0000000805037c10 */ /* 0x000fe40008ffe4ff */
[----:B------:R-:W4:Y:S04]  /*12f10*/  LDL.LU R18, [R1+0xa4] ;  /* 0x0000a40001127983 */ /* 0x000f280000300800 */
[----:B------:R5:W-:Y:S01]  /*12f20*/  @P2 STG.E desc[UR16][R2.64], R6 ;  /* 0x0000000602002986 */ /* 0x000be2000c101910 */
[----:B------:R-:W-:Y:S01]  /*12f30*/  UIMAD UR8, UR27, 0x1c, URZ ;  /* 0x0000001c1b0878a4 */ /* 0x000fe2000f8e023f */
[----:B-----5:R-:W-:Y:S01]  /*12f40*/  FMUL R6, R8, UR18 ;  /* 0x0000001208067c20 */ /* 0x020fe20008400000 */
[----:B------:R-:W-:-:S04]  /*12f50*/  ISETP.GT.AND P2, PT, R154, 0x8, PT ;  /* 0x000000089a00780c */ /* 0x000fc80003f44270 */
[C---:B------:R-:W-:Y:S02]  /*12f60*/  ISETP.GT.AND P1, PT, R0.reuse, RZ, P2 ;  /* 0x000000ff0000720c */ /* 0x040fe40001724270 */
[----:B------:R-:W-:-:S11]  /*12f70*/  ISETP.GT.AND P3, PT, R0, 0x1, P2 ;  /* 0x000000010000780c */ /* 0x000fd60001764270 */
[----:B------:R0:W-:Y:S04]  /*12f80*/  @P1 STG.E desc[UR16][R4.64+0x20], R7 ;  /* 0x0000200704001986 */ /* 0x0001e8000c101910 */
[----:B0-----:R-:W5:Y:S01]  /*12f90*/  LDL.LU R7, [R1+0x10] ;  /* 0x0000100001077983 */ /* 0x001f620000300800 */
[----:B------:R-:W-:Y:S01]  /*12fa0*/  IMAD.U32 R8, RZ, RZ, UR26 ;  /* 0x0000001aff087e24 */ /* 0x000fe2000f8e00ff */
[----:B------:R-:W-:Y:S01]  /*12fb0*/  ISETP.GT.AND P1, PT, R0, 0x8, P0 ;  /* 0x000000080000780c */ /* 0x000fe20000724270 */
[----:B------:R-:W-:Y:S01]  /*12fc0*/  USHF.L.U32 UR9, UR26, 0x5, URZ ;  /* 0x000000051a097899 */ /* 0x000fe2000800063f */
[----:B------:R5:W-:Y:S01]  /*12fd0*/  @P3 STG.E desc[UR16][R2.64+0x20], R6 ;  /* 0x0000200602003986 */ /* 0x000be2000c101910 */
[----:B------:R-:W-:Y:S01]  /*12fe0*/  IMAD.WIDE.U32 R8, R8, 0x1c, R2 ;  /* 0x0000001c08087825 */ /* 0x000fe200078e0002 */
[----:B------:R-:W-:Y:S01]  /*12ff0*/  ISETP.GT.AND P3, PT, R0, 0x9, P0 ;  /* 0x000000090000780c */ /* 0x000fe20000764270 */
[----:B------:R-:W-:-:S02]  /*13000*/  USHF.L.U64.HI UR27, UR26, 0x5, UR27 ;  /* 0x000000051a1b7899 */ /* 0x000fc4000801021b */
[----:B------:R-:W-:Y:S01]  /*13010*/  FMUL R10, R10, UR18 ;  /* 0x000000120a0a7c20 */ /* 0x000fe20008400000 */
[----:B------:R-:W-:Y:S01]  /*13020*/  IADD3 R9, R9, UR8, RZ ;  /* 0x0000000809097c10 */ /* 0x000fe2000fffe0ff */
[----:B-----5:R-:W-:-:S05]  /*13030*/  FMUL R6, R7, UR18 ;  /* 0x0000001207067c20 */ /* 0x020fca0008400000 */
[----:B------:R0:W-:Y:S02]  /*13040*/  @P1 STG.E desc[UR16][R8.64], R6 ;  /* 0x0000000608001986 */ /* 0x0001e4000c101910 */
[----:B0-----:R-:W-:-:S04]  /*13050*/  IADD3 R6, P1, R2, UR9, RZ ;  /* 0x0000000902067c10 */ /* 0x001fc8000ff3e0ff */
[----:B------:R-:W-:-:S05]  /*13060*/  IADD3.X R7, R3, UR27, RZ, P1, !PT ;  /* 0x0000001b03077c10 */ /* 0x000fca0008ffe4ff */
[----:B------:R0:W-:Y:S04]  /*13070*/  @P3 STG.E desc[UR16][R6.64], R10 ;  /* 0x0000000a06003986 */ /* 0x0001e8000c101910 */
[----:B0-----:R-:W5:Y:S01]  /*13080*/  LDL.LU R10, [R1+0x18] ;  /* 0x00001800010a7983 */ /* 0x001f620000300800 */
[----:B------:R-:W-:Y:S01]  /*13090*/  ISETP.GT.AND P1, PT, R0, 0x8, P2 ;  /* 0x000000080000780c */ /* 0x000fe20001724270 */
[----:B-----5:R-:W-:-:S12]  /*130a0*/  FMUL R10, R10, UR18 ;  /* 0x000000120a0a7c20 */ /* 0x020fd80008400000 */
[----:B------:R0:W-:Y:S04]  /*130b0*/  @P1 STG.E desc[UR16][R8.64+0x20], R10 ;  /* 0x0000200a08001986 */ /* 0x0001e8000c101910 */
[----:B0-----:R-:W5:Y:S04]  /*130c0*/  LDL.LU R9, [R1+0x1c] ;  /* 0x00001c0001097983 */ /* 0x001f680000300800 */
[----:B------:R-:W2:Y:S01]  /*130d0*/  LDL.LU R10, [R1+0x20] ;  /* 0x00002000010a7983 */ /* 0x000ea20000300800 */
[----:B------:R-:W-:Y:S01]  /*130e0*/  ISETP.GT.AND P1, PT, R0, 0x9, P2 ;  /* 0x000000090000780c */ /* 0x000fe20001724270 */
[----:B-----5:R-:W-:Y:S01]  /*130f0*/  FMUL R8, R9, UR18 ;  /* 0x0000001209087c20 */ /* 0x020fe20008400000 */
[----:B--2---:R-:W-:-:S11]  /*13100*/  FMUL R10, R10, UR18 ;  /* 0x000000120a0a7c20 */ /* 0x004fd60008400000 */
[----:B------:R0:W-:Y:S01]  /*13110*/  @P1 STG.E desc[UR16][R6.64+0x20], R8 ;  /* 0x0000200806001986 */ /* 0x0001e2000c101910 */
[----:B------:R-:W-:Y:S01]  /*13120*/  ISETP.GT.AND P1, PT, R0, 0x10, P0 ;  /* 0x000000100000780c */ /* 0x000fe20000724270 */
[----:B0-----:R-:W-:-:S04]  /*13130*/  IMAD.U32 R8, RZ, RZ, UR26 ;  /* 0x0000001aff087e24 */ /* 0x001fc8000f8e00ff */
[----:B------:R-:W-:-:S04]  /*13140*/  IMAD.WIDE.U32 R8, R8, 0x1c, R6 ;  /* 0x0000001c08087825 */ /* 0x000fc800078e0006 */
[----:B------:R-:W-:-:S05]  /*13150*/  VIADD R9, R9, UR8 ;  /* 0x0000000809097c36 */ /* 0x000fca0008000000 */
[----:B------:R0:W-:Y:S04]  /*13160*/  @P1 STG.E desc[UR16][R8.64], R10 ;  /* 0x0000000a08001986 */ /* 0x0001e8000c101910 */
[----:B0-----:R-:W2:Y:S01]  /*13170*/  LDL.LU R10, [R1+0x28] ;  /* 0x00002800010a7983 */ /* 0x001ea20000300800 */
[C---:B------:R-:W-:Y:S01]  /*13180*/  ISETP.GT.AND P6, PT, R0.reuse, 0x11, P0 ;  /* 0x000000110000780c */ /* 0x040fe200007c4270 */
[----:B------:R-:W-:Y:S01]  /*13190*/  FMUL R11, R11, UR18 ;  /* 0x000000120b0b7c20 */ /* 0x000fe20008400000 */
[----:B------:R-:W-:Y:S02]  /*131a0*/  ISETP.GT.AND P1, PT, R0, 0x10, P2 ;  /* 0x000000100000780c */ /* 0x000fe40001724270 */
[----:B------:R-:W-:Y:S02]  /*131b0*/  IADD3 R6, P5, R6, UR9, RZ ;  /* 0x0000000906067c10 */ /* 0x000fe4000ffbe0ff */
[----:B------:R-:W-:-:S02]  /*131c0*/  ISETP.GT.AND P3, PT, R0, 0x11, P2 ;  /* 0x000000110000780c */ /* 0x000fc40001764270 */
[----:B------:R-:W-:-:S05]  /*131d0*/  IADD3.X R7, R7, UR27, RZ, P5, !PT ;  /* 0x0000001b07077c10 */ /* 0x000fca000affe4ff */
[----:B------:R0:W-:Y:S04]  /*131e0*/  @P6 STG.E desc[UR16][R6.64], R11 ;  /* 0x0000000b06006986 */ /* 0x0001e8000c101910 */
[----:B0-----:R-:W5:Y:S01]  /*131f0*/  LDL.LU R11, [R1+0x34] ;  /* 0x00003400010b7983 */ /* 0x001f620000300800 */
[----:B--2---:R-:W-:-:S05]  /*13200*/  FMUL R10, R10, UR18 ;  /* 0x000000120a0a7c20 */ /* 0x004fca0008400000 */
[----:B------:R0:W-:Y:S04]  /*13210*/  @P1 STG.E desc[UR16][R8.64+0x20], R10 ;  /* 0x0000200a08001986 */ /* 0x0001e8000c101910 */
[----:B0-----:R-:W2:Y:S04]  /*13220*/  LDL.LU R9, [R1+0x2c] ;  /* 0x00002c0001097983 */ /* 0x001ea80000300800 */
[----:B------:R-:W3:Y:S01]  /*13230*/  LDL.LU R10, [R1+0x30] ;  /* 0x00003000010a7983 */ /* 0x000ee20000300800 */
[----:B------:R-:W-:Y:S01]  /*13240*/  ISETP.GT.AND P1, PT, R0, 0x18, P0 ;  /* 0x000000180000780c */ /* 0x000fe20000724270 */
[----:B--2---:R-:W-:-:S05]  /*13250*/  FMUL R8, R9, UR18 ;  /* 0x0000001209087c20 */ /* 0x004fca0008400000 */
[----:B------:R0:W-:Y:S01]  /*13260*/  @P3 STG.E desc[UR16][R6.64+0x20], R8 ;  /* 0x0000200806003986 */ /* 0x0001e2000c101910 */
[----:B---3--:R-:W-:Y:S01]  /*13270*/  FMUL R10, R10, UR18 ;  /* 0x000000120a0a7c20 */ /* 0x008fe20008400000 */
[----:B0-----:R-:W-:-:S04]  /*13280*/  IMAD.U32 R8, RZ, RZ, UR26 ;  /* 0x0000001aff087e24 */ /* 0x001fc8000f8e00ff */
[----:B------:R-:W-:-:S05]  /*13290*/  IMAD.WIDE.U32 R8, R8, 0x1c, R6 ;  /* 0x0000001c08087825 */ /* 0x000fca00078e0006 */
[----:B------:R-:W-:-:S05]  /*132a0*/  IADD3 R9, R9, UR8, RZ ;  /* 0x0000000809097c10 */ /* 0x000fca000fffe0ff */
[----:B------:R0:W-:Y:S04]  /*132b0*/  @P1 STG.E desc[UR16][R8.64], R10 ;  /* 0x0000000a08001986 */ /* 0x0001e8000c101910 */
[----:B0-----:R-:W2:Y:S01]  /*132c0*/  LDL.LU R10, [R1+0x38] ;  /* 0x00003800010a7983 */ /* 0x001ea20000300800 */
[C---:B------:R-:W-:Y:S02]  /*132d0*/  ISETP.GT.AND P6, PT, R0.reuse, 0x19, P0 ;  /* 0x000000190000780c */ /* 0x040fe400007c4270 */
[----:B------:R-:W-:Y:S02]  /*132e0*/  ISETP.GT.AND P1, PT, R0, 0x18, P2 ;  /* 0x000000180000780c */ /* 0x000fe40001724270 */
[----:B------:R-:W-:Y:S01]  /*132f0*/  IADD3 R6, P5, R6, UR9, RZ ;  /* 0x0000000906067c10 */ /* 0x000fe2000ffbe0ff */
[----:B-----5:R-:W-:-:S03]  /*13300*/  FMUL R11, R11, UR18 ;  /* 0x000000120b0b7c20 */ /* 0x020fc60008400000 */
[----:B------:R-:W-:-:S05]  /*13310*/  IADD3.X R7, R7, UR27, RZ, P5, !PT ;  /* 0x0000001b07077c10 */ /* 0x000fca000affe4ff */
[----:B------:R0:W-:Y:S04]  /*13320*/  @P6 STG.E desc[UR16][R6.64], R11 ;  /* 0x0000000b06006986 */ /* 0x0001e8000c101910 */
[----:B0-----:R-:W3:Y:S01]  /*13330*/  LDL.LU R11, [R1+0x44] ;  /* 0x00004400010b7983 */ /* 0x001ee20000300800 */
[----:B--2---:R-:W-:-:S05]  /*13340*/  FMUL R10, R10, UR18 ;  /* 0x000000120a0a7c20 */ /* 0x004fca0008400000 */
[----:B------:R0:W-:Y:S04]  /*13350*/  @P1 STG.E desc[UR16][R8.64+0x20], R10 ;  /* 0x0000200a08001986 */ /* 0x0001e8000c101910 */
[----:B0-----:R-:W2:Y:S04]  /*13360*/  LDL.LU R9, [R1+0x3c] ;  /* 0x00003c0001097983 */ /* 0x001ea80000300800 */
[----:B------:R-:W5:Y:S01]  /*13370*/  LDL.LU R10, [R1+0x40] ;  /* 0x00004000010a7983 */ /* 0x000f620000300800 */
[C---:B------:R-:W-:Y:S02]  /*13380*/  ISETP.GT.AND P3, PT, R0.reuse, 0x19, P2 ;  /* 0x000000190000780c */ /* 0x040fe40001764270 */
[----:B------:R-:W-:Y:S01]  /*13390*/  ISETP.GT.AND P1, PT, R0, 0x20, P0 ;  /* 0x000000200000780c */ /* 0x000fe20000724270 */
[----:B--2---:R-:W-:-:S10]  /*133a0*/  FMUL R8, R9, UR18 ;  /* 0x0000001209087c20 */ /* 0x004fd40008400000 */
[----:B------:R0:W-:Y:S01]  /*133b0*/  @P3 STG.E desc[UR16][R6.64+0x20], R8 ;  /* 0x0000200806003986 */ /* 0x0001e2000c101910 */
[----:B-----5:R-:W-:Y:S01]  /*133c0*/  FMUL R10, R10, UR18 ;  /* 0x000000120a0a7c20 */ /* 0x020fe20008400000 */
[----:B0-----:R-:W-:-:S04]  /*133d0*/  IMAD.U32 R8, RZ, RZ, UR26 ;  /* 0x0000001aff087e24 */ /* 0x001fc8000f8e00ff */
[----:B------:R-:W-:-:S04]  /*133e0*/  IMAD.WIDE.U32 R8, R8, 0x1c, R6 ;  /* 0x0000001c08087825 */ /* 0x000fc800078e0006 */
[----:B------:R-:W-:-:S05]  /*133f0*/  VIADD R9, R9, UR8 ;  /* 0x0000000809097c36 */ /* 0x000fca0008000000 */
[----:B------:R0:W-:Y:S04]  /*13400*/  @P1 STG.E desc[UR16][R8.64], R10 ;  /* 0x0000000a08001986 */ /* 0x0001e8000c101910 */
[----:B0-----:R-:W2:Y:S01]  /*13410*/  LDL.LU R10, [R1+0x48] ;  /* 0x00004800010a7983 */ /* 0x001ea20000300800 */
[C---:B------:R-:W-:Y:S02]  /*13420*/  ISETP.GT.AND P6, PT, R0.reuse, 0x21, P0 ;  /* 0x000000210000780c */ /* 0x040fe400007c4270 */
[----:B------:R-:W-:Y:S02]  /*13430*/  ISETP.GT.AND P1, PT, R0, 0x20, P2 ;  /* 0x000000200000780c */ /* 0x000fe40001724270 */
[----:B------:R-:W-:Y:S01]  /*13440*/  IADD3 R6, P5, R6, UR9, RZ ;  /* 0x0000000906067c10 */ /* 0x000fe2000ffbe0ff */
[----:B---3--:R-:W-:-:S03]  /*13450*/  FMUL R11, R11, UR18 ;  /* 0x000000120b0b7c20 */ /* 0x008fc60008400000 */
        /* <DEDUP_REMOVED lines=29> */
[----:B------:R-:W-:-:S02]  /*13630*/  ISETP.GT.AND P5, PT, R0, 0x30, P0 ;  /* 0x000000300000780c */ /* 0x000fc400007a4270 */
[C---:B------:R-:W-:Y:S01]  /*13640*/  ISETP.GT.AND P6, PT, R0.reuse, 0x31, P0 ;  /* 0x000000310000780c */ /* 0x040fe200007c4270 */
[----:B---3--:R-:W-:Y:S01]  /*13650*/  FMUL R11, R11, UR18 ;  /* 0x000000120b0b7c20 */ /* 0x008fe20008400000 */
[----:B------:R-:W-:Y:S01]  /*13660*/  ISETP.GT.AND P1, PT, R0, 0x30, P2 ;  /* 0x000000300000780c */ /* 0x000fe20001724270 */
[----:B------:R-:W-:Y:S01]  /*13670*/  FMUL R12, R12, UR18 ;  /* 0x000000120c0c7c20 */ /* 0x000fe20008400000 */
[----:B--2---:R-:W-:Y:S01]  /*13680*/  FMUL R8, R9, UR18 ;  /* 0x0000001209087c20 */ /* 0x004fe20008400000 */
[----:B------:R-:W-:-:S04]  /*13690*/  IMAD.U32 R9, RZ, RZ, UR26 ;  /* 0x0000001aff097e24 */ /* 0x000fc8000f8e00ff */
[----:B------:R0:W-:Y:S01]  /*136a0*/  @P3 STG.E desc[UR16][R6.64+0x20], R8 ;  /* 0x0000200806003986 */ /* 0x0001e2000c101910 */
[----:B-----5:R-:W-:Y:S01]  /*136b0*/  FMUL R10, R10, UR18 ;  /* 0x000000120a0a7c20 */ /* 0x020fe20008400000 */
[----:B0-----:R-:W-:Y:S01]  /*136c0*/  IMAD.WIDE.U32 R8, R9, 0x1c, R6 ;  /* 0x0000001c09087825 */ /* 0x001fe200078e0006 */
[----:B------:R-:W-:-:S03]  /*136d0*/  IADD3 R6, P3, R6, UR9, RZ ;  /* 0x0000000906067c10 */ /* 0x000fc6000ff7e0ff */
[----:B------:R-:W-:Y:S01]  /*136e0*/  VIADD R9, R9, UR8 ;  /* 0x0000000809097c36 */ /* 0x000fe20008000000 */
[----:B------:R-:W-:-:S04]  /*136f0*/  IADD3.X R7, R7, UR27, RZ, P3, !PT ;  /* 0x0000001b07077c10 */ /* 0x000fc80009ffe4ff */
[----:B------:R0:W-:Y:S04]  /*13700*/  @P5 STG.E desc[UR16][R8.64], R11 ;  /* 0x0000000b08005986 */ /* 0x0001e8000c101910 */
[----:B------:R2:W-:Y:S01]  /*13710*/  @P6 STG.E desc[UR16][R6.64], R10 ;  /* 0x0000000a06006986 */ /* 0x0005e2000c101910 */
[----:B0-----:R-:W-:-:S04]  /*13720*/  IMAD.U32 R11, RZ, RZ, UR26 ;  /* 0x0000001aff0b7e24 */ /* 0x001fc8000f8e00ff */
[----:B--2---:R-:W-:Y:S01]  /*13730*/  IMAD.WIDE.U32 R10, R11, 0x1c, R6 ;  /* 0x0000001c0b0a7825 */ /* 0x004fe200078e0006 */
[----:B------:R0:W-:Y:S04]  /*13740*/  @P1 STG.E desc[UR16][R8.64+0x20], R12 ;  /* 0x0000200c08001986 */ /* 0x0001e8000c101910 */
[----:B0-----:R-:W2:Y:S01]  /*13750*/  LDL.LU R12, [R1+0x78] ;  /* 0x00007800010c7983 */ /* 0x001ea20000300800 */
[----:B------:R-:W-:-:S03]  /*13760*/  IADD3 R9, R11, UR8, RZ ;  /* 0x000000080b097c10 */ /* 0x000fc6000fffe0ff */
[----:B------:R-:W3:Y:S01]  /*13770*/  LDL.LU R11, [R1+0x6c] ;  /* 0x00006c00010b7983 */ /* 0x000ee20000300800 */
[----:B------:R-:W-:-:S03]  /*13780*/  IMAD.MOV.U32 R8, RZ, RZ, R10 ;  /* 0x000000ffff087224 */ /* 0x000fc600078e000a */
[----:B------:R-:W5:Y:S01]  /*13790*/  LDL.LU R10, [R1+0x70] ;  /* 0x00007000010a7983 */ /* 0x000f620000300800 */
[C---:B------:R-:W-:Y:S02]  /*137a0*/  ISETP.GT.AND P3, PT, R0.reuse, 0x31, P2 ;  /* 0x000000310000780c */ /* 0x040fe40001764270 */
[C---:B------:R-:W-:Y:S02]  /*137b0*/  ISETP.GT.AND P6, PT, R0.reuse, 0x38, P0 ;  /* 0x000000380000780c */ /* 0x040fe400007c4270 */
[----:B------:R-:W-:Y:S01]  /*137c0*/  ISETP.GT.AND P1, PT, R0, 0x39, P0 ;  /* 0x000000390000780c */ /* 0x000fe20000724270 */
[----:B------:R-:W-:Y:S01]  /*137d0*/  FMUL R14, R14, UR18 ;  /* 0x000000120e0e7c20 */ /* 0x000fe20008400000 */
[----:B---3--:R-:W-:-:S07]  /*137e0*/  FMUL R11, R11, UR18 ;  /* 0x000000120b0b7c20 */ /* 0x008fce0008400000 */
[----:B------:R0:W-:Y:S01]  /*137f0*/  @P3 STG.E desc[UR16][R6.64+0x20], R11 ;  /* 0x0000200b06003986 */ /* 0x0001e2000c101910 */
[----:B------:R-:W-:Y:S01]  /*13800*/  ISETP.GT.AND P3, PT, R0, 0x38, P2 ;  /* 0x000000380000780c */ /* 0x000fe20001764270 */
[----:B-----5:R-:W-:Y:S01]  /*13810*/  FMUL R10, R10, UR18 ;  /* 0x000000120a0a7c20 */ /* 0x020fe20008400000 */
[----:B--2---:R-:W-:Y:S01]  /*13820*/  FMUL R12, R12, UR18 ;  /* 0x000000120c0c7c20 */ /* 0x004fe20008400000 */
[----:B0-----:R-:W-:-:S04]  /*13830*/  IADD3 R6, P5, R6, UR9, RZ ;  /* 0x0000000906067c10 */ /* 0x001fc8000ffbe0ff */
[----:B------:R-:W-:Y:S01]  /*13840*/  IADD3.X R7, R7, UR27, RZ, P5, !PT ;  /* 0x0000001b07077c10 */ /* 0x000fe2000affe4ff */
[----:B------:R-:W-:Y:S04]  /*13850*/  @P6 STG.E desc[UR16][R8.64], R10 ;  /* 0x0000000a08006986 */ /* 0x000fe8000c101910 */
[----:B------:R-:W-:Y:S04]  /*13860*/  @P1 STG.E desc[UR16][R6.64], R14 ;  /* 0x0000000e06001986 */ /* 0x000fe8000c101910 */
[----:B------:R0:W-:Y:S04]  /*13870*/  @P3 STG.E desc[UR16][R8.64+0x20], R12 ;  /* 0x0000200c08003986 */ /* 0x0001e8000c101910 */
[----:B0-----:R-:W2:Y:S04]  /*13880*/  LDL.LU R8, [R1+0x80] ;  /* 0x0000800001087983 */ /* 0x001ea80000300800 */
[----:B------:R-:W3:Y:S04]  /*13890*/  LDL.LU R12, [R1+0x84] ;  /* 0x00008400010c7983 */ /* 0x000ee80000300800 */
[----:B------:R-:W5:Y:S01]  /*138a0*/  LDL.LU R9, [R1+0x88] ;  /* 0x0000880001097983 */ /* 0x000f620000300800 */
[C---:B------:R-:W-:Y:S01]  /*138b0*/  ISETP.GT.AND P6, PT, R0.reuse, 0x39, P2 ;  /* 0x000000390000780c */ /* 0x040fe200017c4270 */
[----:B------:R-:W-:Y:S01]  /*138c0*/  FMUL R13, R13, UR18 ;  /* 0x000000120d0d7c20 */ /* 0x000fe20008400000 */
[----:B------:R-:W-:Y:S01]  /*138d0*/  IMAD.U32 R10, RZ, RZ, UR26 ;  /* 0x0000001aff0a7e24 */ /* 0x000fe2000f8e00ff */
[----:B------:R-:W-:-:S02]  /*138e0*/  ISETP.GT.AND P5, PT, R0, 0x40, P0 ;  /* 0x000000400000780c */ /* 0x000fc400007a4270 */
[----:B------:R-:W-:Y:S01]  /*138f0*/  ISETP.GT.AND P3, PT, R0, 0x41, P0 ;  /* 0x000000410000780c */ /* 0x000fe20000764270 */
[----:B------:R-:W-:-:S07]  /*13900*/  IMAD.WIDE.U32 R10, R10, 0x1c, R6 ;  /* 0x0000001c0a0a7825 */ /* 0x000fce00078e0006 */
[----:B------:R0:W-:Y:S01]  /*13910*/  @P6 STG.E desc[UR16][R6.64+0x20], R13 ;  /* 0x0000200d06006986 */ /* 0x0001e2000c101910 */
[----:B------:R-:W-:Y:S01]  /*13920*/  ISETP.GT.AND P6, PT, R0, 0x40, P2 ;  /* 0x000000400000780c */ /* 0x000fe200017c4270 */
[----:B------:R-:W-:Y:S01]  /*13930*/  VIADD R11, R11, UR8 ;  /* 0x000000080b0b7c36 */ /* 0x000fe20008000000 */
[----:B0-----:R-:W-:-:S04]  /*13940*/  IADD3 R6, P1, R6, UR9, RZ ;  /* 0x0000000906067c10 */ /* 0x001fc8000ff3e0ff */
[----:B------:R-:W-:Y:S01]  /*13950*/  IADD3.X R7, R7, UR27, RZ, P1, !PT ;  /* 0x0000001b07077c10 */ /* 0x000fe20008ffe4ff */
[----:B--2---:R-:W-:Y:S01]  /*13960*/  FMUL R8, R8, UR18 ;  /* 0x0000001208087c20 */ /* 0x004fe20008400000 */
[----:B---3--:R-:W-:-:S04]  /*13970*/  FMUL R12, R12, UR18 ;  /* 0x000000120c0c7c20 */ /* 0x008fc80008400000 */
[----:B------:R-:W-:Y:S01]  /*13980*/  @P5 STG.E desc[UR16][R10.64], R8 ;  /* 0x000000080a005986 */ /* 0x000fe2000c101910 */
[----:B-----5:R-:W-:-:S03]  /*13990*/  FMUL R13, R9, UR18 ;  /* 0x00000012090d7c20 */ /* 0x020fc60008400000 */
[----:B------:R0:W-:Y:S04]  /*139a0*/  @P3 STG.E desc[UR16][R6.64], R12 ;  /* 0x0000000c06003986 */ /* 0x0001e8000c101910 */
[----:B------:R2:W-:Y:S04]  /*139b0*/  @P6 STG.E desc[UR16][R10.64+0x20], R13 ;  /* 0x0000200d0a006986 */ /* 0x0005e8000c101910 */
[----:B0-----:R-:W3:Y:S04]  /*139c0*/  LDL.LU R12, [R1+0x8c] ;  /* 0x00008c00010c7983 */ /* 0x001ee80000300800 */
[----:B--2---:R-:W2:Y:S01]  /*139d0*/  LDL.LU R11, [R1+0x90] ;  /* 0x00009000010b7983 */ /* 0x004ea20000300800 */
[----:B------:R-:W-:-:S02]  /*139e0*/  ISETP.GT.AND P5, PT, R0, 0x41, P2 ;  /* 0x000000410000780c */ /* 0x000fc400017a4270 */
[----:B------:R-:W-:Y:S02]  /*139f0*/  MOV R8, UR26 ;  /* 0x0000001a00087c02 */ /* 0x000fe40008000f00 */
[----:B------:R-:W-:-:S03]  /*13a00*/  ISETP.GT.AND P1, PT, R0, 0x48, P0 ;  /* 0x000000480000780c */ /* 0x000fc60000724270 */
[----:B------:R-:W-:Y:S01]  /*13a10*/  IMAD.WIDE.U32 R8, R8, 0x1c, R6 ;  /* 0x0000001c08087825 */ /* 0x000fe200078e0006 */
[----:B------:R-:W-:-:S03]  /*13a20*/  ISETP.GT.AND P3, PT, R0, 0x49, P0 ;  /* 0x000000490000780c */ /* 0x000fc60000764270 */
[----:B------:R-:W-:Y:S02]  /*13a30*/  VIADD R9, R9, UR8 ;  /* 0x0000000809097c36 */ /* 0x000fe40008000000 */
[----:B------:R-:W-:Y:S01]  /*13a40*/  FMUL R13, R21, UR18 ;  /* 0x00000012150d7c20 */ /* 0x000fe20008400000 */
[----:B------:R-:W-:Y:S01]  /*13a50*/  FMUL R15, R15, UR18 ;  /* 0x000000120f0f7c20 */ /* 0x000fe20008400000 */
[----:B------:R-:W-:Y:S01]  /*13a60*/  FMUL R17, R17, UR18 ;  /* 0x0000001211117c20 */ /* 0x000fe20008400000 */
[----:B------:R-:W-:Y:S01]  /*13a70*/  FMUL R19, R19, UR18 ;  /* 0x0000001213137c20 */ /* 0x000fe20008400000 */
[----:B------:R-:W-:Y:S02]  /*13a80*/  IMAD.U32 R21, RZ, RZ, UR26 ;  /* 0x0000001aff157e24 */ /* 0x000fe4000f8e00ff */
[----:B------:R-:W-:Y:S01]  /*13a90*/  FMUL R23, R23, UR18 ;  /* 0x0000001217177c20 */ /* 0x000fe20008400000 */
[----:B---3--:R-:W-:Y:S01]  /*13aa0*/  FMUL R12, R12, UR18 ;  /* 0x000000120c0c7c20 */ /* 0x008fe20008400000 */
[----:B--2---:R-:W-:-:S04]  /*13ab0*/  FMUL R10, R11, UR18 ;  /* 0x000000120b0a7c20 */ /* 0x004fc80008400000 */
[----:B------:R0:W-:Y:S01]  /*13ac0*/  @P5 STG.E desc[UR16][R6.64+0x20], R12 ;  /* 0x0000200c06005986 */ /* 0x0001e2000c101910 */
[----:B------:R-:W-:-:S03]  /*13ad0*/  ISETP.GT.AND P5, PT, R0, 0x48, P2 ;  /* 0x000000480000780c */ /* 0x000fc600017a4270 */
[----:B------:R2:W-:Y:S01]  /*13ae0*/  @P1 STG.E desc[UR16][R8.64], R10 ;  /* 0x0000000a08001986 */ /* 0x0005e2000c101910 */
[----:B------:R-:W-:Y:S01]  /*13af0*/  ISETP.GT.AND P1, PT, R0, 0x49, P2 ;  /* 0x000000490000780c */ /* 0x000fe20001724270 */
[----:B------:R-:W-:Y:S01]  /*13b00*/  IMAD.U32 R11, RZ, RZ, UR26 ;  /* 0x0000001aff0b7e24 */ /* 0x000fe2000f8e00ff */
[----:B0-----:R-:W-:-:S04]  /*13b10*/  IADD3 R6, P6, R6, UR9, RZ ;  /* 0x0000000906067c10 */ /* 0x001fc8000ffde0ff */
[----:B------:R-:W-:Y:S02]  /*13b20*/  IADD3.X R7, R7, UR27, RZ, P6, !PT ;  /* 0x0000001b07077c10 */ /* 0x000fe4000b7fe4ff */
[----:B------:R-:W-:-:S03]  /*13b30*/  ISETP.GT.AND P6, PT, R0, 0x50, P0 ;  /* 0x000000500000780c */ /* 0x000fc600007c4270 */
[----:B------:R-:W-:Y:S01]  /*13b40*/  @P3 STG.E desc[UR16][R6.64], R13 ;  /* 0x0000000d06003986 */ /* 0x000fe2000c101910 */
[----:B--2---:R-:W-:-:S03]  /*13b50*/  IMAD.WIDE.U32 R10, R11, 0x1c, R6 ;  /* 0x0000001c0b0a7825 */ /* 0x004fc600078e0006 */
[----:B------:R0:W-:Y:S02]  /*13b60*/  @P5 STG.E desc[UR16][R8.64+0x20], R15 ;  /* 0x0000200f08005986 */ /* 0x0001e4000c101910 */
[----:B------:R-:W-:Y:S02]  /*13b70*/  IADD3 R11, R11, UR8, RZ ;  /* 0x000000080b0b7c10 */ /* 0x000fe4000fffe0ff */
[----:B------:R2:W-:Y:S01]  /*13b80*/  @P1 STG.E desc[UR16][R6.64+0x20], R17 ;  /* 0x0000201106001986 */ /* 0x0005e2000c101910 */
[----:B------:R-:W-:Y:S02]  /*13b90*/  ISETP.GT.AND P1, PT, R0, 0x51, P0 ;  /* 0x000000510000780c */ /* 0x000fe40000724270 */
[----:B0-----:R-:W-:Y:S02]  /*13ba0*/  IADD3 R8, P3, R6, UR9, RZ ;  /* 0x0000000906087c10 */ /* 0x001fe4000ff7e0ff */
[----:B------:R-:W-:Y:S02]  /*13bb0*/  ISETP.GT.AND P5, PT, R0, 0x51, P2 ;  /* 0x000000510000780c */ /* 0x000fe400017a4270 */
[----:B------:R-:W-:-:S02]  /*13bc0*/  IADD3.X R9, R7, UR27, RZ, P3, !PT ;  /* 0x0000001b07097c10 */ /* 0x000fc40009ffe4ff */
[C---:B------:R-:W-:Y:S01]  /*13bd0*/  ISETP.GT.AND P3, PT, R0.reuse, 0x50, P2 ;  /* 0x000000500000780c */ /* 0x040fe20001764270 */
[----:B------:R0:W-:Y:S01]  /*13be0*/  @P6 STG.E desc[UR16][R10.64], R19 ;  /* 0x000000130a006986 */ /* 0x0001e2000c101910 */
[----:B------:R-:W-:Y:S01]  /*13bf0*/  ISETP.GT.AND P6, PT, R0, 0x58, P0 ;  /* 0x000000580000780c */ /* 0x000fe200007c4270 */
[----:B----4-:R-:W-:Y:S01]  /*13c00*/  FMUL R15, R18, UR18 ;  /* 0x00000012120f7c20 */ /* 0x010fe20008400000 */
[----:B--2---:R-:W-:-:S04]  /*13c10*/  IMAD.WIDE.U32 R6, R21, 0x1c, R8 ;  /* 0x0000001c15067825 */ /* 0x004fc800078e0008 */
[----:B------:R-:W-:Y:S01]  /*13c20*/  FMUL R17, R235, UR18 ;  /* 0x00000012eb117c20 */ /* 0x000fe20008400000 */
[----:B------:R-:W-:Y:S01]  /*13c30*/  FMUL R21, R234, UR18 ;  /* 0x00000012ea157c20 */ /* 0x000fe20008400000 */
[----:B------:R2:W-:Y:S01]  /*13c40*/  @P1 STG.E desc[UR16][R8.64], R15 ;  /* 0x0000000f08001986 */ /* 0x0005e2000c101910 */
[----:B------:R-:W-:Y:S01]  /*13c50*/  VIADD R7, R7, UR8 ;  /* 0x0000000807077c36 */ /* 0x000fe20008000000 */
[C---:B------:R-:W-:Y:S02]  /*13c60*/  ISETP.GT.AND P1, PT, R0.reuse, 0x59, P0 ;  /* 0x000000590000780c */ /* 0x040fe40000724270 */
[----:B------:R3:W-:Y:S01]  /*13c70*/  @P3 STG.E desc[UR16][R10.64+0x20], R17 ;  /* 0x000020110a003986 */ /* 0x0007e2000c101910 */
[----:B------:R-:W-:-:S03]  /*13c80*/  ISETP.GT.AND P3, PT, R0, 0x58, P2 ;  /* 0x000000580000780c */ /* 0x000fc60001764270 */
[----:B------:R4:W-:Y:S01]  /*13c90*/  @P5 STG.E desc[UR16][R8.64+0x20], R21 ;  /* 0x0000201508005986 */ /* 0x0009e2000c101910 */
[----:B------:R-:W-:Y:S01]  /*13ca0*/  IADD3 R12, P5, R8, UR9, RZ ;  /* 0x00000009080c7c10 */ /* 0x000fe2000ffbe0ff */
[----:B0-----:R-:W-:Y:S02]  /*13cb0*/  IMAD.U32 R19, RZ, RZ, UR26 ;  /* 0x0000001aff137e24 */ /* 0x001fe4000f8e00ff */
[----:B------:R-:W-:Y:S01]  /*13cc0*/  @P6 STG.E desc[UR16][R6.64], R23 ;  /* 0x0000001706006986 */ /* 0x000fe2000c101910 */
[C---:B------:R-:W-:Y:S02]  /*13cd0*/  ISETP.GT.AND P6, PT, R0.reuse, 0x59, P2 ;  /* 0x000000590000780c */ /* 0x040fe400017c4270 */
[----:B------:R-:W-:Y:S02]  /*13ce0*/  IADD3.X R13, R9, UR27, RZ, P5, !PT ;  /* 0x0000001b090d7c10 */ /* 0x000fe4000affe4ff */
[----:B------:R-:W-:Y:S01]  /*13cf0*/  ISETP.GT.AND P5, PT, R0, 0x60, P0 ;  /* 0x000000600000780c */ /* 0x000fe200007a4270 */
[----:B--2---:R-:W-:Y:S01]  /*13d00*/  FMUL R15, R233, UR18 ;  /* 0x00000012e90f7c20 */ /* 0x004fe20008400000 */
[----:B---3--:R-:W-:Y:S01]  /*13d10*/  FMUL R17, R232, UR18 ;  /* 0x00000012e8117c20 */ /* 0x008fe20008400000 */
[----:B----4-:R-:W-:-:S04]  /*13d20*/  IMAD.WIDE.U32 R8, R19, 0x1c, R12 ;  /* 0x0000001c13087825 */ /* 0x010fc800078e000c */
[----:B------:R-:W-:Y:S01]  /*13d30*/  FMUL R19, R231, UR18 ;  /* 0x00000012e7137c20 */ /* 0x000fe20008400000 */
[----:B------:R-:W-:Y:S01]  /*13d40*/  FMUL R21, R230, UR18 ;  /* 0x00000012e6157c20 */ /* 0x000fe20008400000 */
[----:B------:R-:W-:Y:S01]  /*13d50*/  @P1 STG.E desc[UR16][R12.64], R15 ;  /* 0x0000000f0c001986 */ /* 0x000fe2000c101910 */
[----:B------:R-:W-:Y:S01]  /*13d60*/  VIADD R9, R9, UR8 ;  /* 0x0000000809097c36 */ /* 0x000fe20008000000 */
[----:B------:R-:W-:Y:S02]  /*13d70*/  IADD3 R10, P1, R12, UR9, RZ ;  /* 0x000000090c0a7c10 */ /* 0x000fe4000ff3e0ff */
[----:B------:R0:W-:Y:S01]  /*13d80*/  @P3 STG.E desc[UR16][R6.64+0x20], R17 ;  /* 0x0000201106003986 */ /* 0x0001e2000c101910 */
[----:B------:R-:W-:-:S03]  /*13d90*/  ISETP.GT.AND P3, PT, R0, 0x61, P0 ;  /* 0x000000610000780c */ /* 0x000fc60000764270 */
[----:B------:R2:W-:Y:S01]  /*13da0*/  @P6 STG.E desc[UR16][R12.64+0x20], R19 ;  /* 0x000020130c006986 */ /* 0x0005e2000c101910 */
[C---:B------:R-:W-:Y:S02]  /*13db0*/  ISETP.GT.AND P6, PT, R0.reuse, 0x60, P2 ;  /* 0x000000600000780c */ /* 0x040fe400017c4270 */
[----:B------:R-:W-:Y:S01]  /*13dc0*/  IADD3.X R11, R13, UR27, RZ, P1, !PT ;  /* 0x0000001b0d0b7c10 */ /* 0x000fe20008ffe4ff */
[----:B------:R3:W-:Y:S01]  /*13dd0*/  @P5 STG.E desc[UR16][R8.64], R21 ;  /* 0x0000001508005986 */ /* 0x0007e2000c101910 */
[C---:B------:R-:W-:Y:S02]  /*13de0*/  ISETP.GT.AND P5, PT, R0.reuse, 0x61, P2 ;  /* 0x000000610000780c */ /* 0x040fe400017a4270 */
[----:B------:R-:W-:Y:S02]  /*13df0*/  ISETP.GT.AND P1, PT, R0, 0x68, P0 ;  /* 0x000000680000780c */ /* 0x000fe40000724270 */
[----:B0-----:R-:W-:Y:S01]  /*13e00*/  MOV R7, UR26 ;  /* 0x0000001a00077c02 */ /* 0x001fe20008000f00 */
[----:B------:R-:W-:Y:S01]  /*13e10*/  FMUL R17, R229, UR18 ;  /* 0x00000012e5117c20 */ /* 0x000fe20008400000 */
[----:B------:R-:W-:Y:S01]  /*13e20*/  FMUL R23, R227, UR18 ;  /* 0x00000012e3177c20 */ /* 0x000fe20008400000 */
[----:B--2---:R-:W-:-:S02]  /*13e30*/  FMUL R19, R228, UR18 ;  /* 0x00000012e4137c20 */ /* 0x004fc40008400000 */
[----:B------:R-:W-:Y:S01]  /*13e40*/  IMAD.WIDE.U32 R6, R7, 0x1c, R10 ;  /* 0x0000001c07067825 */ /* 0x000fe200078e000a */
[----:B------:R0:W-:Y:S03]  /*13e50*/  @P3 STG.E desc[UR16][R10.64], R17 ;  /* 0x000000110a003986 */ /* 0x0001e6000c101910 */
[----:B---3--:R-:W-:Y:S01]  /*13e60*/  FMUL R21, R226, UR18 ;  /* 0x00000012e2157c20 */ /* 0x008fe20008400000 */
[----:B------:R-:W-:Y:S02]  /*13e70*/  VIADD R15, R7, UR8 ;  /* 0x00000008070f7c36 */ /* 0x000fe40008000000 */
[----:B------:R-:W-:Y:S01]  /*13e80*/  IMAD.MOV.U32 R14, RZ, RZ, R6 ;  /* 0x000000ffff0e7224 */ /* 0x000fe200078e0006 */
[----:B------:R-:W-:Y:S01]  /*13e90*/  ISETP.GT.AND P3, PT, R0, 0x69, P0 ;  /* 0x000000690000780c */ /* 0x000fe20000764270 */
[----:B------:R2:W-:Y:S01]  /*13ea0*/  @P6 STG.E desc[UR16][R8.64+0x20], R19 ;  /* 0x0000201308006986 */ /* 0x0005e2000c101910 */
[----:B------:R-:W-:-:S03]  /*13eb0*/  IADD3 R12, P6, R10, UR9, RZ ;  /* 0x000000090a0c7c10 */ /* 0x000fc6000ffde0ff */
[----:B------:R3:W-:Y:S01]  /*13ec0*/  @P5 STG.E desc[UR16][R10.64+0x20], R23 ;  /* 0x000020170a005986 */ /* 0x0007e2000c101910 */
[----:B------:R-:W-:-:S03]  /*13ed0*/  ISETP.GT.AND P5, PT, R0, 0x68, P2 ;  /* 0x000000680000780c */ /* 0x000fc600017a4270 */
[----:B------:R4:W-:Y:S01]  /*13ee0*/  @P1 STG.E desc[UR16][R14.64], R21 ;  /* 0x000000150e001986 */ /* 0x0009e2000c101910 */
[C---:B------:R-:W-:Y:S01]  /*13ef0*/  ISETP.GT.AND P1, PT, R0.reuse, 0x69, P2 ;  /* 0x000000690000780c */ /* 0x040fe20001724270 */
[----:B0-----:R-:W-:Y:S01]  /*13f00*/  FMUL R17, R225, UR18 ;  /* 0x00000012e1117c20 */ /* 0x001fe20008400000 */
[----:B------:R-:W-:Y:S01]  /*13f10*/  IADD3.X R13, R11, UR27, RZ, P6, !PT ;  /* 0x0000001b0b0d7c10 */ /* 0x000fe2000b7fe4ff */
[----:B--2---:R-:W-:Y:S01]  /*13f20*/  IMAD.U32 R9, RZ, RZ, UR26 ;  /* 0x0000001aff097e24 */ /* 0x004fe2000f8e00ff */
[----:B------:R-:W-:Y:S01]  /*13f30*/  ISETP.GT.AND P6, PT, R0, 0x70, P0 ;  /* 0x000000700000780c */ /* 0x000fe200007c4270 */
[----:B------:R-:W-:Y:S01]  /*13f40*/  FMUL R19, R224, UR18 ;  /* 0x00000012e0137c20 */ /* 0x000fe20008400000 */
[----:B---3--:R-:W-:Y:S01]  /*13f50*/  FMUL R23, R223, UR18 ;  /* 0x00000012df177c20 */ /* 0x008fe20008400000 */
[----:B------:R0:W-:Y:S01]  /*13f60*/  @P3 STG.E desc[UR16][R12.64], R17 ;  /* 0x000000110c003986 */ /* 0x0001e2000c101910 */
[----:B------:R-:W-:Y:S01]  /*13f70*/  IADD3 R6, P3, R12, UR9, RZ ;  /* 0x000000090c067c10 */ /* 0x000fe2000ff7e0ff */
[----:B------:R-:W-:-:S02]  /*13f80*/  IMAD.WIDE.U32 R8, R9, 0x1c, R12 ;  /* 0x0000001c09087825 */ /* 0x000fc400078e000c */
[----:B------:R2:W-:Y:S02]  /*13f90*/  @P5 STG.E desc[UR16][R14.64+0x20], R19 ;  /* 0x000020130e005986 */ /* 0x0005e4000c101910 */
[----:B----4-:R-:W-:Y:S01]  /*13fa0*/  FMUL R21, R222, UR18 ;  /* 0x00000012de157c20 */ /* 0x010fe20008400000 */
[----:B------:R-:W-:Y:S01]  /*13fb0*/  IADD3.X R7, R13, UR27, RZ, P3, !PT ;  /* 0x0000001b0d077c10 */ /* 0x000fe20009ffe4ff */
[----:B------:R-:W-:Y:S01]  /*13fc0*/  IMAD.MOV.U32 R16, RZ, RZ, R8 ;  /* 0x000000ffff107224 */ /* 0x000fe200078e0008 */
[----:B------:R3:W-:Y:S01]  /*13fd0*/  @P1 STG.E desc[UR16][R12.64+0x20], R23 ;  /* 0x000020170c001986 */ /* 0x0007e2000c101910 */
[C---:B------:R-:W-:Y:S02]  /*13fe0*/  ISETP.GT.AND P1, PT, R0.reuse, 0x71, P0 ;  /* 0x000000710000780c */ /* 0x040fe40000724270 */
[C---:B------:R-:W-:Y:S01]  /*13ff0*/  ISETP.GT.AND P3, PT, R0.reuse, 0x70, P2 ;  /* 0x000000700000780c */ /* 0x040fe20001764270 */
[----:B0-----:R-:W-:Y:S01]  /*14000*/  VIADD R17, R9, UR8 ;  /* 0x0000000809117c36 */ /* 0x001fe20008000000 */
[----:B------:R-:W-:-:S02]  /*14010*/  ISETP.GT.AND P5, PT, R0, 0x71, P2 ;  /* 0x000000710000780c */ /* 0x000fc400017a4270 */
[----:B------:R-:W-:Y:S02]  /*14020*/  MOV R11, UR26 ;  /* 0x0000001a000b7c02 */ /* 0x000fe40008000f00 */
[----:B------:R0:W-:Y:S01]  /*14030*/  @P6 STG.E desc[UR16][R16.64], R21 ;  /* 0x0000001510006986 */ /* 0x0001e2000c101910 */
[----:B------:R-:W-:Y:S01]  /*14040*/  ISETP.GT.AND P6, PT, R0, 0x78, P0 ;  /* 0x000000780000780c */ /* 0x000fe200007c4270 */
[----:B--2---:R-:W-:Y:S01]  /*14050*/  FMUL R15, R220, UR18 ;  /* 0x00000012dc0f7c20 */ /* 0x004fe20008400000 */
[----:B---3--:R-:W-:Y:S01]  /*14060*/  FMUL R13, R221, UR18 ;  /* 0x00000012dd0d7c20 */ /* 0x008fe20008400000 */
[----:B------:R-:W-:-:S04]  /*14070*/  IMAD.WIDE.U32 R10, R11, 0x1c, R6 ;  /* 0x0000001c0b0a7825 */ /* 0x000fc800078e0006 */
[----:B------:R-:W-:Y:S01]  /*14080*/  FMUL R19, R219, UR18 ;  /* 0x00000012db137c20 */ /* 0x000fe20008400000 */
[----:B------:R-:W-:Y:S01]  /*14090*/  FMUL R23, R153, UR18 ;  /* 0x0000001299177c20 */ /* 0x000fe20008400000 */
[----:B------:R-:W-:Y:S01]  /*140a0*/  @P1 STG.E desc[UR16][R6.64], R13 ;  /* 0x0000000d06001986 */ /* 0x000fe2000c101910 */
[----:B------:R-:W-:Y:S01]  /*140b0*/  VIADD R9, R11, UR8 ;  /* 0x000000080b097c36 */ /* 0x000fe20008000000 */
[----:B------:R-:W-:Y:S02]  /*140c0*/  MOV R8, R10 ;  /* 0x0000000a00087202 */ /* 0x000fe40000000f00 */
[----:B------:R2:W-:Y:S01]  /*140d0*/  @P3 STG.E desc[UR16][R16.64+0x20], R15 ;  /* 0x0000200f10003986 */ /* 0x0005e2000c101910 */
[----:B------:R-:W-:-:S03]  /*140e0*/  ISETP.GT.AND P1, PT, R0, 0x79, P0 ;  /* 0x000000790000780c */ /* 0x000fc60000724270 */
[----:B------:R3:W-:Y:S01]  /*140f0*/  @P5 STG.E desc[UR16][R6.64+0x20], R19 ;  /* 0x0000201306005986 */ /* 0x0007e2000c101910 */
[----:B------:R-:W-:Y:S02]  /*14100*/  IADD3 R10, P5, R6, UR9, RZ ;  /* 0x00000009060a7c10 */ /* 0x000fe4000ffbe0ff */
[C---:B------:R-:W-:Y:S01]  /*14110*/  ISETP.GT.AND P3, PT, R0.reuse, 0x78, P2 ;  /* 0x000000780000780c */ /* 0x040fe20001764270 */
[----:B------:R4:W-:Y:S01]  /*14120*/  @P6 STG.E desc[UR16][R8.64], R23 ;  /* 0x0000001708006986 */ /* 0x0009e2000c101910 */
[C---:B------:R-:W-:Y:S01]  /*14130*/  ISETP.GT.AND P6, PT, R0.reuse, 0x79, P2 ;  /* 0x000000790000780c */ /* 0x040fe200017c4270 */
[----:B------:R-:W-:Y:S01]  /*14140*/  IMAD.U32 R153, RZ, RZ, UR26 ;  /* 0x0000001aff997e24 */ /* 0x000fe2000f8e00ff */
[----:B------:R-:W-:Y:S02]  /*14150*/  IADD3.X R11, R7, UR27, RZ, P5, !PT ;  /* 0x0000001b070b7c10 */ /* 0x000fe4000affe4ff */
[----:B------:R-:W-:Y:S01]  /*14160*/  ISETP.GT.AND P5, PT, R0, 0x80, P0 ;  /* 0x000000800000780c */ /* 0x000fe200007a4270 */
[----:B0-----:R-:W-:Y:S01]  /*14170*/  FMUL R21, R218, UR18 ;  /* 0x00000012da157c20 */ /* 0x001fe20008400000 */
[----:B--2---:R-:W-:Y:S01]  /*14180*/  FMUL R17, R217, UR18 ;  /* 0x00000012d9117c20 */ /* 0x004fe20008400000 */
[----:B---3--:R-:W-:-:S04]  /*14190*/  IMAD.WIDE.U32 R6, R153, 0x1c, R10 ;  /* 0x0000001c99067825 */ /* 0x008fc800078e000a */
[----:B------:R-:W-:Y:S01]  /*141a0*/  FMUL R19, R216, UR18 ;  /* 0x00000012d8137c20 */ /* 0x000fe20008400000 */
[----:B------:R0:W-:Y:S01]  /*141b0*/  @P1 STG.E desc[UR16][R10.64], R21 ;  /* 0x000000150a001986 */ /* 0x0001e2000c101910 */
[----:B------:R-:W-:Y:S02]  /*141c0*/  VIADD R15, R7, UR8 ;  /* 0x00000008070f7c36 */ /* 0x000fe40008000000 */
[----:B----4-:R-:W-:Y:S01]  /*141d0*/  FMUL R23, R215, UR18 ;  /* 0x00000012d7177c20 */ /* 0x010fe20008400000 */
[----:B------:R-:W-:Y:S01]  /*141e0*/  IMAD.MOV.U32 R14, RZ, RZ, R6 ;  /* 0x000000ffff0e7224 */ /* 0x000fe200078e0006 */
[----:B------:R-:W-:Y:S01]  /*141f0*/  @P3 STG.E desc[UR16][R8.64+0x20], R17 ;  /* 0x0000201108003986 */ /* 0x000fe2000c101910 */
[----:B------:R-:W-:Y:S02]  /*14200*/  IADD3 R12, P1, R10, UR9, RZ ;  /* 0x000000090a0c7c10 */ /* 0x000fe4000ff3e0ff */
[C---:B------:R-:W-:Y:S01]  /*14210*/  ISETP.GT.AND P3, PT, R0.reuse, 0x81, P0 ;  /* 0x000000810000780c */ /* 0x040fe20000764270 */
[----:B------:R2:W-:Y:S01]  /*14220*/  @P6 STG.E desc[UR16][R10.64+0x20], R19 ;  /* 0x000020130a006986 */ /* 0x0005e2000c101910 */
[----:B------:R-:W-:-:S02]  /*14230*/  ISETP.GT.AND P6, PT, R0, 0x80, P2 ;  /* 0x000000800000780c */ /* 0x000fc400017c4270 */
[----:B------:R-:W-:Y:S01]  /*14240*/  IADD3.X R13, R11, UR27, RZ, P1, !PT ;  /* 0x0000001b0b0d7c10 */ /* 0x000fe20008ffe4ff */
[----:B------:R3:W-:Y:S01]  /*14250*/  @P5 STG.E desc[UR16][R14.64], R23 ;  /* 0x000000170e005986 */ /* 0x0007e2000c101910 */
[C---:B------:R-:W-:Y:S02]  /*14260*/  ISETP.GT.AND P5, PT, R0.reuse, 0x81, P2 ;  /* 0x000000810000780c */ /* 0x040fe400017a4270 */
[----:B------:R-:W-:Y:S02]  /*14270*/  MOV R7, UR26 ;  /* 0x0000001a00077c02 */ /* 0x000fe40008000f00 */
[----:B------:R-:W-:Y:S01]  /*14280*/  ISETP.GT.AND P1, PT, R0, 0x88, P0 ;  /* 0x000000880000780c */ /* 0x000fe20000724270 */
[----:B0-----:R-:W-:Y:S02]  /*14290*/  FMUL R21, R214, UR18 ;  /* 0x00000012d6157c20 */ /* 0x001fe40008400000 */
[----:B------:R-:W-:-:S04]  /*142a0*/  IMAD.WIDE.U32 R6, R7, 0x1c, R12 ;  /* 0x0000001c07067825 */ /* 0x000fc800078e000c */
[----:B--2---:R-:W-:Y:S01]  /*142b0*/  FMUL R11, R213, UR18 ;  /* 0x00000012d50b7c20 */ /* 0x004fe20008400000 */
[----:B------:R-:W-:Y:S01]  /*142c0*/  FMUL R19, R212, UR18 ;  /* 0x00000012d4137c20 */ /* 0x000fe20008400000 */
[----:B------:R-:W-:Y:S01]  /*142d0*/  @P3 STG.E desc[UR16][R12.64], R21 ;  /* 0x000000150c003986 */ /* 0x000fe2000c101910 */
        /* <DEDUP_REMOVED lines=9> */
[----:B------:R-:W-:Y:S02]  /*14370*/  ISETP.GT.AND P1, PT, R0, 0x89, P2 ;  /* 0x000000890000780c */ /* 0x000fe40001724270 */
[----:B------:R-:W-:Y:S01]  /*14380*/  IADD3.X R9, R13, UR27, RZ, P6, !PT ;  /* 0x0000001b0d097c10 */ /* 0x000fe2000b7fe4ff */
[----:B0-----:R-:W-:Y:S01]  /*14390*/  FMUL R15, R210, UR18 ;  /* 0x00000012d20f7c20 */ /* 0x001fe20008400000 */
[----:B------:R-:W-:Y:S01]  /*143a0*/  FMUL R21, R209, UR18 ;  /* 0x00000012d1157c20 */ /* 0x000fe20008400000 */
[----:B------:R-:W-:Y:S01]  /*143b0*/  IMAD.U32 R7, RZ, RZ, UR26 ;  /* 0x0000001aff077e24 */ /* 0x000fe2000f8e00ff */
[----:B------:R-:W-:Y:S01]  /*143c0*/  ISETP.GT.AND P6, PT, R0, 0x90, P0 ;  /* 0x000000900000780c */ /* 0x000fe200007c4270 */
[----:B--2---:R-:W-:Y:S01]  /*143d0*/  FMUL R19, R208, UR18 ;  /* 0x00000012d0137c20 */ /* 0x004fe20008400000 */
[----:B------:R0:W-:Y:S01]  /*143e0*/  @P3 STG.E desc[UR16][R8.64], R15 ;  /* 0x0000000f08003986 */ /* 0x0001e2000c101910 */
[----:B------:R-:W-:Y:S01]  /*143f0*/  IADD3 R10, P3, R8, UR9, RZ ;  /* 0x00000009080a7c10 */ /* 0x000fe2000ff7e0ff */
[----:B------:R-:W-:-:S02]  /*14400*/  IMAD.WIDE.U32 R6, R7, 0x1c, R8 ;  /* 0x0000001c07067825 */ /* 0x000fc400078e0008 */
[----:B------:R2:W-:Y:S01]  /*14410*/  @P5 STG.E desc[UR16][R16.64+0x20], R21 ;  /* 0x0000201510005986 */ /* 0x0005e2000c101910 */
[----:B------:R-:W-:-:S03]  /*14420*/  IADD3.X R11, R9, UR27, RZ, P3, !PT ;  /* 0x0000001b090b7c10 */ /* 0x000fc60009ffe4ff */
[----:B------:R4:W-:Y:S01]  /*14430*/  @P1 STG.E desc[UR16][R8.64+0x20], R19 ;  /* 0x0000201308001986 */ /* 0x0009e2000c101910 */
[C---:B------:R-:W-:Y:S01]  /*14440*/  ISETP.GT.AND P1, PT, R0.reuse, 0x91, P0 ;  /* 0x000000910000780c */ /* 0x040fe20000724270 */
[----:B---3--:R-:W-:Y:S01]  /*14450*/  FMUL R23, R207, UR18 ;  /* 0x00000012cf177c20 */ /* 0x008fe20008400000 */
[C---:B------:R-:W-:Y:S01]  /*14460*/  ISETP.GT.AND P3, PT, R0.reuse, 0x90, P2 ;  /* 0x000000900000780c */ /* 0x040fe20001764270 */
[----:B0-----:R-:W-:Y:S01]  /*14470*/  VIADD R15, R7, UR8 ;  /* 0x00000008070f7c36 */ /* 0x001fe20008000000 */
[----:B------:R-:W-:Y:S01]  /*14480*/  ISETP.GT.AND P5, PT, R0, 0x91, P2 ;  /* 0x000000910000780c */ /* 0x000fe200017a4270 */
[----:B------:R-:W-:Y:S01]  /*14490*/  IMAD.MOV.U32 R14, RZ, RZ, R6 ;  /* 0x000000ffff0e7224 */ /* 0x000fe200078e0006 */
[----:B------:R-:W-:Y:S01]  /*144a0*/  MOV R13, UR26 ;  /* 0x0000001a000d7c02 */ /* 0x000fe20008000f00 */
[----:B--2---:R-:W-:-:S03]  /*144b0*/  FMUL R17, R205, UR18 ;  /* 0x00000012cd117c20 */ /* 0x004fc60008400000 */
[----:B------:R-:W-:Y:S01]  /*144c0*/  @P6 STG.E desc[UR16][R14.64], R23 ;  /* 0x000000170e006986 */ /* 0x000fe2000c101910 */
[----:B------:R-:W-:Y:S01]  /*144d0*/  ISETP.GT.AND P6, PT, R0, 0x98, P0 ;  /* 0x000000980000780c */ /* 0x000fe200007c4270 */
[----:B----4-:R-:W-:Y:S01]  /*144e0*/  FMUL R9, R206, UR18 ;  /* 0x00000012ce097c20 */ /* 0x010fe20008400000 */
[----:B------:R-:W-:Y:S01]  /*144f0*/  FMUL R19, R204, UR18 ;  /* 0x00000012cc137c20 */ /* 0x000fe20008400000 */
[----:B------:R-:W-:-:S03]  /*14500*/  IMAD.WIDE.U32 R12, R13, 0x1c, R10 ;  /* 0x0000001c0d0c7825 */ /* 0x000fc600078e000a */
[----:B------:R0:W-:Y:S01]  /*14510*/  @P1 STG.E desc[UR16][R10.64], R9 ;  /* 0x000000090a001986 */ /* 0x0001e2000c101910 */
[----:B------:R-:W-:Y:S02]  /*14520*/  VIADD R13, R13, UR8 ;  /* 0x000000080d0d7c36 */ /* 0x000fe40008000000 */
[----:B------:R-:W-:Y:S01]  /*14530*/  FMUL R21, R203, UR18 ;  /* 0x00000012cb157c20 */ /* 0x000fe20008400000 */
[----:B------:R2:W-:Y:S01]  /*14540*/  @P3 STG.E desc[UR16][R14.64+0x20], R17 ;  /* 0x000020110e003986 */ /* 0x0005e2000c101910 */
[----:B------:R-:W-:-:S03]  /*14550*/  ISETP.GT.AND P1, PT, R0, 0x99, P0 ;  /* 0x000000990000780c */ /* 0x000fc60000724270 */
[----:B------:R3:W-:Y:S01]  /*14560*/  @P5 STG.E desc[UR16][R10.64+0x20], R19 ;  /* 0x000020130a005986 */ /* 0x0007e2000c101910 */
[----:B------:R-:W-:Y:S02]  /*14570*/  IADD3 R6, P5, R10, UR9, RZ ;  /* 0x000000090a067c10 */ /* 0x000fe4000ffbe0ff */
[C---:B------:R-:W-:Y:S01]  /*14580*/  ISETP.GT.AND P3, PT, R0.reuse, 0x98, P2 ;  /* 0x000000980000780c */ /* 0x040fe20001764270 */
[----:B------:R-:W-:Y:S01]  /*14590*/  @P6 STG.E desc[UR16][R12.64], R21 ;  /* 0x000000150c006986 */ /* 0x000fe2000c101910 */
[----:B------:R-:W-:Y:S02]  /*145a0*/  IADD3.X R7, R11, UR27, RZ, P5, !PT ;  /* 0x0000001b0b077c10 */ /* 0x000fe4000affe4ff */
[C---:B------:R-:W-:Y:S02]  /*145b0*/  ISETP.GT.AND P6, PT, R0.reuse, 0x99, P2 ;  /* 0x000000990000780c */ /* 0x040fe400017c4270 */
[----:B------:R-:W-:Y:S01]  /*145c0*/  ISETP.GT.AND P5, PT, R0, 0xa0, P0 ;  /* 0x000000a00000780c */ /* 0x000fe200007a4270 */
[----:B0-----:R-:W-:-:S04]  /*145d0*/  IMAD.WIDE.U32 R8, R153, 0x1c, R6 ;  /* 0x0000001c99087825 */ /* 0x001fc800078e0006 */
[----:B------:R-:W-:Y:S01]  /*145e0*/  FMUL R23, R202, UR18 ;  /* 0x00000012ca177c20 */ /* 0x000fe20008400000 */
[----:B--2---:R-:W-:Y:S01]  /*145f0*/  FMUL R17, R201, UR18 ;  /* 0x00000012c9117c20 */ /* 0x004fe20008400000 */
[----:B---3--:R-:W-:Y:S01]  /*14600*/  FMUL R19, R200, UR18 ;  /* 0x00000012c8137c20 */ /* 0x008fe20008400000 */
[----:B------:R-:W-:Y:S01]  /*14610*/  IMAD.MOV.U32 R14, RZ, RZ, R8 ;  /* 0x000000ffff0e7224 */ /* 0x000fe200078e0008 */
[----:B------:R-:W-:Y:S01]  /*14620*/  IADD3 R15, R9, UR8, RZ ;  /* 0x00000008090f7c10 */ /* 0x000fe2000fffe0ff */
[----:B------:R-:W-:Y:S01]  /*14630*/  @P1 STG.E desc[UR16][R6.64], R23 ;  /* 0x0000001706001986 */ /* 0x000fe2000c101910 */
[----:B------:R-:W-:Y:S01]  /*14640*/  FMUL R9, R199, UR18 ;  /* 0x00000012c7097c20 */ /* 0x000fe20008400000 */
[----:B------:R-:W-:Y:S02]  /*14650*/  IADD3 R10, P1, R6, UR9, RZ ;  /* 0x00000009060a7c10 */ /* 0x000fe4000ff3e0ff */
[----:B------:R0:W-:Y:S01]  /*14660*/  @P3 STG.E desc[UR16][R12.64+0x20], R17 ;  /* 0x000020110c003986 */ /* 0x0001e2000c101910 */
[----:B------:R-:W-:-:S02]  /*14670*/  ISETP.GT.AND P3, PT, R0, 0xa1, P0 ;  /* 0x000000a10000780c */ /* 0x000fc40000764270 */
[----:B------:R-:W-:Y:S01]  /*14680*/  IADD3.X R11, R7, UR27, RZ, P1, !PT ;  /* 0x0000001b070b7c10 */ /* 0x000fe20008ffe4ff */
[----:B------:R2:W-:Y:S01]  /*14690*/  @P6 STG.E desc[UR16][R6.64+0x20], R19 ;  /* 0x0000201306006986 */ /* 0x0005e2000c101910 */
[----:B------:R-:W-:-:S03]  /*146a0*/  ISETP.GT.AND P6, PT, R0, 0xa0, P2 ;  /* 0x000000a00000780c */ /* 0x000fc600017c4270 */
[----:B------:R3:W-:Y:S01]  /*146b0*/  @P5 STG.E desc[UR16][R14.64], R9 ;  /* 0x000000090e005986 */ /* 0x0007e2000c101910 */
[C---:B------:R-:W-:Y:S02]  /*146c0*/  ISETP.GT.AND P5, PT, R0.reuse, 0xa1, P2 ;  /* 0x000000a10000780c */ /* 0x040fe400017a4270 */
[----:B------:R-:W-:Y:S01]  /*146d0*/  ISETP.GT.AND P1, PT, R0, 0xa8, P0 ;  /* 0x000000a80000780c */ /* 0x000fe20000724270 */
[----:B0-----:R-:W-:Y:S02]  /*146e0*/  IMAD.U32 R13, RZ, RZ, UR26 ;  /* 0x0000001aff0d7e24 */ /* 0x001fe4000f8e00ff */
[----:B------:R-:W-:Y:S02]  /*146f0*/  FMUL R17, R198, UR18 ;  /* 0x00000012c6117c20 */ /* 0x000fe40008400000 */
[----:B--2---:R-:W-:-:S04]  /*14700*/  IMAD.WIDE.U32 R6, R13, 0x1c, R10 ;  /* 0x0000001c0d067825 */ /* 0x004fc800078e000a */
[----:B------:R-:W-:Y:S01]  /*14710*/  FMUL R19, R197, UR18 ;  /* 0x00000012c5137c20 */ /* 0x000fe20008400000 */
[----:B------:R-:W-:Y:S01]  /*14720*/  FMUL R21, R196, UR18 ;  /* 0x00000012c4157c20 */ /* 0x000fe20008400000 */
[----:B------:R-:W-:Y:S01]  /*14730*/  FMUL R23, R195, UR18 ;  /* 0x00000012c3177c20 */ /* 0x000fe20008400000 */
[----:B------:R-:W-:Y:S01]  /*14740*/  VIADD R13, R7, UR8 ;  /* 0x00000008070d7c36 */ /* 0x000fe20008000000 */
[----:B------:R-:W-:Y:S01]  /*14750*/  MOV R12, R6 ;  /* 0x00000006000c7202 */ /* 0x000fe20000000f00 */
[----:B------:R-:W-:Y:S01]  /*14760*/  @P3 STG.E desc[UR16][R10.64], R17 ;  /* 0x000000110a003986 */ /* 0x000fe2000c101910 */
[----:B------:R-:W-:-:S03]  /*14770*/  ISETP.GT.AND P3, PT, R0, 0xa9, P0 ;  /* 0x000000a90000780c */ /* 0x000fc60000764270 */
[----:B------:R0:W-:Y:S01]  /*14780*/  @P6 STG.E desc[UR16][R14.64+0x20], R19 ;  /* 0x000020130e006986 */ /* 0x0001e2000c101910 */
[----:B------:R-:W-:-:S03]  /*14790*/  IADD3 R8, P6, R10, UR9, RZ ;  /* 0x000000090a087c10 */ /* 0x000fc6000ffde0ff */
[----:B------:R2:W-:Y:S01]  /*147a0*/  @P5 STG.E desc[UR16][R10.64+0x20], R21 ;  /* 0x000020150a005986 */ /* 0x0005e2000c101910 */
[----:B------:R-:W-:-:S03]  /*147b0*/  ISETP.GT.AND P5, PT, R0, 0xa8, P2 ;  /* 0x000000a80000780c */ /* 0x000fc600017a4270 */
[----:B------:R-:W-:Y:S01]  /*147c0*/  @P1 STG.E desc[UR16][R12.64], R23 ;  /* 0x000000170c001986 */ /* 0x000fe2000c101910 */
[----:B------:R-:W-:Y:S02]  /*147d0*/  ISETP.GT.AND P1, PT, R0, 0xa9, P2 ;  /* 0x000000a90000780c */ /* 0x000fe40001724270 */
[----:B---3--:R-:W-:Y:S01]  /*147e0*/  IADD3.X R9, R11, UR27, RZ, P6, !PT ;  /* 0x0000001b0b097c10 */ /* 0x008fe2000b7fe4ff */
[----:B0-----:R-:W-:Y:S01]  /*147f0*/  FMUL R15, R194, UR18 ;  /* 0x00000012c20f7c20 */ /* 0x001fe20008400000 */
[----:B------:R-:W-:Y:S02]  /*14800*/  IMAD.U32 R7, RZ, RZ, UR26 ;  /* 0x0000001aff077e24 */ /* 0x000fe4000f8e00ff */
[----:B------:R-:W-:Y:S01]  /*14810*/  FMUL R17, R193, UR18 ;  /* 0x00000012c1117c20 */ /* 0x000fe20008400000 */
[----:B------:R-:W-:Y:S01]  /*14820*/  ISETP.GT.AND P6, PT, R0, 0xb0, P0 ;  /* 0x000000b00000780c */ /* 0x000fe200007c4270 */
[----:B------:R-:W-:Y:S01]  /*14830*/  FMUL R19, R192, UR18 ;  /* 0x00000012c0137c20 */ /* 0x000fe20008400000 */
[----:B------:R0:W-:Y:S01]  /*14840*/  @P3 STG.E desc[UR16][R8.64], R15 ;  /* 0x0000000f08003986 */ /* 0x0001e2000c101910 */
[----:B--2---:R-:W-:Y:S01]  /*14850*/  IADD3 R10, P3, R8, UR9, RZ ;  /* 0x00000009080a7c10 */ /* 0x004fe2000ff7e0ff */
[----:B------:R-:W-:-:S02]  /*14860*/  IMAD.WIDE.U32 R6, R7, 0x1c, R8 ;  /* 0x0000001c07067825 */ /* 0x000fc400078e0008 */
[----:B------:R-:W-:Y:S01]  /*14870*/  @P5 STG.E desc[UR16][R12.64+0x20], R17 ;  /* 0x000020110c005986 */ /* 0x000fe2000c101910 */
[----:B------:R-:W-:Y:S01]  /*14880*/  IADD3.X R11, R9, UR27, RZ, P3, !PT ;  /* 0x0000001b090b7c10 */ /* 0x000fe20009ffe4ff */
[----:B------:R-:W-:Y:S02]  /*14890*/  FMUL R21, R191, UR18 ;  /* 0x00000012bf157c20 */ /* 0x000fe40008400000 */
[----:B------:R2:W-:Y:S01]  /*148a0*/  @P1 STG.E desc[UR16][R8.64+0x20], R19 ;  /* 0x0000201308001986 */ /* 0x0005e2000c101910 */
[C---:B------:R-:W-:Y:S02]  /*148b0*/  ISETP.GT.AND P1, PT, R0.reuse, 0xb1, P0 ;  /* 0x000000b10000780c */ /* 0x040fe40000724270 */
[C---:B------:R-:W-:Y:S01]  /*148c0*/  ISETP.GT.AND P3, PT, R0.reuse, 0xb0, P2 ;  /* 0x000000b00000780c */ /* 0x040fe20001764270 */
[----:B0-----:R-:W-:Y:S01]  /*148d0*/  VIADD R15, R7, UR8 ;  /* 0x00000008070f7c36 */ /* 0x001fe20008000000 */
[----:B------:R-:W-:Y:S02]  /*148e0*/  MOV R14, R6 ;  /* 0x00000006000e7202 */ /* 0x000fe40000000f00 */
[----:B------:R-:W-:Y:S01]  /*148f0*/  ISETP.GT.AND P5, PT, R0, 0xb1, P2 ;  /* 0x000000b10000780c */ /* 0x000fe200017a4270 */
[----:B------:R-:W-:-:S02]  /*14900*/  IMAD.U32 R23, RZ, RZ, UR26 ;  /* 0x0000001aff177e24 */ /* 0x000fc4000f8e00ff */
[----:B------:R-:W-:Y:S01]  /*14910*/  @P6 STG.E desc[UR16][R14.64], R21 ;  /* 0x000000150e006986 */ /* 0x000fe2000c101910 */
[----:B------:R-:W-:Y:S01]  /*14920*/  ISETP.GT.AND P6, PT, R0, 0xb8, P0 ;  /* 0x000000b80000780c */ /* 0x000fe200007c4270 */
[----:B--2---:R-:W-:Y:S01]  /*14930*/  FMUL R9, R190, UR18 ;  /* 0x00000012be097c20 */ /* 0x004fe20008400000 */
[----:B------:R-:W-:Y:S01]  /*14940*/  FMUL R17, R189, UR18 ;  /* 0x00000012bd117c20 */ /* 0x000fe20008400000 */
[----:B------:R-:W-:Y:S01]  /*14950*/  FMUL R19, R188, UR18 ;  /* 0x00000012bc137c20 */ /* 0x000fe20008400000 */
[----:B------:R-:W-:Y:S02]  /*14960*/  IMAD.WIDE.U32 R12, R23, 0x1c, R10 ;  /* 0x0000001c170c7825 */ /* 0x000fe400078e000a */
[----:B------:R0:W-:Y:S02]  /*14970*/  @P1 STG.E desc[UR16][R10.64], R9 ;  /* 0x000000090a001986 */ /* 0x0001e4000c101910 */
[----:B------:R-:W-:Y:S01]  /*14980*/  FMUL R23, R187, UR18 ;  /* 0x00000012bb177c20 */ /* 0x000fe20008400000 */
[----:B------:R-:W-:Y:S01]  /*14990*/  VIADD R13, R13, UR8 ;  /* 0x000000080d0d7c36 */ /* 0x000fe20008000000 */
        /* <DEDUP_REMOVED lines=13> */
[----:B------:R-:W-:Y:S02]  /*14a70*/  VIADD R15, R9, UR8 ;  /* 0x00000008090f7c36 */ /* 0x000fe40008000000 */
[----:B------:R-:W-:Y:S01]  /*14a80*/  FMUL R9, R183, UR18 ;  /* 0x00000012b7097c20 */ /* 0x000fe20008400000 */
[----:B------:R-:W-:Y:S01]  /*14a90*/  IMAD.MOV.U32 R14, RZ, RZ, R8 ;  /* 0x000000ffff0e7224 */ /* 0x000fe200078e0008 */
[----:B------:R-:W-:Y:S01]  /*14aa0*/  @P1 STG.E desc[UR16][R6.64], R21 ;  /* 0x0000001506001986 */ /* 0x000fe2000c101910 */
[----:B------:R-:W-:-:S03]  /*14ab0*/  IADD3 R10, P1, R6, UR9, RZ ;  /* 0x00000009060a7c10 */ /* 0x000fc6000ff3e0ff */
        /* <DEDUP_REMOVED lines=12> */
[----:B------:R-:W-:-:S04]  /*14b80*/  IMAD.WIDE.U32 R6, R13, 0x1c, R10 ;  /* 0x0000001c0d067825 */ /* 0x000fc800078e000a */
[----:B------:R-:W-:Y:S01]  /*14b90*/  FMUL R23, R179, UR18 ;  /* 0x00000012b3177c20 */ /* 0x000fe20008400000 */
[----:B------:R-:W-:Y:S01]  /*14ba0*/  @P3 STG.E desc[UR16][R10.64], R17 ;  /* 0x000000110a003986 */ /* 0x000fe2000c101910 */
[----:B------:R-:W-:Y:S02]  /*14bb0*/  VIADD R13, R7, UR8 ;  /* 0x00000008070d7c36 */ /* 0x000fe40008000000 */
[----:B------:R-:W-:Y:S01]  /*14bc0*/  IMAD.MOV.U32 R12, RZ, RZ, R6 ;  /* 0x000000ffff0c7224 */ /* 0x000fe200078e0006 */
[----:B------:R-:W-:Y:S01]  /*14bd0*/  ISETP.GT.AND P3, PT, R0, 0xc9, P0 ;  /* 0x000000c90000780c */ /* 0x000fe20000764270 */
        /* <DEDUP_REMOVED lines=8> */
[----:B------:R-:W-:Y:S01]  /*14c60*/  FMUL R17, R177, UR18 ;  /* 0x00000012b1117c20 */ /* 0x000fe20008400000 */
[----:B------:R-:W-:Y:S02]  /*14c70*/  IMAD.U32 R7, RZ, RZ, UR26 ;  /* 0x0000001aff077e24 */ /* 0x000fe4000f8e00ff */
[----:B------:R-:W-:Y:S01]  /*14c80*/  FMUL R19, R176, UR18 ;  /* 0x00000012b0137c20 */ /* 0x000fe20008400000 */
[----:B------:R-:W-:Y:S01]  /*14c90*/  ISETP.GT.AND P6, PT, R0, 0xd0, P0 ;  /* 0x000000d00000780c */ /* 0x000fe200007c4270 */
[----:B------:R0:W-:Y:S01]  /*14ca0*/  @P3 STG.E desc[UR16][R8.64], R15 ;  /* 0x0000000f08003986 */ /* 0x0001e2000c101910 */
[----:B--2---:R-:W-:Y:S01]  /*14cb0*/  IADD3 R10, P3, R8, UR9, RZ ;  /* 0x00000009080a7c10 */ /* 0x004fe2000ff7e0ff */
[----:B------:R-:W-:-:S02]  /*14cc0*/  IMAD.WIDE.U32 R6, R7, 0x1c, R8 ;  /* 0x0000001c07067825 */ /* 0x000fc400078e0008 */
[----:B------:R2:W-:Y:S01]  /*14cd0*/  @P5 STG.E desc[UR16][R12.64+0x20], R17 ;  /* 0x000020110c005986 */ /* 0x0005e2000c101910 */
[----:B------:R-:W-:-:S03]  /*14ce0*/  IADD3.X R11, R9, UR27, RZ, P3, !PT ;  /* 0x0000001b090b7c10 */ /* 0x000fc60009ffe4ff */
[----:B------:R3:W-:Y:S01]  /*14cf0*/  @P1 STG.E desc[UR16][R8.64+0x20], R19 ;  /* 0x0000201308001986 */ /* 0x0007e2000c101910 */
[C---:B------:R-:W-:Y:S01]  /*14d00*/  ISETP.GT.AND P1, PT, R0.reuse, 0xd1, P0 ;  /* 0x000000d10000780c */ /* 0x040fe20000724270 */
[----:B------:R-:W-:Y:S01]  /*14d10*/  FMUL R21, R175, UR18 ;  /* 0x00000012af157c20 */ /* 0x000fe20008400000 */
        /* <DEDUP_REMOVED lines=8> */
[----:B---3--:R-:W-:Y:S01]  /*14da0*/  FMUL R9, R174, UR18 ;  /* 0x00000012ae097c20 */ /* 0x008fe20008400000 */
[----:B------:R-:W-:Y:S01]  /*14db0*/  FMUL R19, R172, UR18 ;  /* 0x00000012ac137c20 */ /* 0x000fe20008400000 */
[----:B------:R-:W-:-:S03]  /*14dc0*/  IMAD.WIDE.U32 R12, R23, 0x1c, R10 ;  /* 0x0000001c170c7825 */ /* 0x000fc600078e000a */
[----:B------:R0:W-:Y:S01]  /*14dd0*/  @P1 STG.E desc[UR16][R10.64], R9 ;  /* 0x000000090a001986 */ /* 0x0001e2000c101910 */
[----:B------:R-:W-:Y:S02]  /*14de0*/  VIADD R13, R13, UR8 ;  /* 0x000000080d0d7c36 */ /* 0x000fe40008000000 */
[----:B------:R-:W-:Y:S01]  /*14df0*/  FMUL R23, R171, UR18 ;  /* 0x00000012ab177c20 */ /* 0x000fe20008400000 */
[----:B------:R2:W-:Y:S04]  /*14e00*/  @P3 STG.E desc[UR16][R14.64+0x20], R17 ;  /* 0x000020110e003986 */ /* 0x0005e8000c101910 */
[----:B------:R3:W-:Y:S01]  /*14e10*/  @P5 STG.E desc[UR16][R10.64+0x20], R19 ;  /* 0x000020130a005986 */ /* 0x0007e2000c101910 */
[----:B------:R-:W-:Y:S02]  /*14e20*/  IADD3 R6, P5, R10, UR9, RZ ;  /* 0x000000090a067c10 */ /* 0x000fe4000ffbe0ff */
[----:B------:R-:W-:Y:S01]  /*14e30*/  ISETP.GT.AND P1, PT, R0, 0xd9, P0 ;  /* 0x000000d90000780c */ /* 0x000fe20000724270 */
[----:B------:R-:W-:Y:S01]  /*14e40*/  @P6 STG.E desc[UR16][R12.64], R23 ;  /* 0x000000170c006986 */ /* 0x000fe2000c101910 */
[----:B------:R-:W-:-:S02]  /*14e50*/  IADD3.X R7, R11, UR27, RZ, P5, !PT ;  /* 0x0000001b0b077c10 */ /* 0x000fc4000affe4ff */
[C---:B------:R-:W-:Y:S02]  /*14e60*/  ISETP.GT.AND P3, PT, R0.reuse, 0xd8, P2 ;  /* 0x000000d80000780c */ /* 0x040fe40001764270 */
        /* <DEDUP_REMOVED lines=8> */
[----:B------:R-:W-:Y:S01]  /*14ef0*/  FMUL R9, R167, UR18 ;  /* 0x00000012a7097c20 */ /* 0x000fe20008400000 */
[----:B------:R-:W-:Y:S01]  /*14f00*/  @P1 STG.E desc[UR16][R6.64], R21 ;  /* 0x0000001506001986 */ /* 0x000fe2000c101910 */
[----:B------:R-:W-:-:S03]  /*14f10*/  ISETP.GT.AND P1, PT, R0, 0xe1, P0 ;  /* 0x000000e10000780c */ /* 0x000fc60000724270 */
[----:B------:R0:W-:Y:S01]  /*14f20*/  @P3 STG.E desc[UR16][R12.64+0x20], R17 ;  /* 0x000020110c003986 */ /* 0x0001e2000c101910 */
[----:B------:R-:W-:-:S03]  /*14f30*/  IADD3 R10, P3, R6, UR9, RZ ;  /* 0x00000009060a7c10 */ /* 0x000fc6000ff7e0ff */
[----:B------:R2:W-:Y:S01]  /*14f40*/  @P6 STG.E desc[UR16][R6.64+0x20], R19 ;  /* 0x0000201306006986 */ /* 0x0005e2000c101910 */
[----:B------:R-:W-:-:S03]  /*14f50*/  ISETP.GT.AND P6, PT, R0, 0xe0, P2 ;  /* 0x000000e00000780c */ /* 0x000fc600017c4270 */
[----:B------:R-:W-:Y:S01]  /*14f60*/  @P5 STG.E desc[UR16][R14.64], R9 ;  /* 0x000000090e005986 */ /* 0x000fe2000c101910 */
[C---:B------:R-:W-:Y:S02]  /*14f70*/  ISETP.GT.AND P5, PT, R0.reuse, 0xe1, P2 ;  /* 0x000000e10000780c */ /* 0x040fe400017a4270 */
[----:B------:R-:W-:Y:S01]  /*14f80*/  IADD3.X R11, R7, UR27, RZ, P3, !PT ;  /* 0x0000001b070b7c10 */ /* 0x000fe20009ffe4ff */
[----:B0-----:R-:W-:Y:S01]  /*14f90*/  IMAD.U32 R13, RZ, RZ, UR26 ;  /* 0x0000001aff0d7e24 */ /* 0x001fe2000f8e00ff */
[----:B------:R-:W-:Y:S01]  /*14fa0*/  ISETP.GT.AND P3, PT, R0, 0xe8, P0 ;  /* 0x000000e80000780c */ /* 0x000fe20000764270 */
[----:B------:R-:W-:Y:S01]  /*14fb0*/  FMUL R17, R166, UR18 ;  /* 0x00000012a6117c20 */ /* 0x000fe20008400000 */
[----:B------:R-:W-:Y:S01]  /*14fc0*/  FMUL R21, R164, UR18 ;  /* 0x00000012a4157c20 */ /* 0x000fe20008400000 */
[----:B--2---:R-:W-:Y:S01]  /*14fd0*/  FMUL R19, R165, UR18 ;  /* 0x00000012a5137c20 */ /* 0x004fe20008400000 */
[----:B------:R-:W-:-:S04]  /*14fe0*/  IMAD.WIDE.U32 R6, R13, 0x1c, R10 ;  /* 0x0000001c0d067825 */ /* 0x000fc800078e000a */
[----:B------:R-:W-:Y:S01]  /*14ff0*/  FMUL R23, R163, UR18 ;  /* 0x00000012a3177c20 */ /* 0x000fe20008400000 */
[----:B------:R0:W-:Y:S01]  /*15000*/  @P1 STG.E desc[UR16][R10.64], R17 ;  /* 0x000000110a001986 */ /* 0x0001e2000c101910 */
[C---:B------:R-:W-:Y:S01]  /*15010*/  ISETP.GT.AND P1, PT, R0.reuse, 0xe9, P0 ;  /* 0x000000e90000780c */ /* 0x040fe20000724270 */
[----:B------:R-:W-:Y:S01]  /*15020*/  VIADD R13, R7, UR8 ;  /* 0x00000008070d7c36 */ /* 0x000fe20008000000 */
[----:B------:R-:W-:Y:S01]  /*15030*/  MOV R12, R6 ;  /* 0x00000006000c7202 */ /* 0x000fe20000000f00 */
[----:B------:R2:W-:Y:S04]  /*15040*/  @P6 STG.E desc[UR16][R14.64+0x20], R19 ;  /* 0x000020130e006986 */ /* 0x0005e8000c101910 */
[----:B------:R3:W-:Y:S01]  /*15050*/  @P5 STG.E desc[UR16][R10.64+0x20], R21 ;  /* 0x000020150a005986 */ /* 0x0007e2000c101910 */
[----:B------:R-:W-:-:S02]  /*15060*/  ISETP.GT.AND P5, PT, R0, 0xe8, P2 ;  /* 0x000000e80000780c */ /* 0x000fc400017a4270 */
[----:B------:R-:W-:Y:S01]  /*15070*/  IADD3 R8, P6, R10, UR9, RZ ;  /* 0x000000090a087c10 */ /* 0x000fe2000ffde0ff */
[----:B------:R-:W-:Y:S01]  /*15080*/  @P3 STG.E desc[UR16][R12.64], R23 ;  /* 0x000000170c003986 */ /* 0x000fe2000c101910 */
[----:B------:R-:W-:Y:S01]  /*15090*/  ISETP.GT.AND P3, PT, R0, 0xe9, P2 ;  /* 0x000000e90000780c */ /* 0x000fe20001764270 */
[----:B0-----:R-:W-:Y:S01]  /*150a0*/  FMUL R17, R161, UR18 ;  /* 0x00000012a1117c20 */ /* 0x001fe20008400000 */
[----:B------:R-:W-:Y:S01]  /*150b0*/  IADD3.X R9, R11, UR27, RZ, P6, !PT ;  /* 0x0000001b0b097c10 */ /* 0x000fe2000b7fe4ff */
[----:B--2---:R-:W-:Y:S01]  /*150c0*/  FMUL R15, R162, UR18 ;  /* 0x00000012a20f7c20 */ /* 0x004fe20008400000 */
[----:B------:R-:W-:-:S04]  /*150d0*/  FMUL R19, R160, UR18 ;  /* 0x00000012a0137c20 */ /* 0x000fc80008400000 */
[----:B------:R0:W-:Y:S04]  /*150e0*/  @P1 STG.E desc[UR16][R8.64], R15 ;  /* 0x0000000f08001986 */ /* 0x0001e8000c101910 */
[----:B------:R2:W-:Y:S01]  /*150f0*/  @P5 STG.E desc[UR16][R12.64+0x20], R17 ;  /* 0x000020110c005986 */ /* 0x0005e2000c101910 */
[----:B---3--:R-:W-:Y:S01]  /*15100*/  IADD3 R10, P5, R8, UR9, RZ ;  /* 0x00000009080a7c10 */ /* 0x008fe2000ffbe0ff */
[----:B------:R-:W-:Y:S01]  /*15110*/  IMAD.U32 R7, RZ, RZ, UR26 ;  /* 0x0000001aff077e24 */ /* 0x000fe2000f8e00ff */
[C---:B------:R-:W-:Y:S01]  /*15120*/  ISETP.GT.AND P1, PT, R0.reuse, 0xf0, P0 ;  /* 0x000000f00000780c */ /* 0x040fe20000724270 */
[----:B------:R3:W-:Y:S01]  /*15130*/  @P3 STG.E desc[UR16][R8.64+0x20], R19 ;  /* 0x0000201308003986 */ /* 0x0007e2000c101910 */
[----:B------:R-:W-:Y:S02]  /*15140*/  ISETP.GT.AND P3, PT, R0, 0xf1, P0 ;  /* 0x000000f10000780c */ /* 0x000fe40000764270 */
[----:B------:R-:W-:-:S02]  /*15150*/  IADD3.X R11, R9, UR27, RZ, P5, !PT ;  /* 0x0000001b090b7c10 */ /* 0x000fc4000affe4ff */
[C---:B------:R-:W-:Y:S01]  /*15160*/  ISETP.GT.AND P5, PT, R0.reuse, 0xf0, P2 ;  /* 0x000000f00000780c */ /* 0x040fe200017a4270 */
[----:B------:R-:W-:Y:S01]  /*15170*/  IMAD.WIDE.U32 R6, R7, 0x1c, R8 ;  /* 0x0000001c07067825 */ /* 0x000fe200078e0008 */
[----:B------:R-:W-:-:S03]  /*15180*/  ISETP.GT.AND P6, PT, R0, 0xf1, P2 ;  /* 0x000000f10000780c */ /* 0x000fc600017c4270 */
[----:B0-----:R-:W-:Y:S02]  /*15190*/  IMAD.U32 R15, RZ, RZ, UR26 ;  /* 0x0000001aff0f7e24 */ /* 0x001fe4000f8e00ff */
[----:B------:R-:W-:Y:S01]  /*151a0*/  FMUL R21, R159, UR18 ;  /* 0x000000129f157c20 */ /* 0x000fe20008400000 */
[----:B------:R-:W-:Y:S02]  /*151b0*/  VIADD R7, R7, UR8 ;  /* 0x0000000807077c36 */ /* 0x000fe40008000000 */
[----:B--2---:R-:W-:-:S04]  /*151c0*/  IMAD.WIDE.U32 R12, R15, 0x1c, R10 ;  /* 0x0000001c0f0c7825 */ /* 0x004fc800078e000a */
[----:B------:R-:W-:Y:S01]  /*151d0*/  FMUL R15, R158, UR18 ;  /* 0x000000129e0f7c20 */ /* 0x000fe20008400000 */
[----:B------:R-:W-:Y:S01]  /*151e0*/  FMUL R17, R157, UR18 ;  /* 0x000000129d117c20 */ /* 0x000fe20008400000 */
[----:B---3--:R-:W-:Y:S01]  /*151f0*/  FMUL R19, R156, UR18 ;  /* 0x000000129c137c20 */ /* 0x008fe20008400000 */
[----:B------:R-:W-:Y:S01]  /*15200*/  @P1 STG.E desc[UR16][R6.64], R21 ;  /* 0x0000001506001986 */ /* 0x000fe2000c101910 */
[----:B------:R-:W-:-:S03]  /*15210*/  ISETP.GT.AND P1, PT, R0, 0xf8, P0 ;  /* 0x000000f80000780c */ /* 0x000fc60000724270 */
[----:B------:R0:W-:Y:S01]  /*15220*/  @P3 STG.E desc[UR16][R10.64], R15 ;  /* 0x0000000f0a003986 */ /* 0x0001e2000c101910 */
[----:B------:R-:W-:-:S03]  /*15230*/  ISETP.GT.AND P0, PT, R0, 0xf9, P0 ;  /* 0x000000f90000780c */ /* 0x000fc60000704270 */
[----:B------:R-:W-:Y:S01]  /*15240*/  @P5 STG.E desc[UR16][R6.64+0x20], R17 ;  /* 0x0000201106005986 */ /* 0x000fe2000c101910 */
[----:B------:R-:W-:-:S03]  /*15250*/  ISETP.GT.AND P5, PT, R0, 0xf8, P2 ;  /* 0x000000f80000780c */ /* 0x000fc600017a4270 */
[----:B------:R2:W-:Y:S01]  /*15260*/  @P6 STG.E desc[UR16][R10.64+0x20], R19 ;  /* 0x000020130a006986 */ /* 0x0005e2000c101910 */
[----:B------:R-:W-:Y:S02]  /*15270*/  IADD3 R8, P6, R10, UR9, RZ ;  /* 0x000000090a087c10 */ /* 0x000fe4000ffde0ff */
[----:B------:R-:W-:Y:S02]  /*15280*/  ISETP.GT.AND P2, PT, R0, 0xf9, P2 ;  /* 0x000000f90000780c */ /* 0x000fe40001744270 */
[----:B------:R-:W-:Y:S01]  /*15290*/  ISETP.GT.AND P3, PT, R154, 0x80, PT ;  /* 0x000000809a00780c */ /* 0x000fe20003f64270 */
[----:B------:R-:W-:Y:S01]  /*152a0*/  FMUL R23, R155, UR18 ;  /* 0x000000129b177c20 */ /* 0x000fe20008400000 */
[----:B------:R-:W-:Y:S02]  /*152b0*/  IADD3.X R9, R11, UR27, RZ, P6, !PT ;  /* 0x0000001b0b097c10 */ /* 0x000fe4000b7fe4ff */
[----:B------:R-:W-:Y:S02]  /*152c0*/  IADD3 R13, R13, UR8, RZ ;  /* 0x000000080d0d7c10 */ /* 0x000fe4000fffe0ff */
[----:B------:R-:W-:Y:S01]  /*152d0*/  ISETP.GT.AND P6, PT, R0, RZ, P3 ;  /* 0x000000ff0000720c */ /* 0x000fe20001fc4270 */
[----:B0-----:R-:W-:Y:S01]  /*152e0*/  FMUL R15, R152, UR18 ;  /* 0x00000012980f7c20 */ /* 0x001fe20008400000 */
[----:B--2---:R-:W-:Y:S01]  /*152f0*/  FMUL R11, R22, UR18 ;  /* 0x00000012160b7c20 */ /* 0x004fe20008400000 */
[----:B------:R-:W-:Y:S01]  /*15300*/  FMUL R17, R20, UR18 ;  /* 0x0000001214117c20 */ /* 0x000fe20008400000 */
[----:B------:R-:W-:Y:S01]  /*15310*/  @P1 STG.E desc[UR16][R12.64], R23 ;  /* 0x000000170c001986 */ /* 0x000fe2000c101910 */
[----:B------:R-:W-:Y:S01]  /*15320*/  ISETP.GT.AND P1, PT, R154, 0x88, PT ;  /* 0x000000889a00780c */ /* 0x000fe20003f24270 */
[----:B------:R-:W-:-:S02]  /*15330*/  FMUL R19, R24, UR18 ;  /* 0x0000001218137c20 */ /* 0x000fc40008400000 */
[----:B------:R-:W-:Y:S01]  /*15340*/  @P0 STG.E desc[UR16][R8.64], R15 ;  /* 0x0000000f08000986 */ /* 0x000fe2000c101910 */
[----:B------:R-:W-:-:S03]  /*15350*/  ISETP.GT.AND P0, PT, R0, 0x1, P1 ;  /* 0x000000010000780c */ /* 0x000fc60000f04270 */
[----:B------:R-:W-:Y:S01]  /*15360*/  @P5 STG.E desc[UR16][R12.64+0x20], R11 ;  /* 0x0000200b0c005986 */ /* 0x000fe2000c101910 */
[----:B------:R-:W-:-:S03]  /*15370*/  ISETP.GT.AND P5, PT, R0, 0x1, P3 ;  /* 0x000000010000780c */ /* 0x000fc60001fa4270 */
[----:B------:R0:W-:Y:S01]  /*15380*/  @P2 STG.E desc[UR16][R8.64+0x20], R17 ;  /* 0x0000201108002986 */ /* 0x0001e2000c101910 */
[C---:B------:R-:W-:Y:S01]  /*15390*/  ISETP.GT.AND P2, PT, R0.reuse, RZ, P1 ;  /* 0x000000ff0000720c */ /* 0x040fe20000f44270 */
[----:B------:R-:W-:Y:S02]  /*153a0*/  IMAD.U32 R7, RZ, RZ, UR26 ;  /* 0x0000001aff077e24 */ /* 0x000fe4000f8e00ff */
[----:B------:R-:W-:Y:S01]  /*153b0*/  @P6 STG.E desc[UR16][R4.64+0x200], R19 ;  /* 0x0002001304006986 */ /* 0x000fe2000c101910 */
[----:B------:R-:W-:Y:S01]  /*153c0*/  ISETP.GT.AND P6, PT, R0, 0x8, P3 ;  /* 0x000000080000780c */ /* 0x000fe20001fc4270 */
[----:B------:R-:W-:Y:S01]  /*153d0*/  FMUL R25, R25, UR18 ;  /* 0x0000001219197c20 */ /* 0x000fe20008400000 */
[----:B------:R-:W-:-:S04]  /*153e0*/  IMAD.WIDE.U32 R6, R7, 0x1c, R2 ;  /* 0x0000001c07067825 */ /* 0x000fc800078e0002 */
[----:B------:R-:W-:Y:S01]  /*153f0*/  FMUL R27, R27, UR18 ;  /* 0x000000121b1b7c20 */ /* 0x000fe20008400000 */
[----:B0-----:R-:W-:Y:S01]  /*15400*/  FMUL R9, R26, UR18 ;  /* 0x000000121a097c20 */ /* 0x001fe20008400000 */
[----:B------:R-:W-:Y:S01]  /*15410*/  VIADD R11, R7, UR8 ;  /* 0x00000008070b7c36 */ /* 0x000fe20008000000 */
[----:B------:R-:W-:Y:S01]  /*15420*/  @P5 STG.E desc[UR16][R2.64+0x200], R25 ;  /* 0x0002001902005986 */ /* 0x000fe2000c101910 */
[----:B------:R-:W-:Y:S02]  /*15430*/  IMAD.MOV.U32 R10, RZ, RZ, R6 ;  /* 0x000000ffff0a7224 */ /* 0x000fe400078e0006 */
[----:B------:R-:W-:Y:S01]  /*15440*/  FMUL R13, R28, UR18 ;  /* 0x000000121c0d7c20 */ /* 0x000fe20008400000 */
[----:B------:R-:W-:Y:S01]  /*15450*/  IADD3 R6, P5, R2, UR9, RZ ;  /* 0x0000000902067c10 */ /* 0x000fe2000ffbe0ff */
[----:B------:R-:W-:Y:S01]  /*15460*/  @P2 STG.E desc[UR16][R4.64+0x220], R9 ;  /* 0x0002200904002986 */ /* 0x000fe2000c101910 */
[----:B------:R-:W-:-:S03]  /*15470*/  ISETP.GT.AND P2, PT, R0, 0x8, P1 ;  /* 0x000000080000780c */ /* 0x000fc60000f44270 */
[----:B------:R0:W-:Y:S01]  /*15480*/  @P0 STG.E desc[UR16][R2.64+0x220], R27 ;  /* 0x0002201b02000986 */ /* 0x0001e2000c101910 */
[C---:B------:R-:W-:Y:S02]  /*15490*/  ISETP.GT.AND P0, PT, R0.reuse, 0x9, P3 ;  /* 0x000000090000780c */ /* 0x040fe40001f04270 */
[----:B------:R-:W-:Y:S01]  /*154a0*/  IADD3.X R7, R3, UR27, RZ, P5, !PT ;  /* 0x0000001b03077c10 */ /* 0x000fe2000affe4ff */
[----:B------:R2:W-:Y:S01]  /*154b0*/  @P6 STG.E desc[UR16][R10.64+0x200], R13 ;  /* 0x0002000d0a006986 */ /* 0x0005e2000c101910 */
[C---:B------:R-:W-:Y:S02]  /*154c0*/  ISETP.GT.AND P6, PT, R0.reuse, 0x9, P1 ;  /* 0x000000090000780c */ /* 0x040fe40000fc4270 */
[----:B------:R-:W-:Y:S02]  /*154d0*/  MOV R17, UR26 ;  /* 0x0000001a00117c02 */ /* 0x000fe40008000f00 */
[----:B------:R-:W-:Y:S01]  /*154e0*/  ISETP.GT.AND P5, PT, R0, 0x10, P3 ;  /* 0x000000100000780c */ /* 0x000fe20001fa4270 */
[----:B------:R-:W-:-:S02]  /*154f0*/  FMUL R29, R29, UR18 ;  /* 0x000000121d1d7c20 */ /* 0x000fc40008400000 */
[----:B0-----:R-:W-:-:S04]  /*15500*/  IMAD.WIDE.U32 R2, R17, 0x1c, R6 ;  /* 0x0000001c11027825 */ /* 0x001fc800078e0006 */
[----:B------:R-:W-:Y:S01]  /*15510*/  FMUL R15, R30, UR18 ;  /* 0x000000121e0f7c20 */ /* 0x000fe20008400000 */
[----:B------:R-:W-:Y:S01]  /*15520*/  FMUL R31, R31, UR18 ;  /* 0x000000121f1f7c20 */ /* 0x000fe20008400000 */
[----:B------:R-:W-:Y:S01]  /*15530*/  @P0 STG.E desc[UR16][R6.64+0x200], R29 ;  /* 0x0002001d06000986 */ /* 0x000fe2000c101910 */
[----:B------:R-:W-:Y:S02]  /*15540*/  VIADD R9, R3, UR8 ;  /* 0x0000000803097c36 */ /* 0x000fe40008000000 */
[----:B--2---:R-:W-:Y:S01]  /*15550*/  FMUL R13, R32, UR18 ;  /* 0x00000012200d7c20 */ /* 0x004fe20008400000 */
[----:B------:R-:W-:Y:S01]  /*15560*/  IMAD.MOV.U32 R8, RZ, RZ, R2 ;  /* 0x000000ffff087224 */ /* 0x000fe200078e0002 */
[C---:B------:R-:W-:Y:S01]  /*15570*/  ISETP.GT.AND P0, PT, R0.reuse, 0x11, P3 ;  /* 0x000000110000780c */ /* 0x040fe20001f04270 */
[----:B------:R0:W-:Y:S01]  /*15580*/  @P2 STG.E desc[UR16][R10.64+0x220], R15 ;  /* 0x0002200f0a002986 */ /* 0x0001e2000c101910 */
[----:B------:R-:W-:-:S03]  /*15590*/  ISETP.GT.AND P2, PT, R0, 0x10, P1 ;  /* 0x000000100000780c */ /* 0x000fc60000f44270 */
[----:B------:R-:W-:Y:S01]  /*155a0*/  @P6 STG.E desc[UR16][R6.64+0x220], R31 ;  /* 0x0002201f06006986 */ /* 0x000fe2000c101910 */
[----:B------:R-:W-:-:S03]  /*155b0*/  IADD3 R4, P6, R6, UR9, RZ ;  /* 0x0000000906047c10 */ /* 0x000fc6000ffde0ff */
[----:B------:R2:W-:Y:S01]  /*155c0*/  @P5 STG.E desc[UR16][R8.64+0x200], R13 ;  /* 0x0002000d08005986 */ /* 0x0005e2000c101910 */
[C---:B------:R-:W-:Y:S01]  /*155d0*/  ISETP.GT.AND P5, PT, R0.reuse, 0x11, P1 ;  /* 0x000000110000780c */ /* 0x040fe20000fa4270 */
[----:B------:R-:W-:Y:S01]  /*155e0*/  FMUL R33, R33, UR18 ;  /* 0x0000001221217c20 */ /* 0x000fe20008400000 */
[----:B------:R-:W-:Y:S01]  /*155f0*/  IADD3.X R5, R7, UR27, RZ, P6, !PT ;  /* 0x0000001b07057c10 */ /* 0x000fe2000b7fe4ff */
[----:B------:R-:W-:Y:S01]  /*15600*/  IMAD.U32 R3, RZ, RZ, UR26 ;  /* 0x0000001aff037e24 */ /* 0x000fe2000f8e00ff */
[----:B------:R-:W-:Y:S01]  /*15610*/  ISETP.GT.AND P6, PT, R0, 0x18, P3 ;  /* 0x000000180000780c */ /* 0x000fe20001fc4270 */
[----:B0-----:R-:W-:Y:S01]  /*15620*/  FMUL R15, R34, UR18 ;  /* 0x00000012220f7c20 */ /* 0x001fe20008400000 */
[----:B------:R-:W-:Y:S01]  /*15630*/  FMUL R35, R35, UR18 ;  /* 0x0000001223237c20 */ /* 0x000fe20008400000 */
[----:B------:R-:W-:Y:S01]  /*15640*/  IMAD.WIDE.U32 R2, R3, 0x1c, R4 ;  /* 0x0000001c03027825 */ /* 0x000fe200078e0004 */
[----:B------:R-:W-:Y:S01]  /*15650*/  @P0 STG.E desc[UR16][R4.64+0x200], R33 ;  /* 0x0002002104000986 */ /* 0x000fe2000c101910 */
[----:B------:R-:W-:-:S03]  /*15660*/  ISETP.GT.AND P0, PT, R0, 0x19, P3 ;  /* 0x000000190000780c */ /* 0x000fc60001f04270 */
[----:B------:R0:W-:Y:S01]  /*15670*/  @P2 STG.E desc[UR16][R8.64+0x220], R15 ;  /* 0x0002200f08002986 */ /* 0x0001e2000c101910 */
[----:B--2---:R-:W-:Y:S01]  /*15680*/  FMUL R13, R36, UR18 ;  /* 0x00000012240d7c20 */ /* 0x004fe20008400000 */
[----:B------:R-:W-:Y:S01]  /*15690*/  IADD3 R11, R3, UR8, RZ ;  /* 0x00000008030b7c10 */ /* 0x000fe2000fffe0ff */
[----:B------:R-:W-:Y:S01]  /*156a0*/  IMAD.MOV.U32 R10, RZ, RZ, R2 ;  /* 0x000000ffff0a7224 */ /* 0x000fe200078e0002 */
[----:B------:R2:W-:Y:S01]  /*156b0*/  @P5 STG.E desc[UR16][R4.64+0x220], R35 ;  /* 0x0002202304005986 */ /* 0x0005e2000c101910 */
[----:B------:R-:W-:Y:S01]  /*156c0*/  IADD3 R6, P5, R4, UR9, RZ ;  /* 0x0000000904067c10 */ /* 0x000fe2000ffbe0ff */
[----:B------:R-:W-:Y:S01]  /*156d0*/  FMUL R37, R37, UR18 ;  /* 0x0000001225257c20 */ /* 0x000fe20008400000 */
[C---:B------:R-:W-:Y:S01]  /*156e0*/  ISETP.GT.AND P2, PT, R0.reuse, 0x18, P1 ;  /* 0x000000180000780c */ /* 0x040fe20000f44270 */
[----:B------:R3:W-:Y:S01]  /*156f0*/  @P6 STG.E desc[UR16][R10.64+0x200], R13 ;  /* 0x0002000d0a006986 */ /* 0x0007e2000c101910 */
[----:B------:R-:W-:Y:S02]  /*15700*/  IADD3.X R7, R5, UR27, RZ, P5, !PT ;  /* 0x0000001b05077c10 */ /* 0x000fe4000affe4ff */
[----:B------:R-:W-:Y:S01]  /*15710*/  ISETP.GT.AND P6, PT, R0, 0x19, P1 ;  /* 0x000000190000780c */ /* 0x000fe20000fc4270 */
[----:B------:R-:W-:-:S02]  /*15720*/  IMAD.U32 R3, RZ, RZ, UR26 ;  /* 0x0000001aff037e24 */ /* 0x000fc4000f8e00ff */
[----:B------:R-:W-:Y:S01]  /*15730*/  @P0 STG.E desc[UR16][R6.64+0x200], R37 ;  /* 0x0002002506000986 */ /* 0x000fe2000c101910 */
[----:B------:R-:W-:Y:S01]  /*15740*/  ISETP.GT.AND P0, PT, R0, 0x20, P3 ;  /* 0x000000200000780c */ /* 0x000fe20001f04270 */
[----:B0-----:R-:W-:Y:S01]  /*15750*/  FMUL R9, R38, UR18 ;  /* 0x0000001226097c20 */ /* 0x001fe20008400000 */
[----:B------:R-:W-:-:S04]  /*15760*/  IMAD.WIDE.U32 R2, R3, 0x1c, R6 ;  /* 0x0000001c03027825 */ /* 0x000fc800078e0006 */
[----:B------:R-:W-:Y:S01]  /*15770*/  FMUL R39, R39, UR18 ;  /* 0x0000001227277c20 */ /* 0x000fe20008400000 */
[----:B------:R-:W-:Y:S01]  /*15780*/  FMUL R15, R40, UR18 ;  /* 0x00000012280f7c20 */ /* 0x000fe20008400000 */
[----:B------:R0:W-:Y:S01]  /*15790*/  @P2 STG.E desc[UR16][R10.64+0x220], R9 ;  /* 0x000220090a002986 */ /* 0x0001e2000c101910 */
[----:B--2---:R-:W-:Y:S01]  /*157a0*/  IADD3 R4, P2, R6, UR9, RZ ;  /* 0x0000000906047c10 */ /* 0x004fe2000ff5e0ff */
[----:B---3--:R-:W-:Y:S01]  /*157b0*/  VIADD R13, R3, UR8 ;  /* 0x00000008030d7c36 */ /* 0x008fe20008000000 */
[----:B------:R-:W-:Y:S01]  /*157c0*/  MOV R12, R2 ;  /* 0x00000002000c7202 */ /* 0x000fe20000000f00 */
[----:B------:R2:W-:Y:S01]  /*157d0*/  @P6 STG.E desc[UR16][R6.64+0x220], R39 ;  /* 0x0002202706006986 */ /* 0x0005e2000c101910 */
[C---:B------:R-:W-:Y:S02]  /*157e0*/  ISETP.GT.AND P6, PT, R0.reuse, 0x21, P3 ;  /* 0x000000210000780c */ /* 0x040fe40001fc4270 */
[----:B------:R-:W-:Y:S02]  /*157f0*/  IADD3.X R5, R7, UR27, RZ, P2, !PT ;  /* 0x0000001b07057c10 */ /* 0x000fe400097fe4ff */
[C---:B------:R-:W-:Y:S01]  /*15800*/  ISETP.GT.AND P5, PT, R0.reuse, 0x20, P1 ;  /* 0x000000200000780c */ /* 0x040fe20000fa4270 */
[----:B------:R3:W-:Y:S01]  /*15810*/  @P0 STG.E desc[UR16][R12.64+0x200], R15 ;  /* 0x0002000f0c000986 */ /* 0x0007e2000c101910 */
[----:B------:R-:W-:-:S02]  /*15820*/  ISETP.GT.AND P2, PT, R0, 0x21, P1 ;  /* 0x000000210000780c */ /* 0x000fc40000f44270 */
[----:B------:R-:W-:Y:S01]  /*15830*/  ISETP.GT.AND P0, PT, R0, 0x28, P3 ;  /* 0x000000280000780c */ /* 0x000fe20001f04270 */
[----:B0-----:R-:W-:-:S04]  /*15840*/  IMAD.WIDE.U32 R8, R17, 0x1c, R4 ;  /* 0x0000001c11087825 */ /* 0x001fc800078e0004 */
[----:B------:R-:W-:Y:S01]  /*15850*/  FMUL R41, R41, UR18 ;  /* 0x0000001229297c20 */ /* 0x000fe20008400000 */
[----:B--2---:R-:W-:Y:S01]  /*15860*/  FMUL R7, R42, UR18 ;  /* 0x000000122a077c20 */ /* 0x004fe20008400000 */
[----:B------:R-:W-:Y:S01]  /*15870*/  FMUL R43, R43, UR18 ;  /* 0x000000122b2b7c20 */ /* 0x000fe20008400000 */
[----:B------:R-:W-:Y:S02]  /*15880*/  VIADD R9, R9, UR8 ;  /* 0x0000000809097c36 */ /* 0x000fe40008000000 */
[----:B------:R-:W-:Y:S01]  /*15890*/  FMUL R11, R44, UR18 ;  /* 0x000000122c0b7c20 */ /* 0x000fe20008400000 */
[----:B------:R-:W-:Y:S01]  /*158a0*/  @P6 STG.E desc[UR16][R4.64+0x200], R41 ;  /* 0x0002002904006986 */ /* 0x000fe2000c101910 */
[----:B------:R-:W-:-:S03]  /*158b0*/  IADD3 R2, P6, R4, UR9, RZ ;  /* 0x0000000904027c10 */ /* 0x000fc6000ffde0ff */
[----:B------:R0:W-:Y:S01]  /*158c0*/  @P5 STG.E desc[UR16][R12.64+0x220], R7 ;  /* 0x000220070c005986 */ /* 0x0001e2000c101910 */
[----:B------:R-:W-:-:S03]  /*158d0*/  ISETP.GT.AND P5, PT, R0, 0x28, P1 ;  /* 0x000000280000780c */ /* 0x000fc60000fa4270 */
[----:B------:R2:W-:Y:S01]  /*158e0*/  @P2 STG.E desc[UR16][R4.64+0x220], R43 ;  /* 0x0002202b04002986 */ /* 0x0005e2000c101910 */
[----:B------:R-:W-:-:S03]  /*158f0*/  ISETP.GT.AND P2, PT, R0, 0x29, P3 ;  /* 0x000000290000780c */ /* 0x000fc60001f44270 */
[----:B------:R4:W-:Y:S01]  /*15900*/  @P0 STG.E desc[UR16][R8.64+0x200], R11 ;  /* 0x0002000b08000986 */ /* 0x0009e2000c101910 */
[C---:B------:R-:W-:Y:S01]  /*15910*/  ISETP.GT.AND P0, PT, R0.reuse, 0x29, P1 ;  /* 0x000000290000780c */ /* 0x040fe20000f04270 */
[----:B---3--:R-:W-:Y:S01]  /*15920*/  IMAD.U32 R15, RZ, RZ, UR26 ;  /* 0x0000001aff0f7e24 */ /* 0x008fe2000f8e00ff */
[----:B------:R-:W-:Y:S02]  /*15930*/  IADD3.X R3, R5, UR27, RZ, P6, !PT ;  /* 0x0000001b05037c10 */ /* 0x000fe4000b7fe4ff */
[----:B------:R-:W-:Y:S01]  /*15940*/  ISETP.GT.AND P6, PT, R0, 0x30, P3 ;  /* 0x000000300000780c */ /* 0x000fe20001fc4270 */
[----:B------:R-:W-:Y:S01]  /*15950*/  FMUL R45, R45, UR18 ;  /* 0x000000122d2d7c20 */ /* 0x000fe20008400000 */
[----:B0-----:R-:W-:Y:S01]  /*15960*/  FMUL R13, R46, UR18 ;  /* 0x000000122e0d7c20 */ /* 0x001fe20008400000 */
[----:B--2---:R-:W-:-:S04]  /*15970*/  IMAD.WIDE.U32 R4, R15, 0x1c, R2 ;  /* 0x0000001c0f047825 */ /* 0x004fc800078e0002 */
[----:B------:R-:W-:Y:S01]  /*15980*/  FMUL R47, R47, UR18 ;  /* 0x000000122f2f7c20 */ /* 0x000fe20008400000 */
[----:B------:R-:W-:Y:S01]  /*15990*/  @P2 STG.E desc[UR16][R2.64+0x200], R45 ;  /* 0x0002002d02002986 */ /* 0x000fe2000c101910 */
[----:B----4-:R-:W-:Y:S02]  /*159a0*/  VIADD R11, R5, UR8 ;  /* 0x00000008050b7c36 */ /* 0x010fe40008000000 */
[----:B------:R-:W-:Y:S01]  /*159b0*/  FMUL R5, R48, UR18 ;  /* 0x0000001230057c20 */ /* 0x000fe20008400000 */
[----:B------:R-:W-:Y:S01]  /*159c0*/  MOV R10, R4 ;  /* 0x00000004000a7202 */ /* 0x000fe20000000f00 */
[----:B------:R0:W-:Y:S04]  /*159d0*/  @P5 STG.E desc[UR16][R8.64+0x220], R13 ;  /* 0x0002200d08005986 */ /* 0x0001e8000c101910 */
[----:B------:R2:W-:Y:S01]  /*159e0*/  @P0 STG.E desc[UR16][R2.64+0x220], R47 ;  /* 0x0002202f02000986 */ /* 0x0005e2000c101910 */
[----:B------:R-:W-:-:S02]  /*159f0*/  ISETP.GT.AND P0, PT, R0, 0x31, P3 ;  /* 0x000000310000780c */ /* 0x000fc40001f04270 */
[----:B------:R-:W-:Y:S01]  /*15a00*/  ISETP.GT.AND P2, PT, R0, 0x30, P1 ;  /* 0x000000300000780c */ /* 0x000fe20000f44270 */
[----:B------:R3:W-:Y:S01]  /*15a10*/  @P6 STG.E desc[UR16][R10.64+0x200], R5 ;  /* 0x000200050a006986 */ /* 0x0007e2000c101910 */
[----:B------:R-:W-:Y:S02]  /*15a20*/  IADD3 R6, P5, R2, UR9, RZ ;  /* 0x0000000902067c10 */ /* 0x000fe4000ffbe0ff */
[----:B------:R-:W-:Y:S01]  /*15a30*/  ISETP.GT.AND P6, PT, R0, 0x31, P1 ;  /* 0x000000310000780c */ /* 0x000fe20000fc4270 */
[----:B------:R-:W-:Y:S01]  /*15a40*/  FMUL R49, R49, UR18 ;  /* 0x0000001231317c20 */ /* 0x000fe20008400000 */
[----:B------:R-:W-:Y:S01]  /*15a50*/  IADD3.X R7, R3, UR27, RZ, P5, !PT ;  /* 0x0000001b03077c10 */ /* 0x000fe2000affe4ff */
[----:B0-----:R-:W-:Y:S02]  /*15a60*/  IMAD.U32 R9, RZ, RZ, UR26 ;  /* 0x0000001aff097e24 */ /* 0x001fe4000f8e00ff */
[----:B------:R-:W-:Y:S01]  /*15a70*/  FMUL R13, R50, UR18 ;  /* 0x00000012320d7c20 */ /* 0x000fe20008400000 */
[C---:B------:R-:W-:Y:S01]  /*15a80*/  ISETP.GT.AND P5, PT, R0.reuse, 0x38, P3 ;  /* 0x000000380000780c */ /* 0x040fe20001fa4270 */
[----:B------:R-:W-:Y:S01]  /*15a90*/  FMUL R51, R51, UR18 ;  /* 0x0000001233337c20 */ /* 0x000fe20008400000 */
[----:B------:R-:W-:Y:S01]  /*15aa0*/  @P0 STG.E desc[UR16][R6.64+0x200], R49 ;  /* 0x0002003106000986 */ /* 0x000fe2000c101910 */
[----:B------:R-:W-:Y:S01]  /*15ab0*/  ISETP.GT.AND P0, PT, R0, 0x39, P3 ;  /* 0x000000390000780c */ /* 0x000fe20001f04270 */
[----:B--2---:R-:W-:-:S02]  /*15ac0*/  IMAD.WIDE.U32 R2, R9, 0x1c, R6 ;  /* 0x0000001c09027825 */ /* 0x004fc400078e0006 */
[----:B------:R0:W-:Y:S02]  /*15ad0*/  @P2 STG.E desc[UR16][R10.64+0x220], R13 ;  /* 0x0002200d0a002986 */ /* 0x0001e4000c101910 */
[----:B------:R-:W-:Y:S01]  /*15ae0*/  FMUL R15, R52, UR18 ;  /* 0x00000012340f7c20 */ /* 0x000fe20008400000 */
[----:B------:R-:W-:Y:S01]  /*15af0*/  VIADD R9, R3, UR8 ;  /* 0x0000000803097c36 */ /* 0x000fe20008000000 */
[----:B------:R2:W-:Y:S01]  /*15b00*/  @P6 STG.E desc[UR16][R6.64+0x220], R51 ;  /* 0x0002203306006986 */ /* 0x0005e2000c101910 */
[----:B------:R-:W-:Y:S01]  /*15b10*/  IADD3 R4, P6, R6, UR9, RZ ;  /* 0x0000000906047c10 */ /* 0x000fe2000ffde0ff */
[----:B------:R-:W-:Y:S01]  /*15b20*/  IMAD.MOV.U32 R8, RZ, RZ, R2 ;  /* 0x000000ffff087224 */ /* 0x000fe200078e0002 */
[C---:B------:R-:W-:Y:S01]  /*15b30*/  ISETP.GT.AND P2, PT, R0.reuse, 0x38, P1 ;  /* 0x000000380000780c */ /* 0x040fe20000f44270 */
[----:B------:R-:W-:Y:S01]  /*15b40*/  FMUL R53, R53, UR18 ;  /* 0x0000001235357c20 */ /* 0x000fe20008400000 */
[----:B---3--:R-:W-:Y:S02]  /*15b50*/  IADD3.X R5, R7, UR27, RZ, P6, !PT ;  /* 0x0000001b07057c10 */ /* 0x008fe4000b7fe4ff */
[----:B------:R3:W-:Y:S01]  /*15b60*/  @P5 STG.E desc[UR16][R8.64+0x200], R15 ;  /* 0x0002000f08005986 */ /* 0x0007e2000c101910 */
[----:B------:R-:W-:-:S02]  /*15b70*/  ISETP.GT.AND P5, PT, R0, 0x39, P1 ;  /* 0x000000390000780c */ /* 0x000fc40000fa4270 */
[----:B------:R-:W-:Y:S01]  /*15b80*/  MOV R3, UR26 ;  /* 0x0000001a00037c02 */ /* 0x000fe20008000f00 */
[----:B------:R-:W-:Y:S01]  /*15b90*/  @P0 STG.E desc[UR16][R4.64+0x200], R53 ;  /* 0x0002003504000986 */ /* 0x000fe2000c101910 */
[----:B------:R-:W-:Y:S01]  /*15ba0*/  ISETP.GT.AND P0, PT, R0, 0x40, P3 ;  /* 0x000000400000780c */ /* 0x000fe20001f04270 */
[----:B0-----:R-:W-:Y:S01]  /*15bb0*/  FMUL R13, R54, UR18 ;  /* 0x00000012360d7c20 */ /* 0x001fe20008400000 */
[----:B------:R-:W-:Y:S01]  /*15bc0*/  FMUL R55, R55, UR18 ;  /* 0x0000001237377c20 */ /* 0x000fe20008400000 */
[----:B------:R-:W-:-:S03]  /*15bd0*/  IMAD.WIDE.U32 R2, R3, 0x1c, R4 ;  /* 0x0000001c03027825 */ /* 0x000fc600078e0004 */
[----:B------:R0:W-:Y:S01]  /*15be0*/  @P2 STG.E desc[UR16][R8.64+0x220], R13 ;  /* 0x0002200d08002986 */ /* 0x0001e2000c101910 */
[----:B--2---:R-:W-:Y:S01]  /*15bf0*/  IADD3 R6, P2, R4, UR9, RZ ;  /* 0x0000000904067c10 */ /* 0x004fe2000ff5e0ff */
[----:B---3--:R-:W-:Y:S01]  /*15c00*/  FMUL R15, R56, UR18 ;  /* 0x00000012380f7c20 */ /* 0x008fe20008400000 */
[----:B------:R-:W-:Y:S02]  /*15c10*/  VIADD R11, R3, UR8 ;  /* 0x00000008030b7c36 */ /* 0x000fe40008000000 */
[----:B------:R-:W-:Y:S01]  /*15c20*/  IMAD.MOV.U32 R10, RZ, RZ, R2 ;  /* 0x000000ffff0a7224 */ /* 0x000fe200078e0002 */
        /* <DEDUP_REMOVED lines=19> */
[----:B------:R-:W-:Y:S01]  /*15d60*/  @P0 STG.E desc[UR16][R8.64+0x200], R13 ;  /* 0x0002000d08000986 */ /* 0x000fe2000c101910 */
[C---:B------:R-:W-:Y:S02]  /*15d70*/  ISETP.GT.AND P0, PT, R0.reuse, 0x49, P1 ;  /* 0x000000490000780c */ /* 0x040fe40000f04270 */
[----:B------:R-:W-:Y:S02]  /*15d80*/  IADD3.X R3, R7, UR27, RZ, P6, !PT ;  /* 0x0000001b07037c10 */ /* 0x000fe4000b7fe4ff */
[----:B------:R-:W-:Y:S01]  /*15d90*/  ISETP.GT.AND P6, PT, R0, 0x50, P3 ;  /* 0x000000500000780c */ /* 0x000fe20001fc4270 */
[----:B------:R-:W-:Y:S01]  /*15da0*/  FMUL R61, R61, UR18 ;  /* 0x000000123d3d7c20 */ /* 0x000fe20008400000 */
[----:B---3--:R-:W-:Y:S01]  /*15db0*/  FMUL R15, R62, UR18 ;  /* 0x000000123e0f7c20 */ /* 0x008fe20008400000 */
[----:B0-----:R-:W-:-:S04]  /*15dc0*/  IMAD.WIDE.U32 R4, R17, 0x1c, R2 ;  /* 0x0000001c11047825 */ /* 0x001fc800078e0002 */
[----:B------:R-:W-:Y:S01]  /*15dd0*/  FMUL R63, R63, UR18 ;  /* 0x000000123f3f7c20 */ /* 0x000fe20008400000 */
[----:B------:R-:W-:Y:S01]  /*15de0*/  @P2 STG.E desc[UR16][R2.64+0x200], R61 ;  /* 0x0002003d02002986 */ /* 0x000fe2000c101910 */
[----:B------:R-:W-:Y:S01]  /*15df0*/  IMAD.MOV.U32 R10, RZ, RZ, R4 ;  /* 0x000000ffff0a7224 */ /* 0x000fe200078e0004 */
[----:B------:R-:W-:Y:S01]  /*15e00*/  IADD3 R11, R5, UR8, RZ ;  /* 0x00000008050b7c10 */ /* 0x000fe2000fffe0ff */
[----:B------:R-:W-:Y:S01]  /*15e10*/  FMUL R5, R64, UR18 ;  /* 0x0000001240057c20 */ /* 0x000fe20008400000 */
[----:B------:R0:W-:Y:S04]  /*15e20*/  @P5 STG.E desc[UR16][R8.64+0x220], R15 ;  /* 0x0002200f08005986 */ /* 0x0001e8000c101910 */
[----:B------:R3:W-:Y:S01]  /*15e30*/  @P0 STG.E desc[UR16][R2.64+0x220], R63 ;  /* 0x0002203f02000986 */ /* 0x0007e2000c101910 */
[----:B------:R-:W-:-:S02]  /*15e40*/  ISETP.GT.AND P0, PT, R0, 0x51, P3 ;  /* 0x000000510000780c */ /* 0x000fc40001f04270 */
[----:B------:R-:W-:Y:S01]  /*15e50*/  ISETP.GT.AND P2, PT, R0, 0x50, P1 ;  /* 0x000000500000780c */ /* 0x000fe20000f44270 */
[----:B------:R4:W-:Y:S01]  /*15e60*/  @P6 STG.E desc[UR16][R10.64+0x200], R5 ;  /* 0x000200050a006986 */ /* 0x0009e2000c101910 */
[----:B--2---:R-:W-:Y:S02]  /*15e70*/  IADD3 R6, P5, R2, UR9, RZ ;  /* 0x0000000902067c10 */ /* 0x004fe4000ffbe0ff */
        /* <DEDUP_REMOVED lines=8> */
[----:B---3--:R-:W-:Y:S01]  /*15f00*/  IMAD.WIDE.U32 R2, R9, 0x1c, R6 ;  /* 0x0000001c09027825 */ /* 0x008fe200078e0006 */
[----:B------:R-:W-:-:S02]  /*15f10*/  ISETP.GT.AND P0, PT, R0, 0x59, P3 ;  /* 0x000000590000780c */ /* 0x000fc40001f04270 */
[----:B------:R0:W-:Y:S01]  /*15f20*/  @P2 STG.E desc[UR16][R10.64+0x220], R13 ;  /* 0x0002200d0a002986 */ /* 0x0001e2000c101910 */
[----:B------:R-:W-:Y:S01]  /*15f30*/  FMUL R15, R68, UR18 ;  /* 0x00000012440f7c20 */ /* 0x000fe20008400000 */
[----:B------:R-:W-:Y:S02]  /*15f40*/  VIADD R9, R3, UR8 ;  /* 0x0000000803097c36 */ /* 0x000fe40008000000 */
[----:B------:R2:W-:Y:S01]  /*15f50*/  @P6 STG.E desc[UR16][R6.64+0x220], R67 ;  /* 0x0002204306006986 */ /* 0x0005e2000c101910 */
[----:B------:R-:W-:Y:S02]  /*15f60*/  IADD3 R4, P6, R6, UR9, RZ ;  /* 0x0000000906047c10 */ /* 0x000fe4000ffde0ff */
[----:B------:R-:W-:Y:S01]  /*15f70*/  MOV R8, R2 ;  /* 0x0000000200087202 */ /* 0x000fe20000000f00 */
[----:B------:R-:W-:Y:S01]  /*15f80*/  FMUL R69, R69, UR18 ;  /* 0x0000001245457c20 */ /* 0x000fe20008400000 */
[C---:B------:R-:W-:Y:S02]  /*15f90*/  ISETP.GT.AND P2, PT, R0.reuse, 0x58, P1 ;  /* 0x000000580000780c */ /* 0x040fe40000f44270 */
[----:B----4-:R-:W-:Y:S01]  /*15fa0*/  IADD3.X R5, R7, UR27, RZ, P6, !PT ;  /* 0x0000001b07057c10 */ /* 0x010fe2000b7fe4ff */
[----:B------:R3:W-:Y:S01]  /*15fb0*/  @P5 STG.E desc[UR16][R8.64+0x200], R15 ;  /* 0x0002000f08005986 */ /* 0x0007e2000c101910 */
[----:B------:R-:W-:Y:S01]  /*15fc0*/  ISETP.GT.AND P5, PT, R0, 0x59, P1 ;  /* 0x000000590000780c */ /* 0x000fe20000fa4270 */
[----:B------:R-:W-:-:S02]  /*15fd0*/  IMAD.U32 R3, RZ, RZ, UR26 ;  /* 0x0000001aff037e24 */ /* 0x000fc4000f8e00ff */
[----:B------:R-:W-:Y:S01]  /*15fe0*/  @P0 STG.E desc[UR16][R4.64+0x200], R69 ;  /* 0x0002004504000986 */ /* 0x000fe2000c101910 */
[----:B------:R-:W-:Y:S01]  /*15ff0*/  ISETP.GT.AND P0, PT, R0, 0x60, P3 ;  /* 0x000000600000780c */ /* 0x000fe20001f04270 */
[----:B0-----:R-:W-:Y:S01]  /*16000*/  FMUL R13, R70, UR18 ;  /* 0x00000012460d7c20 */ /* 0x001fe20008400000 */
[----:B------:R-:W-:-:S04]  /*16010*/  IMAD.WIDE.U32 R2, R3, 0x1c, R4 ;  /* 0x0000001c03027825 */ /* 0x000fc800078e0004 */
[----:B------:R-:W-:Y:S01]  /*16020*/  FMUL R71, R71, UR18 ;  /* 0x0000001247477c20 */ /* 0x000fe20008400000 */
[----:B------:R0:W-:Y:S01]  /*16030*/  @P2 STG.E desc[UR16][R8.64+0x220], R13 ;  /* 0x0002200d08002986 */ /* 0x0001e2000c101910 */
[----:B--2---:R-:W-:Y:S01]  /*16040*/  IADD3 R6, P2, R4, UR9, RZ ;  /* 0x0000000904067c10 */ /* 0x004fe2000ff5e0ff */
[----:B---3--:R-:W-:Y:S01]  /*16050*/  FMUL R15, R72, UR18 ;  /* 0x00000012480f7c20 */ /* 0x008fe20008400000 */
[----:B------:R-:W-:Y:S02]  /*16060*/  VIADD R11, R3, UR8 ;  /* 0x00000008030b7c36 */ /* 0x000fe40008000000 */
[----:B------:R-:W-:Y:S01]  /*16070*/  IMAD.MOV.U32 R10, RZ, RZ, R2 ;  /* 0x000000ffff0a7224 */ /* 0x000fe200078e0002 */
[----:B------:R2:W-:Y:S01]  /*16080*/  @P5 STG.E desc[UR16][R4.64+0x220], R71 ;  /* 0x0002204704005986 */ /* 0x0005e2000c101910 */
[----:B------:R-:W-:Y:S02]  /*16090*/  ISETP.GT.AND P6, PT, R0, 0x61, P3 ;  /* 0x000000610000780c */ /* 0x000fe40001fc4270 */
[----:B------:R-:W-:-:S02]  /*160a0*/  IADD3.X R7, R5, UR27, RZ, P2, !PT ;  /* 0x0000001b05077c10 */ /* 0x000fc400097fe4ff */
[C---:B------:R-:W-:Y:S01]  /*160b0*/  ISETP.GT.AND P5, PT, R0.reuse, 0x60, P1 ;  /* 0x000000600000780c */ /* 0x040fe20000fa4270 */
[----:B------:R3:W-:Y:S01]  /*160c0*/  @P0 STG.E desc[UR16][R10.64+0x200], R15 ;  /* 0x0002000f0a000986 */ /* 0x0007e2000c101910 */
[C---:B------:R-:W-:Y:S02]  /*160d0*/  ISETP.GT.AND P2, PT, R0.reuse, 0x61, P1 ;  /* 0x000000610000780c */ /* 0x040fe40000f44270 */
[----:B------:R-:W-:Y:S01]  /*160e0*/  ISETP.GT.AND P0, PT, R0, 0x68, P3 ;  /* 0x000000680000780c */ /* 0x000fe20001f04270 */
[----:B0-----:R-:W-:-:S04]  /*160f0*/  IMAD.WIDE.U32 R8, R17, 0x1c, R6 ;  /* 0x0000001c11087825 */ /* 0x001fc800078e0006 */
[----:B------:R-:W-:Y:S01]  /*16100*/  FMUL R73, R73, UR18 ;  /* 0x0000001249497c20 */ /* 0x000fe20008400000 */
[----:B--2---:R-:W-:Y:S01]  /*16110*/  FMUL R5, R74, UR18 ;  /* 0x000000124a057c20 */ /* 0x004fe20008400000 */
[----:B------:R-:W-:Y:S01]  /*16120*/  FMUL R75, R75, UR18 ;  /* 0x000000124b4b7c20 */ /* 0x000fe20008400000 */
[----:B------:R-:W-:Y:S01]  /*16130*/  FMUL R13, R76, UR18 ;  /* 0x000000124c0d7c20 */ /* 0x000fe20008400000 */
[----:B------:R-:W-:Y:S01]  /*16140*/  IADD3 R9, R9, UR8, RZ ;  /* 0x0000000809097c10 */ /* 0x000fe2000fffe0ff */
        /* <DEDUP_REMOVED lines=15> */
[----:B------:R-:W-:Y:S02]  /*16240*/  VIADD R11, R5, UR8 ;  /* 0x00000008050b7c36 */ /* 0x000fe40008000000 */
[----:B------:R-:W-:Y:S01]  /*16250*/  FMUL R5, R80, UR18 ;  /* 0x0000001250057c20 */ /* 0x000fe20008400000 */
[----:B------:R-:W-:Y:S01]  /*16260*/  IMAD.MOV.U32 R10, RZ, RZ, R4 ;  /* 0x000000ffff0a7224 */ /* 0x000fe200078e0004 */
        /* <DEDUP_REMOVED lines=18> */
[----:B------:R-:W-:Y:S02]  /*16390*/  IADD3 R9, R3, UR8, RZ ;  /* 0x0000000803097c10 */ /* 0x000fe4000fffe0ff */
[----:B------:R2:W-:Y:S01]  /*163a0*/  @P6 STG.E desc[UR16][R6.64+0x220], R83 ;  /* 0x0002205306006986 */ /* 0x0005e2000c101910 */
[----:B------:R-:W-:Y:S01]  /*163b0*/  IADD3 R4, P6, R6, UR9, RZ ;  /* 0x0000000906047c10 */ /* 0x000fe2000ffde0ff */
[----:B------:R-:W-:Y:S01]  /*163c0*/  IMAD.MOV.U32 R8, RZ, RZ, R2 ;  /* 0x000000ffff087224 */ /* 0x000fe200078e0002 */
[C---:B------:R-:W-:Y:S01]  /*163d0*/  ISETP.GT.AND P2, PT, R0.reuse, 0x78, P1 ;  /* 0x000000780000780c */ /* 0x040fe20000f44270 */
[----:B------:R-:W-:Y:S01]  /*163e0*/  FMUL R85, R85, UR18 ;  /* 0x0000001255557c20 */ /* 0x000fe20008400000 */
[----:B----4-:R-:W-:Y:S02]  /*163f0*/  IADD3.X R5, R7, UR27, RZ, P6, !PT ;  /* 0x0000001b07057c10 */ /* 0x010fe4000b7fe4ff */
        /* <DEDUP_REMOVED lines=11> */
[----:B------:R-:W-:Y:S01]  /*164b0*/  VIADD R11, R3, UR8 ;  /* 0x00000008030b7c36 */ /* 0x000fe20008000000 */
        /* <DEDUP_REMOVED lines=41> */
[----:B----4-:R-:W-:Y:S01]  /*16750*/  FMUL R13, R98, UR18 ;  /* 0x00000012620d7c20 */ /* 0x010fe20008400000 */
[----:B0-----:R-:W-:Y:S01]  /*16760*/  MOV R9, UR26 ;  /* 0x0000001a00097c02 */ /* 0x001fe20008000f00 */
[----:B------:R-:W-:Y:S01]  /*16770*/  FMUL R99, R99, UR18 ;  /* 0x0000001263637c20 */ /* 0x000fe20008400000 */
[C---:B------:R-:W-:Y:S01]  /*16780*/  ISETP.GT.AND P5, PT, R0.reuse, 0x98, P3 ;  /* 0x000000980000780c */ /* 0x040fe20001fa4270 */
[----:B------:R-:W-:Y:S01]  /*16790*/  @P0 STG.E desc[UR16][R6.64+0x200], R97 ;  /* 0x0002006106000986 */ /* 0x000fe2000c101910 */
[----:B------:R-:W-:Y:S01]  /*167a0*/  ISETP.GT.AND P0, PT, R0, 0x99, P3 ;  /* 0x000000990000780c */ /* 0x000fe20001f04270 */
[----:B---3--:R-:W-:-:S02]  /*167b0*/  IMAD.WIDE.U32 R2, R9, 0x1c, R6 ;  /* 0x0000001c09027825 */ /* 0x008fc400078e0006 */
        /* <DEDUP_REMOVED lines=8> */
[----:B-----5:R-:W-:Y:S02]  /*16840*/  IADD3.X R5, R7, UR27, RZ, P6, !PT ;  /* 0x0000001b07057c10 */ /* 0x020fe4000b7fe4ff */
        /* <DEDUP_REMOVED lines=11> */
[----:B------:R-:W-:Y:S01]  /*16900*/  IADD3 R11, R3, UR8, RZ ;  /* 0x00000008030b7c10 */ /* 0x000fe2000fffe0ff */
        /* <DEDUP_REMOVED lines=31> */
[----:B------:R-:W-:Y:S01]  /*16b00*/  MOV R10, R4 ;  /* 0x00000004000a7202 */ /* 0x000fe20000000f00 */
        /* <DEDUP_REMOVED lines=24> */
[----:B----4-:R-:W-:Y:S02]  /*16c90*/  IADD3.X R5, R7, UR27, RZ, P6, !PT ;  /* 0x0000001b07057c10 */ /* 0x010fe4000b7fe4ff */
        /* <DEDUP_REMOVED lines=50> */
[C---:B------:R-:W-:Y:S01]  /*16fc0*/  ISETP.GT.AND P6, PT, R0.reuse, 0xd1, P1 ;  /* 0x000000d10000780c */ /* 0x040fe20000fc4270 */
[----:B0-----:R-:W-:Y:S01]  /*16fd0*/  IMAD.U32 R9, RZ, RZ, UR26 ;  /* 0x0000001aff097e24 */ /* 0x001fe2000f8e00ff */
[----:B------:R-:W-:Y:S01]  /*16fe0*/  IADD3.X R7, R3, UR27, RZ, P5, !PT ;  /* 0x0000001b03077c10 */ /* 0x000fe2000affe4ff */
[----:B------:R-:W-:Y:S01]  /*16ff0*/  FMUL R129, R129, UR18 ;  /* 0x0000001281817c20 */ /* 0x000fe20008400000 */
[----:B------:R-:W-:Y:S01]  /*17000*/  ISETP.GT.AND P5, PT, R0, 0xd8, P3 ;  /* 0x000000d80000780c */ /* 0x000fe20001fa4270 */
[----:B------:R-:W-:Y:S01]  /*17010*/  FMUL R13, R130, UR18 ;  /* 0x00000012820d7c20 */ /* 0x000fe20008400000 */
[----:B------:R-:W-:Y:S01]  /*17020*/  FMUL R131, R131, UR18 ;  /* 0x0000001283837c20 */ /* 0x000fe20008400000 */
[----:B---3--:R-:W-:Y:S01]  /*17030*/  IMAD.WIDE.U32 R2, R9, 0x1c, R6 ;  /* 0x0000001c09027825 */ /* 0x008fe200078e0006 */
[----:B------:R-:W-:Y:S01]  /*17040*/  @P0 STG.E desc[UR16][R6.64+0x200], R129 ;  /* 0x0002008106000986 */ /* 0x000fe2000c101910 */
[----:B------:R-:W-:-:S02]  /*17050*/  ISETP.GT.AND P0, PT, R0, 0xd9, P3 ;  /* 0x000000d90000780c */ /* 0x000fc40001f04270 */
[----:B------:R-:W-:Y:S01]  /*17060*/  FMUL R15, R132, UR18 ;  /* 0x00000012840f7c20 */ /* 0x000fe20008400000 */
[----:B------:R-:W-:Y:S01]  /*17070*/  VIADD R9, R3, UR8 ;  /* 0x0000000803097c36 */ /* 0x000fe20008000000 */
[----:B------:R0:W-:Y:S01]  /*17080*/  @P2 STG.E desc[UR16][R10.64+0x220], R13 ;  /* 0x0002200d0a002986 */ /* 0x0001e2000c101910 */
[----:B------:R-:W-:-:S03]  /*17090*/  MOV R8, R2 ;  /* 0x0000000200087202 */ /* 0x000fc60000000f00 */
[----:B------:R2:W-:Y:S01]  /*170a0*/  @P6 STG.E desc[UR16][R6.64+0x220], R131 ;  /* 0x0002208306006986 */ /* 0x0005e2000c101910 */
[----:B------:R-:W-:Y:S02]  /*170b0*/  IADD3 R4, P6, R6, UR9, RZ ;  /* 0x0000000906047c10 */ /* 0x000fe4000ffde0ff */
[C---:B------:R-:W-:Y:S01]  /*170c0*/  ISETP.GT.AND P2, PT, R0.reuse, 0xd8, P1 ;  /* 0x000000d80000780c */ /* 0x040fe20000f44270 */
[----:B------:R3:W-:Y:S01]  /*170d0*/  @P5 STG.E desc[UR16][R8.64+0x200], R15 ;  /* 0x0002000f08005986 */ /* 0x0007e2000c101910 */
[----:B----4-:R-:W-:Y:S01]  /*170e0*/  IADD3.X R5, R7, UR27, RZ, P6, !PT ;  /* 0x0000001b07057c10 */ /* 0x010fe2000b7fe4ff */
[----:B------:R-:W-:Y:S01]  /*170f0*/  FMUL R133, R133, UR18 ;  /* 0x0000001285857c20 */ /* 0x000fe20008400000 */
[----:B------:R-:W-:Y:S01]  /*17100*/  ISETP.GT.AND P5, PT, R0, 0xd9, P1 ;  /* 0x000000d90000780c */ /* 0x000fe20000fa4270 */
[----:B0-----:R-:W-:Y:S01]  /*17110*/  FMUL R13, R134, UR18 ;  /* 0x00000012860d7c20 */ /* 0x001fe20008400000 */
[----:B------:R-:W-:Y:S02]  /*17120*/  IMAD.U32 R3, RZ, RZ, UR26 ;  /* 0x0000001aff037e24 */ /* 0x000fe4000f8e00ff */
[----:B------:R-:W-:Y:S01]  /*17130*/  @P0 STG.E desc[UR16][R4.64+0x200], R133 ;  /* 0x0002008504000986 */ /* 0x000fe2000c101910 */
[----:B------:R-:W-:Y:S01]  /*17140*/  ISETP.GT.AND P0, PT, R0, 0xe0, P3 ;  /* 0x000000e00000780c */ /* 0x000fe20001f04270 */
[----:B------:R-:W-:Y:S01]  /*17150*/  FMUL R135, R135, UR18 ;  /* 0x0000001287877c20 */ /* 0x000fe20008400000 */
[----:B------:R-:W-:-:S02]  /*17160*/  IMAD.WIDE.U32 R2, R3, 0x1c, R4 ;  /* 0x0000001c03027825 */ /* 0x000fc400078e0004 */
[----:B------:R0:W-:Y:S01]  /*17170*/  @P2 STG.E desc[UR16][R8.64+0x220], R13 ;  /* 0x0002200d08002986 */ /* 0x0001e2000c101910 */
[----:B--2---:R-:W-:Y:S01]  /*17180*/  IADD3 R6, P2, R4, UR9, RZ ;  /* 0x0000000904067c10 */ /* 0x004fe2000ff5e0ff */
[----:B---3--:R-:W-:Y:S01]  /*17190*/  FMUL R15, R136, UR18 ;  /* 0x00000012880f7c20 */ /* 0x008fe20008400000 */
[C---:B------:R-:W-:Y:S01]  /*171a0*/  ISETP.GT.AND P6, PT, R0.reuse, 0xe1, P3 ;  /* 0x000000e10000780c */ /* 0x040fe20001fc4270 */
[----:B------:R2:W-:Y:S01]  /*171b0*/  @P5 STG.E desc[UR16][R4.64+0x220], R135 ;  /* 0x0002208704005986 */ /* 0x0005e2000c101910 */
[----:B------:R-:W-:Y:S01]  /*171c0*/  VIADD R11, R3, UR8 ;  /* 0x00000008030b7c36 */ /* 0x000fe20008000000 */
[----:B------:R-:W-:Y:S01]  /*171d0*/  IADD3.X R7, R5, UR27, RZ, P2, !PT ;  /* 0x0000001b05077c10 */ /* 0x000fe200097fe4ff */
[----:B------:R-:W-:Y:S01]  /*171e0*/  IMAD.MOV.U32 R10, RZ, RZ, R2 ;  /* 0x000000ffff0a7224 */ /* 0x000fe200078e0002 */
[C---:B------:R-:W-:Y:S02]  /*171f0*/  ISETP.GT.AND P5, PT, R0.reuse, 0xe0, P1 ;  /* 0x000000e00000780c */ /* 0x040fe40000fa4270 */
[----:B------:R-:W-:-:S02]  /*17200*/  ISETP.GT.AND P2, PT, R0, 0xe1, P1 ;  /* 0x000000e10000780c */ /* 0x000fc40000f44270 */
[----:B------:R3:W-:Y:S01]  /*17210*/  @P0 STG.E desc[UR16][R10.64+0x200], R15 ;  /* 0x0002000f0a000986 */ /* 0x0007e2000c101910 */
[----:B------:R-:W-:Y:S01]  /*17220*/  ISETP.GT.AND P0, PT, R0, 0xe8, P3 ;  /* 0x000000e80000780c */ /* 0x000fe20001f04270 */
[----:B------:R-:W-:Y:S01]  /*17230*/  FMUL R137, R137, UR18 ;  /* 0x0000001289897c20 */ /* 0x000fe20008400000 */
[----:B0-----:R-:W-:-:S04]  /*17240*/  IMAD.WIDE.U32 R8, R17, 0x1c, R6 ;  /* 0x0000001c11087825 */ /* 0x001fc800078e0006 */
[----:B--2---:R-:W-:Y:S01]  /*17250*/  FMUL R5, R138, UR18 ;  /* 0x000000128a057c20 */ /* 0x004fe20008400000 */
[----:B------:R-:W-:Y:S01]  /*17260*/  FMUL R139, R139, UR18 ;  /* 0x000000128b8b7c20 */ /* 0x000fe20008400000 */
[----:B------:R-:W-:Y:S01]  /*17270*/  FMUL R13, R140, UR18 ;  /* 0x000000128c0d7c20 */ /* 0x000fe20008400000 */
[----:B------:R-:W-:Y:S01]  /*17280*/  @P6 STG.E desc[UR16][R6.64+0x200], R137 ;  /* 0x0002008906006986 */ /* 0x000fe2000c101910 */
[----:B------:R-:W-:-:S03]  /*17290*/  IADD3 R9, R9, UR8, RZ ;  /* 0x0000000809097c10 */ /* 0x000fc6000fffe0ff */
[----:B------:R-:W-:Y:S01]  /*172a0*/  @P5 STG.E desc[UR16][R10.64+0x220], R5 ;  /* 0x000220050a005986 */ /* 0x000fe2000c101910 */
[----:B------:R-:W-:-:S03]  /*172b0*/  ISETP.GT.AND P5, PT, R0, 0xe8, P1 ;  /* 0x000000e80000780c */ /* 0x000fc60000fa4270 */
[----:B------:R0:W-:Y:S01]  /*172c0*/  @P2 STG.E desc[UR16][R6.64+0x220], R139 ;  /* 0x0002208b06002986 */ /* 0x0001e2000c101910 */
[----:B------:R-:W-:-:S03]  /*172d0*/  ISETP.GT.AND P2, PT, R0, 0xe9, P3 ;  /* 0x000000e90000780c */ /* 0x000fc60001f44270 */
[----:B------:R2:W-:Y:S01]  /*172e0*/  @P0 STG.E desc[UR16][R8.64+0x200], R13 ;  /* 0x0002000d08000986 */ /* 0x0005e2000c101910 */
[----:B------:R-:W-:Y:S01]  /*172f0*/  IADD3 R2, P0, R6, UR9, RZ ;  /* 0x0000000906027c10 */ /* 0x000fe2000ff1e0ff */
[----:B------:R-:W-:Y:S01]  /*17300*/  FMUL R141, R141, UR18 ;  /* 0x000000128d8d7c20 */ /* 0x000fe20008400000 */
[----:B---3--:R-:W-:Y:S02]  /*17310*/  FMUL R15, R142, UR18 ;  /* 0x000000128e0f7c20 */ /* 0x008fe40008400000 */
[----:B------:R-:W-:Y:S02]  /*17320*/  IADD3.X R3, R7, UR27, RZ, P0, !PT ;  /* 0x0000001b07037c10 */ /* 0x000fe400087fe4ff */
[C---:B------:R-:W-:Y:S02]  /*17330*/  ISETP.GT.AND P6, PT, R0.reuse, 0xe9, P1 ;  /* 0x000000e90000780c */ /* 0x040fe40000fc4270 */
[C---:B------:R-:W-:Y:S01]  /*17340*/  ISETP.GT.AND P0, PT, R0.reuse, 0xf0, P3 ;  /* 0x000000f00000780c */ /* 0x040fe20001f04270 */
[----:B------:R-:W-:Y:S01]  /*17350*/  @P2 STG.E desc[UR16][R2.64+0x200], R141 ;  /* 0x0002008d02002986 */ /* 0x000fe2000c101910 */
[----:B------:R-:W-:-:S03]  /*17360*/  ISETP.GT.AND P2, PT, R0, 0xf1, P3 ;  /* 0x000000f10000780c */ /* 0x000fc60001f44270 */
[----:B------:R-:W-:Y:S01]  /*17370*/  @P5 STG.E desc[UR16][R8.64+0x220], R15 ;  /* 0x0002200f08005986 */ /* 0x000fe2000c101910 */
[----:B0-----:R-:W-:Y:S01]  /*17380*/  IADD3 R6, P5, R2, UR9, RZ ;  /* 0x0000000902067c10 */ /* 0x001fe2000ffbe0ff */
[----:B------:R-:W-:-:S04]  /*17390*/  IMAD.WIDE.U32 R4, R17, 0x1c, R2 ;  /* 0x0000001c11047825 */ /* 0x000fc800078e0002 */
[----:B------:R-:W-:Y:S01]  /*173a0*/  FMUL R143, R143, UR18 ;  /* 0x000000128f8f7c20 */ /* 0x000fe20008400000 */
[----:B------:R-:W-:Y:S01]  /*173b0*/  IADD3.X R7, R3, UR27, RZ, P5, !PT ;  /* 0x0000001b03077c10 */ /* 0x000fe2000affe4ff */
[----:B------:R-:W-:Y:S01]  /*173c0*/  VIADD R5, R5, UR8 ;  /* 0x0000000805057c36 */ /* 0x000fe20008000000 */
[----:B------:R-:W-:Y:S01]  /*173d0*/  ISETP.GT.AND P5, PT, R0, 0xf0, P1 ;  /* 0x000000f00000780c */ /* 0x000fe20000fa4270 */
[----:B------:R-:W-:Y:S01]  /*173e0*/  FMUL R11, R144, UR18 ;  /* 0x00000012900b7c20 */ /* 0x000fe20008400000 */
[----:B------:R-:W-:Y:S01]  /*173f0*/  FMUL R145, R145, UR18 ;  /* 0x0000001291917c20 */ /* 0x000fe20008400000 */
[----:B------:R0:W-:Y:S01]  /*17400*/  @P6 STG.E desc[UR16][R2.64+0x220], R143 ;  /* 0x0002208f02006986 */ /* 0x0001e2000c101910 */
[----:B--2---:R-:W-:-:S03]  /*17410*/  FMUL R13, R146, UR18 ;  /* 0x00000012920d7c20 */ /* 0x004fc60008400000 */
[----:B------:R2:W-:Y:S01]  /*17420*/  @P0 STG.E desc[UR16][R4.64+0x200], R11 ;  /* 0x0002000b04000986 */ /* 0x0005e2000c101910 */
[----:B------:R-:W-:-:S03]  /*17430*/  ISETP.GT.AND P0, PT, R0, 0xf8, P3 ;  /* 0x000000f80000780c */ /* 0x000fc60001f04270 */
[----:B------:R3:W-:Y:S01]  /*17440*/  @P2 STG.E desc[UR16][R6.64+0x200], R145 ;  /* 0x0002009106002986 */ /* 0x0007e2000c101910 */
[C---:B------:R-:W-:Y:S02]  /*17450*/  ISETP.GT.AND P2, PT, R0.reuse, 0xf1, P1 ;  /* 0x000000f10000780c */ /* 0x040fe40000f44270 */
[C---:B------:R-:W-:Y:S02]  /*17460*/  ISETP.GT.AND P3, PT, R0.reuse, 0xf9, P3 ;  /* 0x000000f90000780c */ /* 0x040fe40001f64270 */
[C---:B------:R-:W-:Y:S01]  /*17470*/  ISETP.GT.AND P6, PT, R0.reuse, 0xf8, P1 ;  /* 0x000000f80000780c */ /* 0x040fe20000fc4270 */
[----:B0-----:R-:W-:Y:S01]  /*17480*/  IMAD.WIDE.U32 R2, R17, 0x1c, R6 ;  /* 0x0000001c11027825 */ /* 0x001fe200078e0006 */
[----:B------:R-:W-:Y:S01]  /*17490*/  ISETP.GT.AND P1, PT, R0, 0xf9, P1 ;  /* 0x000000f90000780c */ /* 0x000fe20000f24270 */
[----:B------:R3:W-:Y:S01]  /*174a0*/  @P5 STG.E desc[UR16][R4.64+0x220], R13 ;  /* 0x0002200d04005986 */ /* 0x0007e2000c101910 */
[----:B------:R-:W-:Y:S01]  /*174b0*/  IADD3 R8, P5, R6, UR9, RZ ;  /* 0x0000000906087c10 */ /* 0x000fe2000ffbe0ff */
[----:B------:R-:W-:Y:S01]  /*174c0*/  FMUL R147, R147, UR18 ;  /* 0x0000001293937c20 */ /* 0x000fe20008400000 */
[----:B--2---:R-:W-:Y:S01]  /*174d0*/  FMUL R11, R148, UR18 ;  /* 0x00000012940b7c20 */ /* 0x004fe20008400000 */
[----:B------:R-:W-:-:S02]  /*174e0*/  VIADD R3, R3, UR8 ;  /* 0x0000000803037c36 */ /* 0x000fc40008000000 */
[----:B------:R-:W-:Y:S01]  /*174f0*/  FMUL R149, R149, UR18 ;  /* 0x0000001295957c20 */ /* 0x000fe20008400000 */
[----:B------:R-:W-:Y:S01]  /*17500*/  IADD3.X R9, R7, UR27, RZ, P5, !PT ;  /* 0x0000001b07097c10 */ /* 0x000fe2000affe4ff */
[----:B------:R-:W-:Y:S01]  /*17510*/  FMUL R15, R150, UR18 ;  /* 0x00000012960f7c20 */ /* 0x000fe20008400000 */
[----:B------:R-:W-:Y:S01]  /*17520*/  FMUL R151, R151, UR18 ;  /* 0x0000001297977c20 */ /* 0x000fe20008400000 */
[----:B------:R3:W-:Y:S04]  /*17530*/  @P2 STG.E desc[UR16][R6.64+0x220], R147 ;  /* 0x0002209306002986 */ /* 0x0007e8000c101910 */
[----:B------:R3:W-:Y:S04]  /*17540*/  @P0 STG.E desc[UR16][R2.64+0x200], R11 ;  /* 0x0002000b02000986 */ /* 0x0007e8000c101910 */
[----:B------:R3:W-:Y:S04]  /*17550*/  @P3 STG.E desc[UR16][R8.64+0x200], R149 ;  /* 0x0002009508003986 */ /* 0x0007e8000c101910 */
[----:B------:R3:W-:Y:S04]  /*17560*/  @P6 STG.E desc[UR16][R2.64+0x220], R15 ;  /* 0x0002200f02006986 */ /* 0x0007e8000c101910 */
[----:B------:R3:W-:Y:S02]  /*17570*/  @P1 STG.E desc[UR16][R8.64+0x220], R151 ;  /* 0x0002209708001986 */ /* 0x0007e4000c101910 */
.L_x_405:
[----:B------:R-:W-:Y:S05]  /*17580*/  BSYNC B0 ;  /* 0x0000000000007941 */ /* 0x000fea0003800000 */
.L_x_21:
[----:B0-23--:R-:W2:Y:S04]  /*17590*/  LDL.LU R3, [R1+0x200] ;  /* 0x0002000001037983 */ /* 0x00dea80000300800 */
[----:B------:R-:W2:Y:S01]  /*175a0*/  LDL.LU R2, [R1+0x204] ;  /* 0x0002040001027983 */ /* 0x000ea20000300800 */
[----:B------:R-:W-:Y:S01]  /*175b0*/  ULDC UR8, c[0x0][0xc] ;  /* 0x0000030000087ab9 */ /* 0x000fe20000000800 */
[----:B------:R-:W-:Y:S01]  /*175c0*/  ULDC UR9, c[0x0][0x10] ;  /* 0x0000040000097ab9 */ /* 0x000fe20000000800 */
[----:B------:R-:W2:Y:S01]  /*175d0*/  LDC R5, c[0x0][0x14] ;  /* 0x00000500ff057b82 */ /* 0x000ea20000000800 */
[----:B------:R-:W-:Y:S01]  /*175e0*/  UIMAD.WIDE.U32 UR8, UR8, UR9, URZ ;  /* 0x00000009080872a5 */ /* 0x000fe2000f8e003f */
[----:B------:R-:W-:-:S05]  /*175f0*/  PRMT R0, RZ, 0x7610, R0 ;  /* 0x00007610ff007816 */ /* 0x000fca0000000000 */
[----:B--2---:R-:W-:-:S04]  /*17600*/  IMAD.WIDE.U32 R2, R5, UR8, R2 ;  /* 0x0000000805027c25 */ /* 0x004fc8000f8e0002 */
[----:B------:R-:W-:Y:S01]  /*17610*/  IMAD R5, R5, UR9, RZ ;  /* 0x0000000905057c24 */ /* 0x000fe2000f8e02ff */
[----:B------:R-:W-:Y:S01]  /*17620*/  MOV R11, R2 ;  /* 0x00000002000b7202 */ /* 0x000fe20000000f00 */
[----:B------:R-:W-:Y:S02]  /*17630*/  ULDC.64 UR8, c[0x0][0x750] ;  /* 0x0001d40000087ab9 */ /* 0x000fe40000000a00 */
[----:B------:R-:W-:Y:S01]  /*17640*/  IMAD.IADD R13, R3, 0x1, R5 ;  /* 0x00000001030d7824 */ /* 0x000fe200078e0205 */
[----:B------:R-:W-:Y:S01]  /*17650*/  ISETP.GE.U32.AND P0, PT, R2, UR8, PT ;  /* 0x0000000802007c0c */ /* 0x000fe2000bf06070 */
[----:B------:R-:W-:Y:S01]  /*17660*/  UMOV UR8, 0xffffffff ;  /* 0xffffffff00087882 */ /* 0x000fe20000000000 */
[----:B------:R-:W-:Y:S02]  /*17670*/  IMAD.MOV.U32 R3, RZ, RZ, -0x1 ;  /* 0xffffffffff037424 */ /* 0x000fe400078e00ff */
[----:B------:R0:W-:Y:S01]  /*17680*/  STL [R1+0x200], R13 ;  /* 0x0002000d01007387 */ /* 0x0001e20000100800 */
[----:B------:R-:W-:Y:S01]  /*17690*/  ISETP.GE.U32.AND.EX P0, PT, R13, UR9, PT, P0 ;  /* 0x000000090d007c0c */ /* 0x000fe2000bf06100 */
[----:B------:R-:W-:-:S02]  /*176a0*/  UMOV UR9, 0xffffffff ;  /* 0xffffffff00097882 */ /* 0x000fc40000000000 */
[----:B------:R0:W-:Y:S10]  /*176b0*/  STL [R1+0x204], R11 ;  /* 0x0002040b01007387 */ /* 0x0001f40000100800 */
[----:B0-----:R-:W-:Y:S05]  /*176c0*/  @P0 BRA `(.L_x_406) ;  /* 0x0000000400740947 */ /* 0x001fea0003800000 */
[----:B------:R-:W0:Y:S01]  /*176d0*/  S2R R8, SR_CTAID.X ;  /* 0x0000000000087919 */ /* 0x000e220000002500 */
[----:B------:R-:W-:Y:S01]  /*176e0*/  ULDC.64 UR14, c[0x0][0x728] ;  /* 0x0001ca00000e7ab9 */ /* 0x000fe20000000a00 */
[----:B------:R-:W2:Y:S01]  /*176f0*/  LDC R9, c[0x0][0x144] ;  /* 0x00005100ff097b82 */ /* 0x000ea20000000800 */
[----:B------:R-:W-:Y:S01]  /*17700*/  ULDC UR8, c[0x0][0x150] ;  /* 0x0000540000087ab9 */ /* 0x000fe20000000800 */
[----:B------:R-:W3:Y:S01]  /*17710*/  S2R R12, SR_CTAID.Y ;  /* 0x00000000000c7919 */ /* 0x000ee20000002600 */
[----:B------:R-:W-:Y:S01]  /*17720*/  ISETP.NE.U32.AND P0, PT, RZ, UR14, PT ;  /* 0x0000000eff007c0c */ /* 0x000fe2000bf05070 */
[----:B------:R-:W-:Y:S01]  /*17730*/  ULDC UR22, c[0x0][0x730] ;  /* 0x0001cc0000167ab9 */ /* 0x000fe20000000800 */
[----:B------:R-:W-:Y:S02]  /*17740*/  R2UR UR12, R11 ;  /* 0x000000000b0c72ca */ /* 0x000fe400000e0000 */
[----:B------:R-:W-:Y:S01]  /*17750*/  ISETP.NE.AND.EX P0, PT, RZ, UR15, PT, P0 ;  /* 0x0000000fff007c0c */ /* 0x000fe2000bf05300 */
[----:B------:R-:W1:Y:S01]  /*17760*/  LDC.64 R6, c[0x0][0x720] ;  /* 0x0001c800ff067b82 */ /* 0x000e620000000a00 */
[----:B------:R-:W-:-:S02]  /*17770*/  R2UR UR13, R13 ;  /* 0x000000000d0d72ca */ /* 0x000fc400000e0000 */
[----:B0-----:R-:W-:-:S05]  /*17780*/  I2FP.F32.U32 R0, R8 ;  /* 0x0000000800007245 */ /* 0x001fca0000201000 */
[----:B------:R-:W-:-:S06]  /*17790*/  FMUL R0, R0, UR8 ;  /* 0x0000000800007c20 */ /* 0x000fcc0008400000 */
[----:B------:R-:W0:Y:S01]  /*177a0*/  F2I.U32.TRUNC.NTZ R0, R0 ;  /* 0x0000000000007305 */ /* 0x000e22000020f000 */
[----:B---3--:R-:W-:Y:S05]  /*177b0*/  @!P0 BRA `(.L_x_407) ;  /* 0x0000000000308947 */ /* 0x008fea0003800000 */
        /* <DEDUP_REMOVED lines=12> */
.L_x_407:
[----:B------:R-:W-:Y:S01]  /*17880*/  USHF.R.U64 UR12, UR12, UR22, UR13 ;  /* 0x000000160c0c7299 */ /* 0x000fe2000800120d */
[----:B-1----:R-:W1:Y:S01]  /*17890*/  LDC.64 R22, c[0x0][0x740] ;  /* 0x0001d000ff167b82 */ /* 0x002e620000000a00 */
[----:B------:R-:W-:Y:S01]  /*178a0*/  USHF.R.U32.HI UR8, URZ, UR22, UR13 ;  /* 0x000000163f087299 */ /* 0x000fe2000801160d */
[----:B0-----:R-:W-:Y:S01]  /*178b0*/  IMAD.MOV R10, RZ, RZ, -R0 ;  /* 0x000000ffff0a7224 */ /* 0x001fe200078e0a00 */
[----:B------:R-:W-:Y:S02]  /*178c0*/  MOV R2, R11 ;  /* 0x0000000b00027202 */ /* 0x000fe40000000f00 */
[----:B------:R-:W-:Y:S01]  /*178d0*/  IADD3 R5, P0, RZ, -UR12, RZ ;  /* 0x8000000cff057c10 */ /* 0x000fe2000ff1e0ff */
[----:B--2---:R-:W-:Y:S02]  /*178e0*/  IMAD R18, R9, R10, R8 ;  /* 0x0000000a09127224 */ /* 0x004fe400078e0208 */
[----:B------:R-:W0:Y:S02]  /*178f0*/  LDC R4, c[0x0][0x718] ;  /* 0x0001c600ff047b82 */ /* 0x000e240000000800 */
[----:B------:R-:W-:Y:S01]  /*17900*/  IMAD.X R3, RZ, RZ, ~UR8, P0 ;  /* 0x80000008ff037e24 */ /* 0x000fe200080e06ff */
[----:B------:R-:W-:-:S03]  /*17910*/  ULDC UR8, c[0x0][0x154] ;  /* 0x0000550000087ab9 */ /* 0x000fc60000000800 */
[-C--:B------:R-:W-:Y:S02]  /*17920*/  IMAD R0, R3, R6.reuse, RZ ;  /* 0x0000000603007224 */ /* 0x080fe400078e02ff */
[----:B------:R-:W2:Y:S01]  /*17930*/  LDC R14, c[0x0][0x708] ;  /* 0x0001c200ff0e7b82 */ /* 0x000ea20000000800 */
[----:B------:R-:W-:Y:S02]  /*17940*/  IMAD.MOV.U32 R3, RZ, RZ, R13 ;  /* 0x000000ffff037224 */ /* 0x000fe400078e000d */
[----:B------:R-:W-:-:S05]  /*17950*/  IMAD.WIDE.U32 R2, R5, R6, R2 ;  /* 0x0000000605027225 */ /* 0x000fca00078e0002 */
[----:B------:R-:W3:Y:S01]  /*17960*/  LDC R20, c[0x0][0x758] ;  /* 0x0001d600ff147b82 */ /* 0x000ee20000000800 */
[----:B------:R-:W-:Y:S01]  /*17970*/  IMAD R5, R5, R7, R0 ;  /* 0x0000000705057224 */ /* 0x000fe200078e0200 */
[----:B------:R-:W-:Y:S02]  /*17980*/  I2FP.F32.U32 R0, R12 ;  /* 0x0000000c00007245 */ /* 0x000fe40000201000 */
[----:B-1----:R-:W-:Y:S01]  /*17990*/  ISETP.NE.U32.AND P0, PT, R22, RZ, PT ;  /* 0x000000ff1600720c */ /* 0x002fe20003f05070 */
[----:B------:R-:W-:Y:S01]  /*179a0*/  IMAD.IADD R3, R3, 0x1, R5 ;  /* 0x0000000103037824 */ /* 0x000fe200078e0205 */
[----:B------:R-:W-:Y:S01]  /*179b0*/  MOV R7, 0x1 ;  /* 0x0000000100077802 */ /* 0x000fe20000000f00 */
[----:B------:R-:W-:Y:S01]  /*179c0*/  FMUL R0, R0, UR8 ;  /* 0x0000000800007c20 */ /* 0x000fe20008400000 */
[----:B------:R-:W1:Y:S01]  /*179d0*/  LDC R15, c[0x0][0x148] ;  /* 0x00005200ff0f7b82 */ /* 0x000e620000000800 */
[----:B------:R-:W-:Y:S01]  /*179e0*/  ISETP.NE.AND.EX P0, PT, R23, RZ, PT, P0 ;  /* 0x000000ff1700720c */ /* 0x000fe20003f05300 */
[----:B------:R-:W-:Y:S01]  /*179f0*/  IMAD.MOV.U32 R5, RZ, RZ, -0x1 ;  /* 0xffffffffff057424 */ /* 0x000fe200078e00ff */
[-CC-:B0-----:R-:W-:Y:S01]  /*17a00*/  SHF.R.U64 R10, R2, R4.reuse, R3.reuse ;  /* 0x00000004020a7219 */ /* 0x181fe20000001203 */
[----:B------:R0:W0:Y:S01]  /*17a10*/  F2I.U32.TRUNC.NTZ R13, R0 ;  /* 0x00000000000d7305 */ /* 0x000022000020f000 */
[----:B------:R-:W-:-:S03]  /*17a20*/  SHF.R.U32.HI R3, RZ, R4, R3 ;  /* 0x00000004ff037219 */ /* 0x000fc60000011603 */
[----:B------:R-:W0:Y:S01]  /*17a30*/  LDC R16, c[0x0][0x700] ;  /* 0x0001c000ff107b82 */ /* 0x000e220000000800 */
[-CC-:B--2---:R-:W-:Y:S02]  /*17a40*/  SHF.R.U64 R8, R10, R14.reuse, R3.reuse ;  /* 0x0000000e0a087219 */ /* 0x184fe40000001203 */
[----:B------:R-:W-:-:S05]  /*17a50*/  SHF.R.U32.HI R3, RZ, R14, R3 ;  /* 0x0000000eff037219 */ /* 0x000fca0000011603 */
[----:B------:R-:W2:Y:S01]  /*17a60*/  LDC R19, c[0x0][0x748] ;  /* 0x0001d200ff137b82 */ /* 0x000ea20000000800 */
[-CC-:B---3--:R-:W-:Y:S02]  /*17a70*/  SHF.R.U64 R11, R8, R20.reuse, R3.reuse ;  /* 0x00000014080b7219 */ /* 0x188fe40000001203 */
[-C--:B------:R-:W-:Y:S02]  /*17a80*/  SHF.L.U32 R5, R5, R20.reuse, RZ ;  /* 0x0000001405057219 */ /* 0x080fe400000006ff */
[-C--:B------:R-:W-:Y:S01]  /*17a90*/  SHF.R.U32.HI R3, RZ, R20.reuse, R3 ;  /* 0x00000014ff037219 */ /* 0x080fe20000011603 */
[----:B------:R-:W-:Y:S01]  /*17aa0*/  IMAD.MOV.U32 R2, RZ, RZ, R11 ;  /* 0x000000ffff027224 */ /* 0x000fe200078e000b */
[----:B------:R-:W-:Y:S01]  /*17ab0*/  SHF.L.U32 R20, R7, R20, RZ ;  /* 0x0000001407147219 */ /* 0x000fe200000006ff */
[----:B------:R-:W3:Y:S01]  /*17ac0*/  LDC R21, c[0x0][0x738] ;  /* 0x0001ce00ff157b82 */ /* 0x000ee20000000800 */
[----:B------:R-:W-:-:S07]  /*17ad0*/  LOP3.LUT R17, RZ, R5, RZ, 0x33, !PT ;  /* 0x00000005ff117212 */ /* 0x000fce00078e33ff */
[----:B----4-:R-:W4:Y:S01]  /*17ae0*/  LDC R24, c[0x0][0x710] ;  /* 0x0001c400ff187b82 */ /* 0x010f220000000800 */
[----:B------:R-:W-:Y:S05]  /*17af0*/  @!P0 BRA `(.L_x_408) ;  /* 0x0000000000288947 */ /* 0x000fea0003800000 */
[----:B0-----:R-:W0:Y:S02]  /*17b00*/  LDC R0, c[0x0][0x74c] ;  /* 0x0001d300ff007b82 */ /* 0x001e240000000800 */
[----:B0-----:R-:W-:-:S05]  /*17b10*/  IADD3 R7, P0, R11, R0, RZ ;  /* 0x000000000b077210 */ /* 0x001fca0007f1e0ff */
[----:B------:R-:W-:-:S04]  /*17b20*/  IMAD.X R9, RZ, RZ, R3, P0 ;  /* 0x000000ffff097224 */ /* 0x000fc800000e0603 */
[----:B------:R-:W-:-:S04]  /*17b30*/  IMAD.WIDE.U32 R2, R9, R22, RZ ;  /* 0x0000001609027225 */ /* 0x000fc800078e00ff */
[----:B------:R-:W-:-:S04]  /*17b40*/  IMAD.WIDE.U32 R4, P0, R7, R23, R2 ;  /* 0x0000001707047225 */ /* 0x000fc80007800002 */
[----:B------:R-:W-:Y:S01]  /*17b50*/  IMAD.WIDE.U32 R2, R7, R22, RZ ;  /* 0x0000001607027225 */ /* 0x000fe200078e00ff */
[----:B------:R-:W-:-:S03]  /*17b60*/  MOV R6, R5 ;  /* 0x0000000500067202 */ /* 0x000fc60000000f00 */
[----:B------:R-:W-:Y:S01]  /*17b70*/  IMAD.X R7, RZ, RZ, RZ, P0 ;  /* 0x000000ffff077224 */ /* 0x000fe200000e06ff */
[----:B------:R-:W-:-:S05]  /*17b80*/  IADD3 RZ, P0, R3, R4, RZ ;  /* 0x0000000403ff7210 */ /* 0x000fca0007f1e0ff */
[----:B------:R-:W-:-:S08]  /*17b90*/  IMAD.WIDE.U32.X R2, R9, R23, R6, P0 ;  /* 0x0000001709027225 */ /* 0x000fd000000e0406 */
.L_x_408:
[----:B0-2---:R-:W-:Y:S01]  /*17ba0*/  SHF.R.U64 R0, R2, R19, R3 ;  /* 0x0000001302007219 */ /* 0x005fe20000001203 */
[----:B------:R-:W-:Y:S01]  /*17bb0*/  VIADD R5, R16, 0xffffffff ;  /* 0xffffffff10057836 */ /* 0x000fe20000000000 */
[----:B------:R-:W-:Y:S01]  /*17bc0*/  LOP3.LUT R3, R8, R17, RZ, 0xc0, !PT ;  /* 0x0000001108037212 */ /* 0x000fe200078ec0ff */
[----:B------:R-:W-:Y:S01]  /*17bd0*/  IMAD.MOV R13, RZ, RZ, -R13 ;  /* 0x000000ffff0d7224 */ /* 0x000fe200078e0a0d */
[----:B------:R-:W-:Y:S01]  /*17be0*/  UMOV UR8, UR12 ;  /* 0x0000000c00087c82 */ /* 0x000fe20008000000 */
[----:B------:R-:W-:Y:S01]  /*17bf0*/  IMAD.MOV R2, RZ, RZ, -R0 ;  /* 0x000000ffff027224 */ /* 0x000fe200078e0a00 */
[----:B------:R-:W-:Y:S01]  /*17c00*/  LOP3.LUT R5, R10, R5, RZ, 0xc0, !PT ;  /* 0x000000050a057212 */ /* 0x000fe200078ec0ff */
[----:B------:R-:W-:Y:S02]  /*17c10*/  IMAD R3, R20, R0, R3 ;  /* 0x0000000014037224 */ /* 0x000fe400078e0203 */
[----:B-1----:R-:W-:Y:S02]  /*17c20*/  @P4 IMAD R18, R15, R13, R12 ;  /* 0x0000000d0f124224 */ /* 0x002fe400078e020c */
[----:B---3--:R-:W-:-:S02]  /*17c30*/  IMAD R0, R2, R21, R11 ;  /* 0x0000001502007224 */ /* 0x008fc400078e020b */
[----:B----4-:R-:W-:Y:S02]  /*17c40*/  IMAD R3, R3, R24, R18 ;  /* 0x0000001803037224 */ /* 0x010fe400078e0212 */
[----:B------:R-:W-:-:S05]  /*17c50*/  IMAD R2, R0, R16, R5 ;  /* 0x0000001000027224 */ /* 0x000fca00078e0205 */
[----:B------:R-:W-:Y:S02]  /*17c60*/  SEL R0, R2, R3, !P4 ;  /* 0x0000000302007207 */ /* 0x000fe40006000000 */
[----:B------:R-:W-:Y:S02]  /*17c70*/  SEL R3, R3, R2, !P4 ;  /* 0x0000000203037207 */ /* 0x000fe40006000000 */
[----:B------:R-:W-:Y:S02]  /*17c80*/  R2UR UR9, R0 ;  /* 0x00000000000972ca */ /* 0x000fe400000e0000 */
[----:B------:R-:W-:-:S13]  /*17c90*/  MOV R0, 0x1 ;  /* 0x0000000100007802 */ /* 0x000fda0000000f00 */
.L_x_406:
[----:B------:R-:W-:-:S13]  /*17ca0*/  LOP3.LUT P0, RZ, R0, 0xff, RZ, 0xc0, !PT ;  /* 0x000000ff00ff7812 */ /* 0x000fda000780c0ff */
[----:B------:R-:W-:Y:S05]  /*17cb0*/  @P0 BRA `(.L_x_409) ;  /* 0xfffffe9000e00947 */ /* 0x000fea000383ffff */
[----:B------:R-:W-:Y:S05]  /*17cc0*/  EXIT ;  /* 0x000000000000794d */ /* 0x000fea0003800000 */
.L_x_3:
[----:B------:R-:W2:Y:S01]  /*17cd0*/  LDL R15, [R1+0x204] ;  /* 0x00020400010f7983 */ /* 0x000ea20000100800 */
[----:B------:R-:W-:-:S03]  /*17ce0*/  ULDC.64 UR4, c[0x0][0x750] ;  /* 0x0001d40000047ab9 */ /* 0x000fc60000000a00 */
[----:B------:R-:W3:Y:S01]  /*17cf0*/  LDL R18, [R1+0x200] ;  /* 0x0002000001127983 */ /* 0x000ee20000100800 */
[----:B------:R-:W-:Y:S01]  /*17d00*/  PRMT R0, RZ, 0x7610, R0 ;  /* 0x00007610ff007816 */ /* 0x000fe20000000000 */
[----:B------:R-:W-:Y:S02]  /*17d10*/  IMAD.MOV.U32 R2, RZ, RZ, -0x1 ;  /* 0xffffffffff027424 */ /* 0x000fe400078e00ff */
[----:B------:R-:W-:Y:S02]  /*17d20*/  IMAD.MOV.U32 R3, RZ, RZ, -0x1 ;  /* 0xffffffffff037424 */ /* 0x000fe400078e00ff */
[----:B------:R-:W-:Y:S01]  /*17d30*/  IMAD.MOV.U32 R9, RZ, RZ, -0x1 ;  /* 0xffffffffff097424 */ /* 0x000fe200078e00ff */
[----:B--2---:R-:W-:-:S04]  /*17d40*/  ISETP.GE.U32.AND P0, PT, R15, UR4, PT ;  /* 0x000000040f007c0c */ /* 0x004fc8000bf06070 */
[----:B---3--:R-:W-:-:S13]  /*17d50*/  ISETP.GE.U32.AND.EX P0, PT, R18, UR5, PT, P0 ;  /* 0x0000000512007c0c */ /* 0x008fda000bf06100 */
[----:B------:R-:W-:Y:S05]  /*17d60*/  @P0 BRA `(.L_x_410) ;  /* 0x0000000400640947 */ /* 0x000fea0003800000 */
[----:B------:R-:W0:Y:S01]  /*17d70*/  LDC.64 R12, c[0x0][0x728] ;  /* 0x0001ca00ff0c7b82 */ /* 0x000e220000000a00 */
[----:B------:R-:W-:Y:S01]  /*17d80*/  MOV R8, R15 ;  /* 0x0000000f00087202 */ /* 0x000fe20000000f00 */
[----:B------:R-:W-:-:S06]  /*17d90*/  IMAD.MOV.U32 R9, RZ, RZ, R18 ;  /* 0x000000ffff097224 */ /* 0x000fcc00078e0012 */
[----:B------:R-:W1:Y:S08]  /*17da0*/  LDC R14, c[0x0][0x730] ;  /* 0x0001cc00ff0e7b82 */ /* 0x000e700000000800 */
[----:B------:R-:W2:Y:S01]  /*17db0*/  LDC.64 R16, c[0x0][0x720] ;  /* 0x0001c800ff107b82 */ /* 0x000ea20000000a00 */
[----:B0-----:R-:W-:-:S04]  /*17dc0*/  ISETP.NE.U32.AND P0, PT, R12, RZ, PT ;  /* 0x000000ff0c00720c */ /* 0x001fc80003f05070 */
[----:B------:R-:W-:-:S13]  /*17dd0*/  ISETP.NE.AND.EX P0, PT, R13, RZ, PT, P0 ;  /* 0x000000ff0d00720c */ /* 0x000fda0003f05300 */
[----:B-12---:R-:W-:Y:S05]  /*17de0*/  @!P0 BRA `(.L_x_411) ;  /* 0x0000000000288947 */ /* 0x006fea0003800000 */
[----:B------:R-:W0:Y:S02]  /*17df0*/  LDC R0, c[0x0][0x734] ;  /* 0x0001cd00ff007b82 */ /* 0x000e240000000800 */
        /* <DEDUP_REMOVED lines=9> */
.L_x_411:
[--C-:B------:R-:W-:Y:S01]  /*17e90*/  SHF.R.U64 R11, R8, R14, R9.reuse ;  /* 0x0000000e080b7219 */ /* 0x100fe20000001209 */
[----:B------:R-:W0:Y:S01]  /*17ea0*/  LDC R6, c[0x0][0x718] ;  /* 0x0001c600ff067b82 */ /* 0x000e220000000800 */
[----:B------:R-:W-:Y:S01]  /*17eb0*/  I2FP.F32.U32 R8, R4 ;  /* 0x0000000400087245 */ /* 0x000fe20000201000 */
[----:B------:R-:W-:Y:S01]  /*17ec0*/  ULDC UR4, c[0x0][0x150] ;  /* 0x0000540000047ab9 */ /* 0x000fe20000000800 */
[----:B------:R-:W-:Y:S01]  /*17ed0*/  SHF.R.U32.HI R0, RZ, R14, R9 ;  /* 0x0000000eff007219 */ /* 0x000fe20000011609 */
[----:B------:R-:W-:Y:S01]  /*17ee0*/  IMAD.MOV.U32 R2, RZ, RZ, R15 ;  /* 0x000000ffff027224 */ /* 0x000fe200078e000f */
[----:B------:R-:W-:Y:S01]  /*17ef0*/  IADD3 R5, P0, RZ, -R11, RZ ;  /* 0x8000000bff057210 */ /* 0x000fe20007f1e0ff */
[----:B------:R-:W-:Y:S01]  /*17f00*/  FMUL R9, R8, UR4 ;  /* 0x0000000408097c20 */ /* 0x000fe20008400000 */
[----:B------:R-:W-:Y:S01]  /*17f10*/  IMAD.MOV.U32 R3, RZ, RZ, R18 ;  /* 0x000000ffff037224 */ /* 0x000fe200078e0012 */
[----:B------:R-:W1:Y:S01]  /*17f20*/  LDC.64 R20, c[0x0][0x740] ;  /* 0x0001d000ff147b82 */ /* 0x000e620000000a00 */
[----:B------:R-:W-:Y:S01]  /*17f30*/  ULDC UR4, c[0x0][0x154] ;  /* 0x0000550000047ab9 */ /* 0x000fe20000000800 */
[----:B------:R-:W-:-:S02]  /*17f40*/  IMAD.X R7, RZ, RZ, ~R0, P0 ;  /* 0x000000ffff077224 */ /* 0x000fc400000e0e00 */
[----:B------:R-:W2:Y:S01]  /*17f50*/  F2I.U32.TRUNC.NTZ R9, R9 ;  /* 0x0000000900097305 */ /* 0x000ea2000020f000 */
[----:B------:R-:W-:-:S03]  /*17f60*/  IMAD.WIDE.U32 R2, R5, R16, R2 ;  /* 0x0000001005027225 */ /* 0x000fc600078e0002 */
[----:B------:R-:W3:Y:S01]  /*17f70*/  LDC R13, c[0x0][0x144] ;  /* 0x00005100ff0d7b82 */ /* 0x000ee20000000800 */
[----:B------:R-:W-:-:S04]  /*17f80*/  IMAD R0, R7, R16, RZ ;  /* 0x0000001007007224 */ /* 0x000fc800078e02ff */
[----:B------:R-:W-:-:S03]  /*17f90*/  IMAD R5, R5, R17, R0 ;  /* 0x0000001105057224 */ /* 0x000fc600078e0200 */
[----:B------:R-:W4:Y:S02]  /*17fa0*/  LDC R12, c[0x0][0x708] ;  /* 0x0001c200ff0c7b82 */ /* 0x000f240000000800 */
[----:B------:R-:W-:Y:S01]  /*17fb0*/  IADD3 R3, R3, R5, RZ ;  /* 0x0000000503037210 */ /* 0x000fe20007ffe0ff */
[----:B--2---:R-:W-:-:S03]  /*17fc0*/  IMAD.MOV R0, RZ, RZ, -R9 ;  /* 0x000000ffff007224 */ /* 0x004fc600078e0a09 */
[--C-:B0-----:R-:W-:Y:S02]  /*17fd0*/  SHF.R.U64 R8, R2, R6, R3.reuse ;  /* 0x0000000602087219 */ /* 0x101fe40000001203 */
[----:B------:R-:W0:Y:S01]  /*17fe0*/  LDC R7, c[0x0][0x758] ;  /* 0x0001d600ff077b82 */ /* 0x000e220000000800 */
[----:B------:R-:W-:Y:S02]  /*17ff0*/  I2FP.F32.U32 R2, R10 ;  /* 0x0000000a00027245 */ /* 0x000fe40000201000 */
[----:B-1----:R-:W-:Y:S02]  /*18000*/  ISETP.NE.U32.AND P0, PT, R20, RZ, PT ;  /* 0x000000ff1400720c */ /* 0x002fe40003f05070 */
[----:B------:R-:W-:Y:S01]  /*18010*/  SHF.R.U32.HI R3, RZ, R6, R3 ;  /* 0x00000006ff037219 */ /* 0x000fe20000011603 */
[----:B------:R-:W-:Y:S01]  /*18020*/  IMAD.MOV.U32 R6, RZ, RZ, -0x1 ;  /* 0xffffffffff067424 */ /* 0x000fe200078e00ff */
[----:B------:R-:W-:Y:S01]  /*18030*/  ISETP.NE.AND.EX P0, PT, R21, RZ, PT, P0 ;  /* 0x000000ff1500720c */ /* 0x000fe20003f05300 */
[----:B------:R-:W1:Y:S01]  /*18040*/  LDC R17, c[0x0][0x148] ;  /* 0x00005200ff117b82 */ /* 0x000e620000000800 */
[----:B---3--:R-:W-:-:S02]  /*18050*/  IMAD R19, R13, R0, R4 ;  /* 0x000000000d137224 */ /* 0x008fc400078e0204 */
[----:B------:R-:W-:Y:S01]  /*18060*/  FMUL R4, R2, UR4 ;  /* 0x0000000402047c20 */ /* 0x000fe20008400000 */
[----:B------:R-:W-:-:S04]  /*18070*/  IMAD.MOV.U32 R2, RZ, RZ, 0x1 ;  /* 0x00000001ff027424 */ /* 0x000fc800078e00ff */
[----:B------:R-:W2:Y:S01]  /*18080*/  LDC R14, c[0x0][0x700] ;  /* 0x0001c000ff0e7b82 */ /* 0x000ea20000000800 */
[-CC-:B----4-:R-:W-:Y:S02]  /*18090*/  SHF.R.U64 R13, R8, R12.reuse, R3.reuse ;  /* 0x0000000c080d7219 */ /* 0x190fe40000001203 */
[----:B------:R-:W-:Y:S02]  /*180a0*/  SHF.R.U32.HI R0, RZ, R12, R3 ;  /* 0x0000000cff007219 */ /* 0x000fe40000011603 */
[----:B------:R3:W4:Y:S03]  /*180b0*/  F2I.U32.TRUNC.NTZ R12, R4 ;  /* 0x00000004000c7305 */ /* 0x000726000020f000 */
[----:B------:R-:W1:Y:S01]  /*180c0*/  LDC R16, c[0x0][0x748] ;  /* 0x0001d200ff107b82 */ /* 0x000e620000000800 */
[-C--:B0-----:R-:W-:Y:S02]  /*180d0*/  SHF.L.U32 R6, R6, R7.reuse, RZ ;  /* 0x0000000706067219 */ /* 0x081fe400000006ff */
[----:B------:R-:W-:-:S02]  /*180e0*/  SHF.R.U64 R15, R13, R7, R0 ;  /* 0x000000070d0f7219 */ /* 0x000fc40000001200 */
[-C--:B------:R-:W-:Y:S02]  /*180f0*/  SHF.L.U32 R22, R2, R7.reuse, RZ ;  /* 0x0000000702167219 */ /* 0x080fe400000006ff */
[----:B------:R-:W-:Y:S01]  /*18100*/  SHF.R.U32.HI R3, RZ, R7, R0 ;  /* 0x00000007ff037219 */ /* 0x000fe20000011600 */
[----:B------:R-:W0:Y:S01]  /*18110*/  LDC R18, c[0x0][0x738] ;  /* 0x0001ce00ff127b82 */ /* 0x000e220000000800 */
[----:B------:R-:W-:Y:S02]  /*18120*/  LOP3.LUT R24, RZ, R6, RZ, 0x33, !PT ;  /* 0x00000006ff187212 */ /* 0x000fe400078e33ff */
[----:B------:R-:W-:-:S05]  /*18130*/  MOV R2, R15 ;  /* 0x0000000f00027202 */ /* 0x000fca0000000f00 */
[----:B------:R-:W0:Y:S01]  /*18140*/  LDC R23, c[0x0][0x710] ;  /* 0x0001c400ff177b82 */ /* 0x000e220000000800 */
[----:B---34-:R-:W-:Y:S05]  /*18150*/  @!P0 BRA `(.L_x_412) ;  /* 0x0000000000288947 */ /* 0x018fea0003800000 */
[----:B------:R-:W3:Y:S02]  /*18160*/  LDC R0, c[0x0][0x74c] ;  /* 0x0001d300ff007b82 */ /* 0x000ee40000000800 */
[----:B---3--:R-:W-:-:S05]  /*18170*/  IADD3 R7, P0, R15, R0, RZ ;  /* 0x000000000f077210 */ /* 0x008fca0007f1e0ff */
[----:B------:R-:W-:-:S04]  /*18180*/  IMAD.X R9, RZ, RZ, R3, P0 ;  /* 0x000000ffff097224 */ /* 0x000fc800000e0603 */
[----:B------:R-:W-:-:S04]  /*18190*/  IMAD.WIDE.U32 R2, R9, R20, RZ ;  /* 0x0000001409027225 */ /* 0x000fc800078e00ff */
[----:B------:R-:W-:-:S04]  /*181a0*/  IMAD.WIDE.U32 R4, P0, R7, R21, R2 ;  /* 0x0000001507047225 */ /* 0x000fc80007800002 */
[----:B------:R-:W-:-:S04]  /*181b0*/  IMAD.WIDE.U32 R2, R7, R20, RZ ;  /* 0x0000001407027225 */ /* 0x000fc800078e00ff */
[----:B------:R-:W-:Y:S01]  /*181c0*/  IMAD.X R7, RZ, RZ, RZ, P0 ;  /* 0x000000ffff077224 */ /* 0x000fe200000e06ff */
[----:B------:R-:W-:Y:S01]  /*181d0*/  IADD3 RZ, P0, R3, R4, RZ ;  /* 0x0000000403ff7210 */ /* 0x000fe20007f1e0ff */
[----:B------:R-:W-:-:S04]  /*181e0*/  IMAD.MOV.U32 R6, RZ, RZ, R5 ;  /* 0x000000ffff067224 */ /* 0x000fc800078e0005 */
[----:B------:R-:W-:-:S08]  /*181f0*/  IMAD.WIDE.U32.X R2, R9, R21, R6, P0 ;  /* 0x0000001509027225 */ /* 0x000fd000000e0406 */
.L_x_412:
[----:B-1----:R-:W-:Y:S01]  /*18200*/  SHF.R.U64 R3, R2, R16, R3 ;  /* 0x0000001002037219 */ /* 0x002fe20000001203 */
[----:B--2---:R-:W-:Y:S01]  /*18210*/  VIADD R5, R14, 0xffffffff ;  /* 0xffffffff0e057836 */ /* 0x004fe20000000000 */
[----:B------:R-:W-:Y:S02]  /*18220*/  LOP3.LUT R0, R13, R24, RZ, 0xc0, !PT ;  /* 0x000000180d007212 */ /* 0x000fe400078ec0ff */
[----:B------:R-:W-:Y:S01]  /*18230*/  IADD3 R12, -R12, RZ, RZ ;  /* 0x000000ff0c0c7210 */ /* 0x000fe20007ffe1ff */
[----:B------:R-:W-:Y:S01]  /*18240*/  IMAD.MOV R4, RZ, RZ, -R3 ;  /* 0x000000ffff047224 */ /* 0x000fe200078e0a03 */
[----:B------:R-:W-:Y:S01]  /*18250*/  LOP3.LUT R5, R8, R5, RZ, 0xc0, !PT ;  /* 0x0000000508057212 */ /* 0x000fe200078ec0ff */
[----:B------:R-:W-:Y:S01]  /*18260*/  IMAD R2, R22, R3, R0 ;  /* 0x0000000316027224 */ /* 0x000fe200078e0200 */
[----:B------:R-:W-:Y:S01]  /*18270*/  MOV R9, R11 ;  /* 0x0000000b00097202 */ /* 0x000fe20000000f00 */
[----:B------:R-:W-:Y:S02]  /*18280*/  @P4 IMAD R19, R17, R12, R10 ;  /* 0x0000000c11134224 */ /* 0x000fe400078e020a */
[----:B0-----:R-:W-:-:S02]  /*18290*/  IMAD R0, R4, R18, R15 ;  /* 0x0000001204007224 */ /* 0x001fc400078e020f */
[----:B------:R-:W-:Y:S02]  /*182a0*/  IMAD.MOV.U32 R3, RZ, RZ, 0x1 ;  /* 0x00000001ff037424 */ /* 0x000fe400078e00ff */
[----:B------:R-:W-:Y:S02]  /*182b0*/  IMAD R2, R2, R23, R19 ;  /* 0x0000001702027224 */ /* 0x000fe400078e0213 */
[----:B------:R-:W-:Y:S01]  /*182c0*/  IMAD R5, R0, R14, R5 ;  /* 0x0000000e00057224 */ /* 0x000fe200078e0205 */
[----:B------:R-:W-:-:S04]  /*182d0*/  PRMT R0, R3, 0x7610, R0 ;  /* 0x0000761003007816 */ /* 0x000fc80000000000 */
[----:B------:R-:W-:Y:S02]  /*182e0*/  SEL R3, R5, R2, !P4 ;  /* 0x0000000205037207 */ /* 0x000fe40006000000 */
[----:B------:R-:W-:-:S07]  /*182f0*/  SEL R2, R2, R5, !P4 ;  /* 0x0000000502027207 */ /* 0x000fce0006000000 */
.L_x_410:
[----:B------:R-:W-:-:S08]  /*18300*/  NOP ;  /* 0x0000000000007918 */ /* 0x000fd00000000000 */
[----:B------:R-:W0:-:S00]  /*18310*/  USETMAXREG.DEALLOC.CTAPOOL 0x18 ;  /* 0x00000018000079c8 */ /* 0x000e0000080e0500 */
[----:B------:R-:W-:-:S13]  /*18320*/  ISETP.NE.AND P0, PT, RZ, UR7, PT ;  /* 0x00000007ff007c0c */ /* 0x000fda000bf05270 */
[----:B------:R-:W-:Y:S05]  /*18330*/  @P0 EXIT ;  /* 0x000000000000094d */ /* 0x000fea0003800000 */
[----:B0-----:R-:W-:Y:S01]  /*18340*/  LOP3.LUT P0, RZ, R0, 0xff, RZ, 0xc0, !PT ;  /* 0x000000ff00ff7812 */ /* 0x001fe2000780c0ff */
[----:B------:R-:W-:Y:S02]  /*18350*/  IMAD.MOV.U32 R0, RZ, RZ, 0x1 ;  /* 0x00000001ff007424 */ /* 0x000fe400078e00ff */
[----:B------:R-:W-:-:S10]  /*18360*/  IMAD.MOV.U32 R6, RZ, RZ, RZ ;  /* 0x000000ffff067224 */ /* 0x000fd400078e00ff */
[----:B------:R-:W-:Y:S05]  /*18370*/  @!P0 BRA `(.L_x_413) ;  /* 0x0000000c00888947 */ /* 0x000fea0003800000 */
[----:B------:R-:W0:Y:S01]  /*18380*/  S2R R4, SR_TID.X ;  /* 0x0000000000047919 */ /* 0x000e220000002100 */
[----:B------:R-:W-:Y:S01]  /*18390*/  ULDC UR4, c[0x0][0x28c] ;  /* 0x0000a30000047ab9 */ /* 0x000fe20000000800 */
[----:B------:R-:W-:Y:S01]  /*183a0*/  ULDC UR5, c[0x0][0x700] ;  /* 0x0001c00000057ab9 */ /* 0x000fe20000000800 */
[----:B------:R-:W-:Y:S01]  /*183b0*/  UIADD3 UR11, UR4, 0x3f, URZ ;  /* 0x0000003f040b7890 */ /* 0x000fe2000fffe03f */
[----:B------:R-:W-:Y:S01]  /*183c0*/  BSSY B0, `(.L_x_413) ;  /* 0x00000dd000007945 */ /* 0x000fe20003800000 */
[----:B------:R-:W-:Y:S01]  /*183d0*/  ULDC UR7, c[0x0][0x758] ;  /* 0x0001d60000077ab9 */ /* 0x000fe20000000800 */
[----:B------:R-:W-:Y:S01]  /*183e0*/  UMOV UR9, 0xffffffff ;  /* 0xffffffff00097882 */ /* 0x000fe20000000000 */
[----:B------:R-:W-:Y:S01]  /*183f0*/  UMOV UR12, 0x1 ;  /* 0x00000001000c7882 */ /* 0x000fe20000000000 */
[----:B------:R-:W-:Y:S01]  /*18400*/  UIADD3 UR4, UR5, -0x1, URZ ;  /* 0xffffffff05047890 */ /* 0x000fe2000fffe03f */
[----:B------:R-:W-:Y:S01]  /*18410*/  IMAD.MOV.U32 R8, RZ, RZ, 0x1 ;  /* 0x00000001ff087424 */ /* 0x000fe200078e00ff */
[----:B------:R-:W-:Y:S01]  /*18420*/  USHF.L.U32 UR10, UR9, UR7, URZ ;  /* 0x00000007090a7299 */ /* 0x000fe2000800063f */
[----:B------:R-:W-:Y:S01]  /*18430*/  MOV R0, 0x1 ;  /* 0x0000000100007802 */ /* 0x000fe20000000f00 */
[----:B------:R-:W-:Y:S01]  /*18440*/  USHF.L.U32 UR5, UR12, UR7, URZ ;  /* 0x000000070c057299 */ /* 0x000fe2000800063f */
[----:B------:R-:W-:Y:S01]  /*18450*/  IMAD.MOV.U32 R6, RZ, RZ, RZ ;  /* 0x000000ffff067224 */ /* 0x000fe200078e00ff */
[----:B------:R-:W-:Y:S01]  /*18460*/  USHF.R.S32.HI UR12, URZ, 0x1f, UR11 ;  /* 0x0000001f3f0c7899 */ /* 0x000fe2000801140b */
[----:B------:R-:W-:Y:S01]  /*18470*/  ULDC UR8, c[0x0][0xc] ;  /* 0x0000030000087ab9 */ /* 0x000fe20000000800 */
[----:B------:R-:W-:-:S02]  /*18480*/  ULDC UR9, c[0x0][0x10] ;  /* 0x0000040000097ab9 */ /* 0x000fc40000000800 */
[----:B------:R-:W-:Y:S02]  /*18490*/  ULEA.HI UR12, UR12, UR11, URZ, 0x6 ;  /* 0x0000000b0c0c7291 */ /* 0x000fe4000f8f303f */
[----:B------:R-:W-:Y:S02]  /*184a0*/  UIMAD.WIDE.U32 UR8, UR8, UR9, URZ ;  /* 0x00000009080872a5 */ /* 0x000fe4000f8e003f */
[----:B------:R-:W-:Y:S02]  /*184b0*/  ULOP3.LUT UR7, URZ, UR10, URZ, 0x33, !UPT ;  /* 0x0000000a3f077292 */ /* 0x000fe4000f8e333f */
[----:B------:R-:W-:Y:S01]  /*184c0*/  USHF.R.S32.HI UR13, URZ, 0x6, UR12 ;  /* 0x000000063f0d7899 */ /* 0x000fe2000801140c */
[----:B------:R-:W-:Y:S01]  /*184d0*/  ULDC UR10, c[0x0][0x14] ;  /* 0x00000500000a7ab9 */ /* 0x000fe20000000800 */
[----:B------:R-:W-:Y:S02]  /*184e0*/  ULOP3.LUT UR15, UR6, 0x2, URZ, 0xfc, !UPT ;  /* 0x00000002060f7892 */ /* 0x000fe4000f8efc3f */
[----:B------:R-:W-:-:S02]  /*184f0*/  UIMAD.WIDE.U32 UR34, UR8, UR10, URZ ;  /* 0x0000000a082272a5 */ /* 0x000fc4000f8e003f */
[----:B------:R-:W-:Y:S01]  /*18500*/  UIMAD UR14, UR9, UR10, URZ ;  /* 0x0000000a090e72a4 */ /* 0x000fe2000f8e023f */
[C---:B0-----:R-:W-:Y:S01]  /*18510*/  LOP3.LUT P3, RZ, R4.reuse, 0x7f, RZ, 0xc0, !PT ;  /* 0x0000007f04ff7812 */ /* 0x041fe2000786c0ff */
[----:B------:R-:W-:Y:S01]  /*18520*/  UIADD3 UR21, UR13, 0x1, URZ ;  /* 0x000000010d157890 */ /* 0x000fe2000fffe03f */
[----:B------:R-:W-:Y:S01]  /*18530*/  LOP3.LUT P0, RZ, R4, 0x1f, RZ, 0xc0, !PT ;  /* 0x0000001f04ff7812 */ /* 0x000fe2000780c0ff */
[----:B------:R-:W-:Y:S01]  /*18540*/  UIADD3 UR14, UR35, UR14, URZ ;  /* 0x0000000e230e7290 */ /* 0x000fe2000fffe03f */
[----:B------:R-:W-:Y:S02]  /*18550*/  ULDC.64 UR36, c[0x0][0x198] ;  /* 0x0000660000247ab9 */ /* 0x000fe40000000a00 */
[----:B------:R-:W-:-:S13]  /*18560*/  PLOP3.LUT P0, PT, P0, P3, PT, 0x8a, 0x0 ;  /* 0x000000000000781c */ /* 0x000fda0000707172 */
.L_x_425:
[----:B------:R-:W-:-:S03]  /*18570*/  UMOV UR8, 0xffffffff ;  /* 0xffffffff00087882 */ /* 0x000fc60000000000 */
[----:B------:R-:W-:Y:S05]  /*18580*/  BRA.DIV UR8, `(.L_x_414) ;  /* 0x0000000e08e07947 */ /* 0x000fea000b800000 */
[----:B------:R-:W-:-:S13]  /*18590*/  ELECT P1, URZ, PT ;  /* 0x00000000003f782f */ /* 0x000fda0003820000 */
.L_x_436:
[----:B------:R-:W0:Y:S01]  /*185a0*/  LDC R4, c[0x0][0x28c] ;  /* 0x0000a300ff047b82 */ /* 0x000e220000000800 */
[----:B------:R-:W-:Y:S01]  /*185b0*/  BSSY B1, `(.L_x_415) ;  /* 0x0000045000017945 */ /* 0x000fe20003800000 */
[----:B0-----:R-:W-:-:S13]  /*185c0*/  ISETP.LT.OR P1, PT, R4, 0x1, !P1 ;  /* 0x000000010400780c */ /* 0x001fda0004f21670 */
[----:B------:R-:W-:Y:S05]  /*185d0*/  @P1 BRA `(.L_x_416) ;  /* 0x0000000400081947 */ /* 0x000fea0003800000 */
[----:B------:R-:W-:Y:S01]  /*185e0*/  IMAD.SHL.U32 R4, R3, 0x100, RZ ;  /* 0x0000010003047824 */ /* 0x000fe200078e00ff */
[----:B------:R-:W-:Y:S01]  /*185f0*/  CS2R R14, SRZ ;  /* 0x00000000000e7805 */ /* 0x000fe2000001ff00 */
[----:B------:R-:W-:Y:S01]  /*18600*/  IMAD.SHL.U32 R2, R2, 0x100, RZ ;  /* 0x0000010002027824 */ /* 0x000fe200078e00ff */
[----:B------:R-:W-:Y:S01]  /*18610*/  MOV R13, UR21 ;  /* 0x00000015000d7c02 */ /* 0x000fe20008000f00 */
[----:B------:R-:W-:Y:S02]  /*18620*/  IMAD.MOV.U32 R3, RZ, RZ, R0 ;  /* 0x000000ffff037224 */ /* 0x000fe400078e0000 */
[----:B------:R-:W-:Y:S02]  /*18630*/  IMAD.MOV.U32 R5, RZ, RZ, R6 ;  /* 0x000000ffff057224 */ /* 0x000fe400078e0006 */
[----:B------:R-:W-:-:S07]  /*18640*/  IMAD.MOV.U32 R11, RZ, RZ, RZ ;  /* 0x000000ffff0b7224 */ /* 0x000fce00078e00ff */
.L_x_420:
[----:B------:R-:W0:Y:S01]  /*18650*/  S2R R10, SR_CgaCtaId ;  /* 0x00000000000a7919 */ /* 0x000e220000008800 */
[----:B------:R-:W-:-:S04]  /*18660*/  MOV R7, 0x400 ;  /* 0x0000040000077802 */ /* 0x000fc80000000f00 */
[----:B0-----:R-:W-:Y:S02]  /*18670*/  LEA R16, R10, R7, 0x18 ;  /* 0x000000070a107211 */ /* 0x001fe400078ec0ff */
[----:B------:R-:W-:Y:S01]  /*18680*/  SHF.L.U32 R7, R3, 0x1f, RZ ;  /* 0x0000001f03077819 */ /* 0x000fe200000006ff */
[----:B------:R-:W0:Y:S01]  /*18690*/  @!P3 LDC R10, c[0x0][0x640] ;  /* 0x00019000ff0abb82 */ /* 0x000e220000000800 */
[----:B------:R-:W-:-:S04]  /*186a0*/  LEA R12, R5, R16, 0x3 ;  /* 0x00000010050c7211 */ /* 0x000fc800078e18ff */
[----:B------:R-:W1:Y:S02]  /*186b0*/  SYNCS.PHASECHK.TRANS64.TRYWAIT P1, [R12+URZ+0x20], R7 ;  /* 0x000020070c0075a7 */ /* 0x000e64000802017f */
[----:B-1----:R-:W-:Y:S05]  /*186c0*/  @!P1 BRA `(.L_x_417) ;  /* 0x0000000c00b09947 */ /* 0x002fea0003800000 */
.L_x_437:
[----:B------:R-:W-:Y:S01]  /*186d0*/  UPRMT UR8, UR15, 0x9910, URZ ;  /* 0x000099100f087896 */ /* 0x000fe2000800003f */
[----:B0-----:R0:W-:Y:S03]  /*186e0*/  @!P3 SYNCS.ARRIVE.TRANS64 RZ, [R12+URZ], R10 ;  /* 0x0000000a0cffb9a7 */ /* 0x0011e6000800003f */
[----:B------:R-:W-:-:S06]  /*186f0*/  UISETP.NE.AND UP0, UPT, UR8, 0x2, UPT ;  /* 0x000000020800788c */ /* 0x000fcc000bf05270 */
[----:B------:R-:W-:-:S13]  /*18700*/  PLOP3.LUT P1, PT, PT, PT, UP0, 0x80, 0x0 ;  /* 0x000000000000781c */ /* 0x000fda0003f2f008 */
[----:B0-----:R-:W-:Y:S05]  /*18710*/  @P1 BRA `(.L_x_418) ;  /* 0x0000000000041947 */ /* 0x001fea0003800000 */
[----:B------:R-:W-:Y:S01]  /*18720*/  BPT.TRAP 0x1 ;  /* 0x000000040000795c */ /* 0x000fe20000300000 */
.L_x_418:
[----:B------:R-:W-:Y:S05]  /*18730*/  @P0 BRA `(.L_x_419) ;  /* 0x0000000000040947 */ /* 0x000fea0003800000 */
[----:B------:R-:W-:Y:S01]  /*18740*/  BPT.TRAP 0x1 ;  /* 0x000000040000795c */ /* 0x000fe20000300000 */
.L_x_419:
[--C-:B-1----:R-:W-:Y:S01]  /*18750*/  IMAD R7, R5, 0x4000, R16.reuse ;  /* 0x0000400005077824 */ /* 0x102fe200078e0210 */
[----:B------:R-:W-:Y:S01]  /*18760*/  R2UR UR25, R12 ;  /* 0x000000000c1972ca */ /* 0x000fe200000e0000 */
[----:B------:R-:W-:Y:S01]  /*18770*/  VIADD R13, R13, 0xffffffff ;  /* 0xffffffff0d0d7836 */ /* 0x000fe20000000000 */
[----:B------:R-:W-:Y:S01]  /*18780*/  R2UR UR28, R9 ;  /* 0x00000000091c72ca */ /* 0x000fe200000e0000 */
[----:B------:R-:W-:Y:S01]  /*18790*/  UIADD3 UR22, UP0, UR36, 0xf0, URZ ;  /* 0x000000f024167890 */ /* 0x000fe2000ff1e03f */
[----:B------:R-:W-:Y:S01]  /*187a0*/  R2UR UR24, R7 ;  /* 0x00000000071872ca */ /* 0x000fe200000e0000 */
[C-C-:B------:R-:W-:Y:S01]  /*187b0*/  IMAD R7, R5.reuse, 0x800, R16.reuse ;  /* 0x0000080005077824 */ /* 0x140fe200078e0210 */
[----:B------:R-:W-:Y:S01]  /*187c0*/  R2UR UR27, R2 ;  /* 0x00000000021b72ca */ /* 0x000fe200000e0000 */
[----:B------:R-:W-:Y:S01]  /*187d0*/  IMAD R16, R5, 0x8000, R16 ;  /* 0x0000800005107824 */ /* 0x000fe200078e0210 */
[----:B------:R-:W-:Y:S01]  /*187e0*/  R2UR UR26, R14 ;  /* 0x000000000e1a72ca */ /* 0x000fe200000e0000 */
[----:B------:R-:W-:Y:S01]  /*187f0*/  UIADD3 UR30, UP1, UR36, 0x1f0, URZ ;  /* 0x000001f0241e7890 */ /* 0x000fe2000ff3e03f */
[----:B------:R-:W-:Y:S01]  /*18800*/  R2UR UR16, R7 ;  /* 0x00000000071072ca */ /* 0x000fe200000e0000 */
[----:B------:R-:W-:Y:S01]  /*18810*/  UIADD3 UR38, UP2, UR36, 0x2f0, URZ ;  /* 0x000002f024267890 */ /* 0x000fe2000ff5e03f */
[----:B------:R-:W-:Y:S01]  /*18820*/  R2UR UR8, R16 ;  /* 0x00000000100872ca */ /* 0x000fe200000e0000 */
[----:B------:R-:W-:Y:S01]  /*18830*/  UIADD3.X UR23, URZ, UR37, URZ, UP0, !UPT ;  /* 0x000000253f177290 */ /* 0x000fe200087fe43f */
[----:B------:R-:W-:Y:S01]  /*18840*/  R2UR UR19, R11 ;  /* 0x000000000b1372ca */ /* 0x000fe200000e0000 */
[----:B------:R-:W-:Y:S01]  /*18850*/  UIADD3.X UR31, URZ, UR37, URZ, UP1, !UPT ;  /* 0x000000253f1f7290 */ /* 0x000fe20008ffe43f */
[----:B------:R-:W-:Y:S01]  /*18860*/  R2UR UR10, R15 ;  /* 0x000000000f0a72ca */ /* 0x000fe200000e0000 */
[----:B------:R-:W-:Y:S01]  /*18870*/  UIADD3 UR24, UR24, 0x100, URZ ;  /* 0x0000010018187890 */ /* 0x000fe2000fffe03f */
[----:B------:R-:W-:Y:S01]  /*18880*/  R2UR UR11, R4 ;  /* 0x00000000040b72ca */ /* 0x000fe200000e0000 */
[----:B------:R-:W-:Y:S01]  /*18890*/  UIADD3.X UR39, URZ, UR37, URZ, UP2, !UPT ;  /* 0x000000253f277290 */ /* 0x000fe200097fe43f */
[----:B------:R-:W-:Y:S01]  /*188a0*/  ISETP.GT.AND P2, PT, R13, 0x1, PT ;  /* 0x000000010d00780c */ /* 0x000fe20003f44270 */
[----:B------:R-:W-:Y:S01]  /*188b0*/  UMOV UR32, 0x0 ;  /* 0x0000000000207882 */ /* 0x000fe20000000000 */
[----:B------:R-:W-:Y:S01]  /*188c0*/  IADD3 R5, R5, 0x1, RZ ;  /* 0x0000000105057810 */ /* 0x000fe20007ffe0ff */
[----:B------:R-:W-:Y:S01]  /*188d0*/  UIADD3 UR16, UR16, 0x30100, URZ ;  /* 0x0003010010107890 */ /* 0x000fe2000fffe03f */
[----:B------:R-:W-:Y:S01]  /*188e0*/  VIADD R11, R11, 0x1 ;  /* 0x000000010b0b7836 */ /* 0x000fe20000000000 */
[----:B------:R-:W-:Y:S01]  /*188f0*/  UIADD3 UR8, UR8, 0x10100, URZ ;  /* 0x0001010008087890 */ /* 0x000fe2000fffe03f */
[----:B------:R-:W-:Y:S01]  /*18900*/  ISETP.NE.AND P1, PT, R5, 0x4, PT ;  /* 0x000000040500780c */ /* 0x000fe20003f25270 */
[----:B------:R-:W-:Y:S01]  /*18910*/  UMOV UR33, 0x10000000 ;  /* 0x1000000000217882 */ /* 0x000fe20000000000 */
[----:B------:R-:W-:Y:S01]  /*18920*/  UMOV UR17, UR25 ;  /* 0x0000001900117c82 */ /* 0x000fe20008000000 */
[----:B------:R-:W-:Y:S01]  /*18930*/  UMOV UR20, UR28 ;  /* 0x0000001c00147c82 */ /* 0x000fe20008000000 */
[----:B------:R-:W-:Y:S01]  /*18940*/  UMOV UR18, UR27 ;  /* 0x0000001b00127c82 */ /* 0x000fe20008000000 */
[----:B------:R0:W-:Y:S01]  /*18950*/  UTMALDG.3D [UR24], [UR22], desc[UR32] ;  /* 0x00002018160075b4 */ /* 0x0001e20008011000 */
[----:B------:R-:W-:Y:S01]  /*18960*/  UMOV UR9, UR25 ;  /* 0x0000001900097c82 */ /* 0x000fe20008000000 */
[----:B------:R-:W-:Y:S01]  /*18970*/  UMOV UR12, UR28 ;  /* 0x0000001c000c7c82 */ /* 0x000fe20008000000 */
[----:B------:R-:W-:Y:S01]  /*18980*/  SEL R10, RZ, 0x1, P1 ;  /* 0x00000001ff0a7807 */ /* 0x000fe20000800000 */
[----:B------:R-:W-:Y:S01]  /*18990*/  VIADD R14, R14, 0x20 ;  /* 0x000000200e0e7836 */ /* 0x000fe20000000000 */
[----:B------:R-:W-:-:S02]  /*189a0*/  IADD3 R15, R15, 0x40, RZ ;  /* 0x000000400f0f7810 */ /* 0x000fc40007ffe0ff */
[----:B------:R-:W-:Y:S01]  /*189b0*/  LOP3.LUT R3, R3, R10, RZ, 0x3c, !PT ;  /* 0x0000000a03037212 */ /* 0x000fe200078e3cff */
[----:B------:R0:W-:Y:S01]  /*189c0*/  UTMALDG.3D [UR16], [UR30], desc[UR32] ;  /* 0x000020101e0075b4 */ /* 0x0001e20008011000 */
[----:B------:R-:W-:Y:S01]  /*189d0*/  SEL R5, R5, RZ, P1 ;  /* 0x000000ff05057207 */ /* 0x000fe20000800000 */
[----:B------:R0:W-:Y:S02]  /*189e0*/  UTMALDG.3D [UR8], [UR38], desc[UR32] ;  /* 0x00002008260075b4 */ /* 0x0001e40008011000 */
[----:B0-----:R-:W-:Y:S05]  /*189f0*/  @P2 BRA `(.L_x_420) ;  /* 0xfffffffc00142947 */ /* 0x001fea000383ffff */
.L_x_416:
[----:B------:R-:W-:Y:S05]  /*18a00*/  BSYNC B1 ;  /* 0x0000000000017941 */ /* 0x000fea0003800000 */
.L_x_415:
[----:B------:R-:W2:Y:S01]  /*18a10*/  LDL.LU R16, [R1+0x200] ;  /* 0x0002000001107983 */ /* 0x000ea20000300800 */
[----:B------:R-:W-:Y:S01]  /*18a20*/  LOP3.LUT P5, RZ, R8, 0xff, RZ, 0xc0, !PT ;  /* 0x000000ff08ff7812 */ /* 0x000fe200078ac0ff */
[----:B------:R-:W-:Y:S01]  /*18a30*/  VIADD R6, R6, UR13 ;  /* 0x0000000d06067c36 */ /* 0x000fe20008000000 */
[----:B------:R-:W-:Y:S01]  /*18a40*/  ULDC.64 UR8, c[0x0][0x750] ;  /* 0x0001d40000087ab9 */ /* 0x000fe20000000a00 */
[----:B------:R-:W3:Y:S01]  /*18a50*/  LDL.LU R12, [R1+0x204] ;  /* 0x00020400010c7983 */ /* 0x000ee20000300800 */
[----:B------:R-:W-:Y:S01]  /*18a60*/  BSSY B1, `(.L_x_421) ;  /* 0x0000070000017945 */ /* 0x000fe20003800000 */
[----:B------:R-:W-:Y:S01]  /*18a70*/  IMAD.MOV.U32 R9, RZ, RZ, -0x1 ;  /* 0xffffffffff097424 */ /* 0x000fe200078e00ff */
[----:B------:R-:W-:Y:S02]  /*18a80*/  SHF.R.U32.HI R2, RZ, 0x2, R6 ;  /* 0x00000002ff027819 */ /* 0x000fe40000011606 */
[----:B------:R-:W-:Y:S02]  /*18a90*/  ISETP.GT.U32.AND P1, PT, R6, 0x3, PT ;  /* 0x000000030600780c */ /* 0x000fe40003f24070 */
[----:B------:R-:W-:-:S02]  /*18aa0*/  LOP3.LUT R2, R2, 0x1, RZ, 0xc0, !PT ;  /* 0x0000000102027812 */ /* 0x000fc400078ec0ff */
[----:B------:R-:W-:Y:S01]  /*18ab0*/  LOP3.LUT R6, R6, 0x3, RZ, 0xc0, !PT ;  /* 0x0000000306067812 */ /* 0x000fe200078ec0ff */
[----:B------:R-:W0:Y:S01]  /*18ac0*/  @P5 S2R R3, SR_CgaCtaId ;  /* 0x0000000000035919 */ /* 0x000e220000008800 */
[----:B------:R-:W-:Y:S02]  /*18ad0*/  ISETP.NE.U32.AND P2, PT, R2, 0x1, PT ;  /* 0x000000010200780c */ /* 0x000fe40003f45070 */
[----:B------:R-:W-:Y:S02]  /*18ae0*/  @P5 MOV R2, 0x400 ;  /* 0x0000040000025802 */ /* 0x000fe40000000f00 */
[----:B------:R-:W-:Y:S02]  /*18af0*/  PRMT R4, RZ, 0x7610, R4 ;  /* 0x00007610ff047816 */ /* 0x000fe40000000004 */
[----:B------:R-:W-:Y:S02]  /*18b00*/  PRMT R8, RZ, 0x7610, R8 ;  /* 0x00007610ff087816 */ /* 0x000fe40000000008 */
[----:B0-----:R-:W-:Y:S01]  /*18b10*/  @P5 LEA R2, R3, R2, 0x18 ;  /* 0x0000000203025211 */ /* 0x001fe200078ec0ff */
[----:B------:R-:W-:-:S03]  /*18b20*/  IMAD.U32 R3, RZ, RZ, UR13 ;  /* 0x0000000dff037e24 */ /* 0x000fc6000f8e00ff */
[----:B------:R0:W-:Y:S02]  /*18b30*/  @P5 SYNCS.ARRIVE.TRANS64.A1T0 RZ, [R2+URZ+0x58], RZ ;  /* 0x000058ff02ff59a7 */ /* 0x0001e4000810003f */
[C---:B------:R-:W-:Y:S02]  /*18b40*/  ISETP.LT.U32.AND P1, PT, R3.reuse, 0x4, P1 ;  /* 0x000000040300780c */ /* 0x040fe40000f21070 */
[----:B------:R-:W-:Y:S02]  /*18b50*/  ISETP.GT.U32.AND P2, PT, R3, 0x3, !P2 ;  /* 0x000000030300780c */ /* 0x000fe40005744070 */
[----:B------:R-:W-:Y:S02]  /*18b60*/  SEL R3, RZ, 0x1, !P1 ;  /* 0x00000001ff037807 */ /* 0x000fe40004800000 */
[----:B0-----:R-:W-:-:S04]  /*18b70*/  SEL R2, RZ, 0x1, !P2 ;  /* 0x00000001ff027807 */ /* 0x001fc80005000000 */
[----:B------:R-:W-:Y:S01]  /*18b80*/  LOP3.LUT R0, R2, R0, R3, 0x96, !PT ;  /* 0x0000000002007212 */ /* 0x000fe200078e9603 */
[----:B------:R-:W-:Y:S01]  /*18b90*/  IMAD.MOV.U32 R2, RZ, RZ, -0x1 ;  /* 0xffffffffff027424 */ /* 0x000fe200078e00ff */
[----:B------:R-:W-:Y:S02]  /*18ba0*/  MOV R3, 0xffffffff ;  /* 0xffffffff00037802 */ /* 0x000fe40000000f00 */
[----:B---3--:R-:W-:-:S04]  /*18bb0*/  IADD3 R12, P1, R12, UR34, RZ ;  /* 0x000000220c0c7c10 */ /* 0x008fc8000ff3e0ff */
[----:B--2---:R-:W-:Y:S01]  /*18bc0*/  IADD3.X R16, R16, UR14, RZ, P1, !PT ;  /* 0x0000000e10107c10 */ /* 0x004fe20008ffe4ff */
[----:B------:R0:W-:Y:S01]  /*18bd0*/  STL [R1+0x204], R12 ;  /* 0x0002040c01007387 */ /* 0x0001e20000100800 */
[----:B------:R-:W-:-:S03]  /*18be0*/  ISETP.GE.U32.AND P1, PT, R12, UR8, PT ;  /* 0x000000080c007c0c */ /* 0x000fc6000bf26070 */
[----:B------:R0:W-:Y:S01]  /*18bf0*/  STL [R1+0x200], R16 ;  /* 0x0002001001007387 */ /* 0x0001e20000100800 */
[----:B------:R-:W-:-:S13]  /*18c00*/  ISETP.GE.U32.AND.EX P1, PT, R16, UR9, PT, P1 ;  /* 0x0000000910007c0c */ /* 0x000fda000bf26110 */
[----:B0-----:R-:W-:Y:S05]  /*18c10*/  @P1 BRA `(.L_x_422) ;  /* 0x0000000400501947 */ /* 0x001fea0003800000 */
[----:B------:R-:W0:Y:S01]  /*18c20*/  S2R R7, SR_CTAID.X ;  /* 0x0000000000077919 */ /* 0x000e220000002500 */
[----:B------:R-:W-:Y:S01]  /*18c30*/  ULDC UR8, c[0x0][0x150] ;  /* 0x0000540000087ab9 */ /* 0x000fe20000000800 */
[----:B------:R-:W1:Y:S01]  /*18c40*/  LDC R4, c[0x0][0x144] ;  /* 0x00005100ff047b82 */ /* 0x000e620000000800 */
[----:B------:R-:W-:Y:S01]  /*18c50*/  ULDC UR11, c[0x0][0x730] ;  /* 0x0001cc00000b7ab9 */ /* 0x000fe20000000800 */
[----:B------:R-:W2:Y:S06]  /*18c60*/  S2R R5, SR_CTAID.Y ;  /* 0x0000000000057919 */ /* 0x000eac0000002600 */
[----:B------:R-:W3:Y:S01]  /*18c70*/  LDC R10, c[0x0][0x148] ;  /* 0x00005200ff0a7b82 */ /* 0x000ee20000000800 */
[----:B0-----:R-:W-:-:S02]  /*18c80*/  I2FP.F32.U32 R2, R7 ;  /* 0x0000000700027245 */ /* 0x001fc40000201000 */
[----:B--2---:R-:W-:-:S03]  /*18c90*/  I2FP.F32.U32 R3, R5 ;  /* 0x0000000500037245 */ /* 0x004fc60000201000 */
[----:B------:R-:W-:Y:S01]  /*18ca0*/  FMUL R2, R2, UR8 ;  /* 0x0000000802027c20 */ /* 0x000fe20008400000 */
[----:B------:R-:W-:Y:S02]  /*18cb0*/  ULDC UR8, c[0x0][0x154] ;  /* 0x0000550000087ab9 */ /* 0x000fe40000000800 */
[----:B------:R-:W-:Y:S01]  /*18cc0*/  FMUL R9, R3, UR8 ;  /* 0x0000000803097c20 */ /* 0x000fe20008400000 */
[----:B------:R-:W-:Y:S02]  /*18cd0*/  ULDC.64 UR8, c[0x0][0x728] ;  /* 0x0001ca0000087ab9 */ /* 0x000fe40000000a00 */
[----:B------:R-:W0:Y:S01]  /*18ce0*/  F2I.U32.TRUNC.NTZ R2, R2 ;  /* 0x0000000200027305 */ /* 0x000e22000020f000 */
[----:B------:R-:W-:-:S04]  /*18cf0*/  ISETP.NE.U32.AND P1, PT, RZ, UR8, PT ;  /* 0x00000008ff007c0c */ /* 0x000fc8000bf25070 */
[----:B------:R-:W-:-:S03]  /*18d00*/  ISETP.NE.AND.EX P1, PT, RZ, UR9, PT, P1 ;  /* 0x00000009ff007c0c */ /* 0x000fc6000bf25310 */
[----:B------:R-:W2:Y:S01]  /*18d10*/  F2I.U32.TRUNC.NTZ R9, R9 ;  /* 0x0000000900097305 */ /* 0x000ea2000020f000 */
[----:B0-----:R-:W-:Y:S01]  /*18d20*/  IMAD.MOV R3, RZ, RZ, -R2 ;  /* 0x000000ffff037224 */ /* 0x001fe200078e0a02 */
[----:B------:R-:W-:-:S03]  /*18d30*/  MOV R2, R12 ;  /* 0x0000000c00027202 */ /* 0x000fc60000000f00 */
[----:B-1----:R-:W-:Y:S02]  /*18d40*/  IMAD R7, R4, R3, R7 ;  /* 0x0000000304077224 */ /* 0x002fe400078e0207 */
[----:B--2---:R-:W-:-:S04]  /*18d50*/  IMAD.MOV R3, RZ, RZ, -R9 ;  /* 0x000000ffff037224 */ /* 0x004fc800078e0a09 */
[----:B---3--:R-:W-:Y:S02]  /*18d60*/  @P4 IMAD R7, R10, R3, R5 ;  /* 0x000000030a074224 */ /* 0x008fe400078e0205 */
[----:B------:R-:W-:Y:S01]  /*18d70*/  IMAD.MOV.U32 R3, RZ, RZ, R16 ;  /* 0x000000ffff037224 */ /* 0x000fe200078e0010 */
[----:B------:R-:W-:Y:S06]  /*18d80*/  @!P1 BRA `(.L_x_423) ;  /* 0x0000000000289947 */ /* 0x000fec0003800000 */
[----:B------:R-:W-:Y:S02]  /*18d90*/  ULDC UR10, c[0x0][0x734] ;  /* 0x0001cd00000a7ab9 */ /* 0x000fe40000000800 */
[----:B------:R-:W-:-:S05]  /*18da0*/  IADD3 R3, P1, R12, UR10, RZ ;  /* 0x0000000a0c037c10 */ /* 0x000fca000ff3e0ff */
[----:B------:R-:W-:-:S04]  /*18db0*/  IMAD.X R9, RZ, RZ, R16, P1 ;  /* 0x000000ffff097224 */ /* 0x000fc800008e0610 */
[----:B------:R-:W-:-:S04]  /*18dc0*/  IMAD.WIDE.U32 R4, R9, UR8, RZ ;  /* 0x0000000809047c25 */ /* 0x000fc8000f8e00ff */
[----:B------:R-:W-:-:S04]  /*18dd0*/  IMAD.WIDE.U32 R4, P1, R3, UR9, R4 ;  /* 0x0000000903047c25 */ /* 0x000fc8000f820004 */
[----:B------:R-:W-:Y:S01]  /*18de0*/  IMAD.WIDE.U32 R2, R3, UR8, RZ ;  /* 0x0000000803027c25 */ /* 0x000fe2000f8e00ff */
[----:B------:R-:W-:-:S04]  /*18df0*/  MOV R2, R5 ;  /* 0x0000000500027202 */ /* 0x000fc80000000f00 */
[----:B------:R-:W-:Y:S01]  /*18e00*/  IADD3 RZ, P2, R3, R4, RZ ;  /* 0x0000000403ff7210 */ /* 0x000fe20007f5e0ff */
[----:B------:R-:W-:-:S04]  /*18e10*/  IMAD.X R3, RZ, RZ, RZ, P1 ;  /* 0x000000ffff037224 */ /* 0x000fc800008e06ff */
[----:B------:R-:W-:-:S08]  /*18e20*/  IMAD.WIDE.U32.X R2, R9, UR9, R2, P2 ;  /* 0x0000000909027c25 */ /* 0x000fd000090e0402 */
.L_x_423:
[--C-:B------:R-:W-:Y:S01]  /*18e30*/  SHF.R.U64 R9, R2, UR11, R3.reuse ;  /* 0x0000000b02097c19 */ /* 0x100fe20008001203 */
[----:B------:R-:W-:Y:S01]  /*18e40*/  ULDC.64 UR8, c[0x0][0x720] ;  /* 0x0001c80000087ab9 */ /* 0x000fe20000000a00 */
[----:B------:R-:W-:Y:S01]  /*18e50*/  SHF.R.U32.HI R2, RZ, UR11, R3 ;  /* 0x0000000bff027c19 */ /* 0x000fe20008011603 */
[----:B------:R-:W-:Y:S01]  /*18e60*/  IMAD.MOV.U32 R3, RZ, RZ, R16 ;  /* 0x000000ffff037224 */ /* 0x000fe200078e0010 */
[----:B------:R-:W-:Y:S01]  /*18e70*/  IADD3 R11, P1, RZ, -R9, RZ ;  /* 0x80000009ff0b7210 */ /* 0x000fe20007f3e0ff */
[----:B------:R-:W-:-:S04]  /*18e80*/  ULDC.64 UR10, c[0x0][0x740] ;  /* 0x0001d000000a7ab9 */ /* 0x000fc80000000a00 */
[----:B------:R-:W-:Y:S01]  /*18e90*/  IMAD.X R2, RZ, RZ, ~R2, P1 ;  /* 0x000000ffff027224 */ /* 0x000fe200008e0e02 */
[----:B------:R-:W-:-:S03]  /*18ea0*/  ISETP.NE.U32.AND P1, PT, RZ, UR10, PT ;  /* 0x0000000aff007c0c */ /* 0x000fc6000bf25070 */
[----:B------:R-:W-:Y:S01]  /*18eb0*/  IMAD R2, R2, UR8, RZ ;  /* 0x0000000802027c24 */ /* 0x000fe2000f8e02ff */
[----:B------:R-:W-:-:S03]  /*18ec0*/  ISETP.NE.AND.EX P1, PT, RZ, UR11, PT, P1 ;  /* 0x0000000bff007c0c */ /* 0x000fc6000bf25310 */
[----:B------:R-:W-:Y:S02]  /*18ed0*/  IMAD R5, R11, UR9, R2 ;  /* 0x000000090b057c24 */ /* 0x000fe4000f8e0202 */
[----:B------:R-:W-:-:S04]  /*18ee0*/  IMAD.MOV.U32 R2, RZ, RZ, R12 ;  /* 0x000000ffff027224 */ /* 0x000fc800078e000c */
[----:B------:R-:W-:Y:S01]  /*18ef0*/  IMAD.WIDE.U32 R2, R11, UR8, R2 ;  /* 0x000000080b027c25 */ /* 0x000fe2000f8e0002 */
[----:B------:R-:W-:-:S04]  /*18f00*/  ULDC UR8, c[0x0][0x718] ;  /* 0x0001c60000087ab9 */ /* 0x000fc80000000800 */
[----:B------:R-:W-:-:S04]  /*18f10*/  IADD3 R3, R3, R5, RZ ;  /* 0x0000000503037210 */ /* 0x000fc80007ffe0ff */
[--C-:B------:R-:W-:Y:S02]  /*18f20*/  SHF.R.U64 R10, R2, UR8, R3.reuse ;  /* 0x00000008020a7c19 */ /* 0x100fe40008001203 */
[----:B------:R-:W-:Y:S01]  /*18f30*/  SHF.R.U32.HI R3, RZ, UR8, R3 ;  /* 0x00000008ff037c19 */ /* 0x000fe20008011603 */
[----:B------:R-:W-:-:S03]  /*18f40*/  ULDC UR8, c[0x0][0x708] ;  /* 0x0001c20000087ab9 */ /* 0x000fc60000000800 */
[--C-:B------:R-:W-:Y:S02]  /*18f50*/  SHF.R.U64 R12, R10, UR8, R3.reuse ;  /* 0x000000080a0c7c19 */ /* 0x100fe40008001203 */
[----:B------:R-:W-:Y:S01]  /*18f60*/  SHF.R.U32.HI R3, RZ, UR8, R3 ;  /* 0x00000008ff037c19 */ /* 0x000fe20008011603 */
[----:B------:R-:W-:-:S03]  /*18f70*/  ULDC UR8, c[0x0][0x758] ;  /* 0x0001d60000087ab9 */ /* 0x000fc60000000800 */
[--C-:B------:R-:W-:Y:S02]  /*18f80*/  SHF.R.U64 R11, R12, UR8, R3.reuse ;  /* 0x000000080c0b7c19 */ /* 0x100fe40008001203 */
[----:B------:R-:W-:-:S03]  /*18f90*/  SHF.R.U32.HI R13, RZ, UR8, R3 ;  /* 0x00000008ff0d7c19 */ /* 0x000fc60008011603 */
[----:B------:R-:W-:Y:S02]  /*18fa0*/  IMAD.MOV.U32 R2, RZ, RZ, R11 ;  /* 0x000000ffff027224 */ /* 0x000fe400078e000b */
[----:B------:R-:W-:Y:S01]  /*18fb0*/  IMAD.MOV.U32 R3, RZ, RZ, R13 ;  /* 0x000000ffff037224 */ /* 0x000fe200078e000d */
[----:B------:R-:W-:Y:S06]  /*18fc0*/  @!P1 BRA `(.L_x_424) ;  /* 0x0000000000289947 */ /* 0x000fec0003800000 */
[----:B------:R-:W-:Y:S02]  /*18fd0*/  ULDC UR8, c[0x0][0x74c] ;  /* 0x0001d30000087ab9 */ /* 0x000fe40000000800 */
[----:B------:R-:W-:-:S05]  /*18fe0*/  IADD3 R3, P1, R11, UR8, RZ ;  /* 0x000000080b037c10 */ /* 0x000fca000ff3e0ff */
[----:B------:R-:W-:-:S04]  /*18ff0*/  IMAD.X R13, RZ, RZ, R13, P1 ;  /* 0x000000ffff0d7224 */ /* 0x000fc800008e060d */
[----:B------:R-:W-:-:S04]  /*19000*/  IMAD.WIDE.U32 R4, R13, UR10, RZ ;  /* 0x0000000a0d047c25 */ /* 0x000fc8000f8e00ff */
[----:B------:R-:W-:-:S04]  /*19010*/  IMAD.WIDE.U32 R4, P1, R3, UR11, R4 ;  /* 0x0000000b03047c25 */ /* 0x000fc8000f820004 */
[----:B------:R-:W-:-:S04]  /*19020*/  IMAD.WIDE.U32 R2, R3, UR10, RZ ;  /* 0x0000000a03027c25 */ /* 0x000fc8000f8e00ff */
[----:B------:R-:W-:Y:S01]  /*19030*/  IMAD.MOV.U32 R2, RZ, RZ, R5 ;  /* 0x000000ffff027224 */ /* 0x000fe200078e0005 */
[----:B------:R-:W-:Y:S02]  /*19040*/  IADD3 RZ, P2, R3, R4, RZ ;  /* 0x0000000403ff7210 */ /* 0x000fe40007f5e0ff */
[----:B------:R-:W-:-:S03]  /*19050*/  IADD3.X R3, RZ, RZ, RZ, P1, !PT ;  /* 0x000000ffff037210 */ /* 0x000fc60000ffe4ff */
[----:B------:R-:W-:-:S08]  /*19060*/  IMAD.WIDE.U32.X R2, R13, UR11, R2, P2 ;  /* 0x0000000b0d027c25 */ /* 0x000fd000090e0402 */
.L_x_424:
[----:B------:R-:W-:Y:S01]  /*19070*/  ULDC UR8, c[0x0][0x748] ;  /* 0x0001d20000087ab9 */ /* 0x000fe20000000800 */
[----:B------:R-:W-:Y:S01]  /*19080*/  LOP3.LUT R12, R12, UR7, RZ, 0xc0, !PT ;  /* 0x000000070c0c7c12 */ /* 0x000fe2000f8ec0ff */
[----:B------:R-:W-:Y:S01]  /*19090*/  IMAD.MOV.U32 R4, RZ, RZ, 0x1 ;  /* 0x00000001ff047424 */ /* 0x000fe200078e00ff */
[----:B------:R-:W-:Y:S01]  /*190a0*/  SHF.R.U64 R3, R2, UR8, R3 ;  /* 0x0000000802037c19 */ /* 0x000fe20008001203 */
[----:B------:R-:W-:-:S04]  /*190b0*/  ULDC UR8, c[0x0][0x738] ;  /* 0x0001ce0000087ab9 */ /* 0x000fc80000000800 */
[----:B------:R-:W-:Y:S02]  /*190c0*/  IMAD.MOV R2, RZ, RZ, -R3 ;  /* 0x000000ffff027224 */ /* 0x000fe400078e0a03 */
[----:B------:R-:W-:Y:S02]  /*190d0*/  IMAD R12, R3, UR5, R12 ;  /* 0x00000005030c7c24 */ /* 0x000fe4000f8e020c */
[----:B------:R-:W-:Y:S01]  /*190e0*/  IMAD R11, R2, UR8, R11 ;  /* 0x00000008020b7c24 */ /* 0x000fe2000f8e020b */
[----:B------:R-:W-:Y:S01]  /*190f0*/  ULDC UR8, c[0x0][0x710] ;  /* 0x0001c40000087ab9 */ /* 0x000fe20000000800 */
[----:B------:R-:W-:Y:S01]  /*19100*/  LOP3.LUT R2, R10, UR4, RZ, 0xc0, !PT ;  /* 0x000000040a027c12 */ /* 0x000fe2000f8ec0ff */
[----:B------:R-:W-:Y:S01]  /*19110*/  IMAD R7, R12, UR8, R7 ;  /* 0x000000080c077c24 */ /* 0x000fe2000f8e0207 */
[----:B------:R-:W-:-:S03]  /*19120*/  ULDC UR8, c[0x0][0x700] ;  /* 0x0001c00000087ab9 */ /* 0x000fc60000000800 */
[----:B------:R-:W-:-:S05]  /*19130*/  IMAD R2, R11, UR8, R2 ;  /* 0x000000080b027c24 */ /* 0x000fca000f8e0202 */
[----:B------:R-:W-:Y:S02]  /*19140*/  SEL R3, R2, R7, !P4 ;  /* 0x0000000702037207 */ /* 0x000fe40006000000 */
[----:B------:R-:W-:-:S07]  /*19150*/  SEL R2, R7, R2, !P4 ;  /* 0x0000000207027207 */ /* 0x000fce0006000000 */
.L_x_422:
[----:B------:R-:W-:Y:S05]  /*19160*/  BSYNC B1 ;  /* 0x0000000000017941 */ /* 0x000fea0003800000 */
.L_x_421:
[----:B------:R-:W-:-:S13]  /*19170*/  LOP3.LUT P1, RZ, R4, 0xff, RZ, 0xc0, !PT ;  /* 0x000000ff04ff7812 */ /* 0x000fda000782c0ff */
[----:B------:R-:W-:Y:S05]  /*19180*/  @P1 BRA `(.L_x_425) ;  /* 0xfffffff000f81947 */ /* 0x000fea000383ffff */
[----:B------:R-:W-:Y:S05]  /*19190*/  BSYNC B0 ;  /* 0x0000000000007941 */ /* 0x000fea0003800000 */
.L_x_413:
[----:B------:R-:W-:-:S03]  /*191a0*/  UMOV UR8, 0xffffffff ;  /* 0xffffffff00087882 */ /* 0x000fc60000000000 */
[----:B------:R-:W-:Y:S05]  /*191b0*/  BRA.DIV UR8, `(.L_x_426) ;  /* 0x0000000608087947 */ /* 0x000fea000b800000 */
[----:B------:R-:W-:-:S13]  /*191c0*/  ELECT P0, URZ, PT ;  /* 0x00000000003f782f */ /* 0x000fda0003800000 */
.L_x_440:
[----:B------:R-:W-:Y:S04]  /*191d0*/  BSSY B0, `(.L_x_427) ;  /* 0x000002c000007945 */ /* 0x000fe80003800000 */
[----:B------:R-:W-:Y:S05]  /*191e0*/  @!P0 BRA `(.L_x_428) ;  /* 0x0000000000a88947 */ /* 0x000fea0003800000 */
[----:B------:R-:W-:-:S04]  /*191f0*/  ULOP3.LUT UR8, UR6, 0x2, URZ, 0xfc, !UPT ;  /* 0x0000000206087892 */ /* 0x000fc8000f8efc3f */
[----:B------:R-:W-:-:S06]  /*19200*/  UISETP.NE.AND UP0, UPT, UR8, 0x3, UPT ;  /* 0x000000030800788c */ /* 0x000fcc000bf05270 */
[----:B------:R-:W-:-:S13]  /*19210*/  PLOP3.LUT P0, PT, PT, PT, UP0, 0x80, 0x0 ;  /* 0x000000000000781c */ /* 0x000fda0003f0f008 */
[----:B------:R-:W-:Y:S05]  /*19220*/  @!P0 BRA `(.L_x_429) ;  /* 0x0000000000048947 */ /* 0x000fea0003800000 */
[----:B------:R-:W-:Y:S01]  /*19230*/  BPT.TRAP 0x1 ;  /* 0x000000040000795c */ /* 0x000fe20000300000 */
.L_x_429:
[----:B------:R-:W0:Y:S01]  /*19240*/  S2R R3, SR_CgaCtaId ;  /* 0x0000000000037919 */ /* 0x000e220000008800 */
[----:B------:R-:W-:-:S04]  /*19250*/  MOV R2, 0x400 ;  /* 0x0000040000027802 */ /* 0x000fc80000000f00 */
[----:B0-----:R-:W-:Y:S02]  /*19260*/  LEA R3, R3, R2, 0x18 ;  /* 0x0000000203037211 */ /* 0x001fe400078ec0ff */
[----:B------:R-:W-:Y:S02]  /*19270*/  SHF.L.U32 R2, R0, 0x1f, RZ ;  /* 0x0000001f00027819 */ /* 0x000fe400000006ff */
[----:B------:R-:W-:-:S05]  /*19280*/  IADD3 R3, R3, 0x20, RZ ;  /* 0x0000002003037810 */ /* 0x000fca0007ffe0ff */
[----:B------:R-:W-:-:S04]  /*19290*/  IMAD R5, R6, 0x8, R3 ;  /* 0x0000000806057824 */ /* 0x000fc800078e0203 */
[----:B------:R-:W0:Y:S02]  /*192a0*/  SYNCS.PHASECHK.TRANS64.TRYWAIT P0, [R5+URZ], R2 ;  /* 0x00000002050075a7 */ /* 0x000e24000800017f */
[----:B0-----:R-:W-:Y:S05]  /*192b0*/  @!P0 BRA `(.L_x_430) ;  /* 0x0000000000ec8947 */ /* 0x001fea0003800000 */
.L_x_441:
[----:B------:R-:W-:-:S05]  /*192c0*/  VIADD R6, R6, 0x1 ;  /* 0x0000000106067836 */ /* 0x000fca0000000000 */
[----:B------:R-:W-:-:S04]  /*192d0*/  ISETP.NE.AND P0, PT, R6, 0x4, PT ;  /* 0x000000040600780c */ /* 0x000fc80003f05270 */
[----:B0-----:R-:W-:Y:S02]  /*192e0*/  SEL R5, RZ, 0x1, P0 ;  /* 0x00000001ff057807 */ /* 0x001fe40000000000 */
[----:B------:R-:W-:Y:S02]  /*192f0*/  SEL R6, R6, RZ, P0 ;  /* 0x000000ff06067207 */ /* 0x000fe40000000000 */
[----:B------:R-:W-:-:S03]  /*19300*/  LOP3.LUT R5, R0, R5, RZ, 0x3c, !PT ;  /* 0x0000000500057212 */ /* 0x000fc600078e3cff */
[----:B------:R-:W-:Y:S01]  /*19310*/  IMAD R7, R6, 0x8, R3 ;  /* 0x0000000806077824 */ /* 0x000fe200078e0203 */
[----:B------:R-:W-:-:S04]  /*19320*/  SHF.L.U32 R0, R5, 0x1f, RZ ;  /* 0x0000001f05007819 */ /* 0x000fc800000006ff */
[----:B------:R-:W0:Y:S02]  /*19330*/  SYNCS.PHASECHK.TRANS64.TRYWAIT P0, [R7+URZ], R0 ;  /* 0x00000000070075a7 */ /* 0x000e24000800017f */
[----:B0-----:R-:W-:Y:S05]  /*19340*/  @!P0 BRA `(.L_x_431) ;  /* 0x0000000000dc8947 */ /* 0x001fea0003800000 */
.L_x_442:
[----:B0-----:R-:W-:-:S04]  /*19350*/  IADD3 R0, R6, 0x1, RZ ;  /* 0x0000000106007810 */ /* 0x001fc80007ffe0ff */
[----:B------:R-:W-:-:S04]  /*19360*/  ISETP.NE.AND P0, PT, R0, 0x4, PT ;  /* 0x000000040000780c */ /* 0x000fc80003f05270 */
[----:B------:R-:W-:Y:S02]  /*19370*/  SEL R2, RZ, 0x1, P0 ;  /* 0x00000001ff027807 */ /* 0x000fe40000000000 */
[----:B------:R-:W-:Y:S02]  /*19380*/  SEL R4, R0, RZ, P0 ;  /* 0x000000ff00047207 */ /* 0x000fe40000000000 */
[----:B------:R-:W-:-:S03]  /*19390*/  LOP3.LUT R5, R5, R2, RZ, 0x3c, !PT ;  /* 0x0000000205057212 */ /* 0x000fc600078e3cff */
[----:B------:R-:W-:Y:S01]  /*193a0*/  IMAD R7, R4, 0x8, R3 ;  /* 0x0000000804077824 */ /* 0x000fe200078e0203 */
[----:B------:R-:W-:-:S04]  /*193b0*/  SHF.L.U32 R0, R5, 0x1f, RZ ;  /* 0x0000001f05007819 */ /* 0x000fc800000006ff */
[----:B------:R-:W0:Y:S02]  /*193c0*/  SYNCS.PHASECHK.TRANS64.TRYWAIT P0, [R7+URZ], R0 ;  /* 0x00000000070075a7 */ /* 0x000e24000800017f */
[----:B0-----:R-:W-:Y:S05]  /*193d0*/  @!P0 BRA `(.L_x_432) ;  /* 0x0000000000cc8947 */ /* 0x001fea0003800000 */
.L_x_443:
[----:B0-----:R-:W-:-:S05]  /*193e0*/  VIADD R0, R4, 0x1 ;  /* 0x0000000104007836 */ /* 0x001fca0000000000 */
[----:B------:R-:W-:-:S04]  /*193f0*/  ISETP.NE.AND P0, PT, R0, 0x4, PT ;  /* 0x000000040000780c */ /* 0x000fc80003f05270 */
[----:B------:R-:W-:Y:S02]  /*19400*/  SEL R2, RZ, 0x1, P0 ;  /* 0x00000001ff027807 */ /* 0x000fe40000000000 */
[----:B------:R-:W-:Y:S02]  /*19410*/  SEL R0, R0, RZ, P0 ;  /* 0x000000ff00007207 */ /* 0x000fe40000000000 */
[----:B------:R-:W-:-:S03]  /*19420*/  LOP3.LUT R2, R5, R2, RZ, 0x3c, !PT ;  /* 0x0000000205027212 */ /* 0x000fc600078e3cff */
[----:B------:R-:W-:Y:S01]  /*19430*/  IMAD R3, R0, 0x8, R3 ;  /* 0x0000000800037824 */ /* 0x000fe200078e0203 */
[----:B------:R-:W-:-:S07]  /*19440*/  SHF.L.U32 R0, R2, 0x1f, RZ ;  /* 0x0000001f02007819 */ /* 0x000fce00000006ff */
.L_x_433:
[----:B0-----:R0:W1:Y:S02]  /*19450*/  SYNCS.PHASECHK.TRANS64.TRYWAIT P0, [R3+URZ], R0 ;  /* 0x00000000030075a7 */ /* 0x001064000800017f */
[----:B-1----:R-:W-:Y:S05]  /*19460*/  @!P0 NANOSLEEP.SYNCS 0x989680 ;  /* 0x009896800000895d */ /* 0x002fea0003900000 */
[----:B------:R-:W1:Y:S02]  /*19470*/  @!P0 SYNCS.PHASECHK.TRANS64 P0, [R3+URZ], R0 ;  /* 0x00000000030085a7 */ /* 0x000e64000800007f */
[----:B-1----:R-:W-:Y:S05]  /*19480*/  @!P0 BRA `(.L_x_433) ;  /* 0xfffffffc00f08947 */ /* 0x002fea000383ffff */
.L_x_428:
[----:B------:R-:W-:Y:S05]  /*19490*/  BSYNC B0 ;  /* 0x0000000000007941 */ /* 0x000fea0003800000 */
.L_x_427:
[----:B------:R-:W-:Y:S05]  /*194a0*/  EXIT ;  /* 0x000000000000794d */ /* 0x000fea0003800000 */
.L_x_17:
[----:B--2---:R-:W-:-:S04]  /*194b0*/  MOV R4, UR12 ;  /* 0x0000000c00047c02 */ /* 0x004fc80008000f00 */
[----:B------:R2:W3:Y:S03]  /*194c0*/  SYNCS.PHASECHK.TRANS64.TRYWAIT P0, [R4+URZ], R2 ;  /* 0x00000002040075a7 */ /* 0x0004e6000800017f */
[----:B---3--:R-:W-:Y:S05]  /*194d0*/  @!P0 NANOSLEEP.SYNCS 0x989680 ;  /* 0x009896800000895d */ /* 0x008fea0003900000 */
[----:B------:R-:W3:Y:S02]  /*194e0*/  @!P0 SYNCS.PHASECHK.TRANS64 P0, [R4+URZ], R2 ;  /* 0x00000002040085a7 */ /* 0x000ee4000800007f */
[----:B---3--:R-:W-:Y:S05]  /*194f0*/  @!P0 BRA `(.L_x_17) ;  /* 0xfffffffc00ec8947 */ /* 0x008fea000383ffff */
[----:B------:R-:W-:Y:S05]  /*19500*/  BRA `(.L_x_16) ;  /* 0xfffffe88006c7947 */ /* 0x000fea000383ffff */
.L_x_414:
[----:B------:R-:W-:Y:S01]  /*19510*/  BSSY B1, `(.L_x_434) ;  /* 0x0000006000017945 */ /* 0x000fe20003800000 */
[----:B------:R-:W-:-:S07]  /*19520*/  IMAD.MOV.U32 R4, RZ, RZ, -0x1 ;  /* 0xffffffffff047424 */ /* 0x000fce00078e00ff */
[----:B------:R-:W-:Y:S05]  /*19530*/  WARPSYNC.COLLECTIVE R4, `(.L_x_435) ;  /* 0x00000000040c7348 */ /* 0x000fea0003c00000 */
[----:B------:R-:W-:Y:S02]  /*19540*/  ELECT P1, UR62, PT ;  /* 0x00000000003e782f */ /* 0x000fe40003820000 */
[----:B------:R-:W-:Y:S01]  /*19550*/  MOV R4, UR62 ;  /* 0x0000003e00047c02 */ /* 0x000fe20008000f00 */
[----:B------:R-:W-:Y:S10]  /*19560*/  ENDCOLLECTIVE ;  /* 0x000000000000791b */ /* 0x000ff40003800000 */
.L_x_435:
[----:B------:R-:W-:Y:S05]  /*19570*/  BSYNC B1 ;  /* 0x0000000000017941 */ /* 0x000fea0003800000 */
.L_x_434:
[----:B------:R-:W-:Y:S05]  /*19580*/  BRA `(.L_x_436) ;  /* 0xfffffff000047947 */ /* 0x000fea000383ffff */
.L_x_417:
[----:B-1----:R1:W2:Y:S02]  /*19590*/  SYNCS.PHASECHK.TRANS64.TRYWAIT P1, [R12+URZ+0x20], R7 ;  /* 0x000020070c0075a7 */ /* 0x0022a4000802017f */
[----:B--2---:R-:W-:Y:S05]  /*195a0*/  @!P1 NANOSLEEP.SYNCS 0x989680 ;  /* 0x009896800000995d */ /* 0x004fea0003900000 */
[----:B------:R-:W2:Y:S02]  /*195b0*/  @!P1 SYNCS.PHASECHK.TRANS64 P1, [R12+URZ+0x20], R7 ;  /* 0x000020070c0095a7 */ /* 0x000ea4000802007f */
[----:B--2---:R-:W-:Y:S05]  /*195c0*/  @!P1 BRA `(.L_x_417) ;  /* 0xfffffffc00f09947 */ /* 0x004fea000383ffff */
[----:B------:R-:W-:Y:S05]  /*195d0*/  BRA `(.L_x_437) ;  /* 0xfffffff0003c7947 */ /* 0x000fea000383ffff */
.L_x_426:
[----:B------:R-:W-:Y:S01]  /*195e0*/  BSSY B0, `(.L_x_438) ;  /* 0x0000006000007945 */ /* 0x000fe20003800000 */
[----:B------:R-:W-:-:S07]  /*195f0*/  IMAD.MOV.U32 R4, RZ, RZ, -0x1 ;  /* 0xffffffffff047424 */ /* 0x000fce00078e00ff */
[----:B------:R-:W-:Y:S05]  /*19600*/  WARPSYNC.COLLECTIVE R4, `(.L_x_439) ;  /* 0x00000000040c7348 */ /* 0x000fea0003c00000 */
[----:B------:R-:W-:Y:S02]  /*19610*/  ELECT P1, UR62, PT ;  /* 0x00000000003e782f */ /* 0x000fe40003820000 */
[----:B------:R-:W-:Y:S01]  /*19620*/  MOV R4, UR62 ;  /* 0x0000003e00047c02 */ /* 0x000fe20008000f00 */
[----:B------:R-:W-:Y:S10]  /*19630*/  ENDCOLLECTIVE ;  /* 0x000000000000791b */ /* 0x000ff40003800000 */
.L_x_439:
[----:B------:R-:W-:Y:S05]  /*19640*/  BSYNC B0 ;  /* 0x0000000000007941 */ /* 0x000fea0003800000 */
.L_x_438:
[----:B------:R-:W-:Y:S01]  /*19650*/  PLOP3.LUT P0, PT, P1, PT, PT, 0x80, 0x0 ;  /* 0x000000000000781c */ /* 0x000fe20000f0f070 */
[----:B------:R-:W-:-:S12]  /*19660*/  BRA `(.L_x_440) ;  /* 0xfffffff800d87947 */ /* 0x000fd8000383ffff */
.L_x_430:
[----:B0-----:R0:W1:Y:S02]  /*19670*/  SYNCS.PHASECHK.TRANS64.TRYWAIT P0, [R5+URZ], R2 ;  /* 0x00000002050075a7 */ /* 0x001064000800017f */
[----:B-1----:R-:W-:Y:S05]  /*19680*/  @!P0 NANOSLEEP.SYNCS 0x989680 ;  /* 0x009896800000895d */ /* 0x002fea0003900000 */
[----:B------:R-:W1:Y:S02]  /*19690*/  @!P0 SYNCS.PHASECHK.TRANS64 P0, [R5+URZ], R2 ;  /* 0x00000002050085a7 */ /* 0x000e64000800007f */
[----:B-1----:R-:W-:Y:S05]  /*196a0*/  @!P0 BRA `(.L_x_430) ;  /* 0xfffffffc00f08947 */ /* 0x002fea000383ffff */
[----:B------:R-:W-:Y:S05]  /*196b0*/  BRA `(.L_x_441) ;  /* 0xfffffffc00007947 */ /* 0x000fea000383ffff */
.L_x_431:
[----:B0-----:R0:W1:Y:S02]  /*196c0*/  SYNCS.PHASECHK.TRANS64.TRYWAIT P0, [R7+URZ], R0 ;  /* 0x00000000070075a7 */ /* 0x001064000800017f */
[----:B-1----:R-:W-:Y:S05]  /*196d0*/  @!P0 NANOSLEEP.SYNCS 0x989680 ;  /* 0x009896800000895d */ /* 0x002fea0003900000 */
[----:B------:R-:W1:Y:S02]  /*196e0*/  @!P0 SYNCS.PHASECHK.TRANS64 P0, [R7+URZ], R0 ;  /* 0x00000000070085a7 */ /* 0x000e64000800007f */
[----:B-1----:R-:W-:Y:S05]  /*196f0*/  @!P0 BRA `(.L_x_431) ;  /* 0xfffffffc00f08947 */ /* 0x002fea000383ffff */
[----:B------:R-:W-:Y:S05]  /*19700*/  BRA `(.L_x_442) ;  /* 0xfffffffc00107947 */ /* 0x000fea000383ffff */
.L_x_432:
[----:B0-----:R0:W1:Y:S02]  /*19710*/  SYNCS.PHASECHK.TRANS64.TRYWAIT P0, [R7+URZ], R0 ;  /* 0x00000000070075a7 */ /* 0x001064000800017f */
[----:B-1----:R-:W-:Y:S05]  /*19720*/  @!P0 NANOSLEEP.SYNCS 0x989680 ;  /* 0x009896800000895d */ /* 0x002fea0003900000 */
[----:B------:R-:W1:Y:S02]  /*19730*/  @!P0 SYNCS.PHASECHK.TRANS64 P0, [R7+URZ], R0 ;  /* 0x00000000070085a7 */ /* 0x000e64000800007f */
[----:B-1----:R-:W-:Y:S05]  /*19740*/  @!P0 BRA `(.L_x_432) ;  /* 0xfffffffc00f08947 */ /* 0x002fea000383ffff */
[----:B------:R-:W-:Y:S05]  /*19750*/  BRA `(.L_x_443) ;  /* 0xfffffffc00207947 */ /* 0x000fea000383ffff */
.L_x_444:
[----:B------:R-:W-:-:S00]  /*19760*/  BRA `(.L_x_444) ;  /* 0xfffffffc00fc7947 */ /* 0x000fc0000383ffff */
[----:B------:R-:W-:-:S00]  /*19770*/  NOP ;  /* 0x0000000000007918 */ /* 0x000fc00000000000 */
        /* <DEDUP_REMOVED lines=8> */
.L_x_445:


//--------------------- .nv.shared._ZN7cutlass13device_kernelINS_4gemm6kernel13GemmUniversalIN4cute5tupleIJiiiiEEENS1_10collective13CollectiveMmaINS1_40MainloopSm90TmaGmmaWarpSpecializedSparseILi4ENS5_IJNS4_1CILi1EEESB_SB_EEENS1_35KernelTmaWarpSpecializedCooperativeEEENS5_IJNSA_ILi256EEESF_NSA_ILi64EEEEEENS_10bfloat16_tENS5_IJNS4_6LayoutINS5_IJiNS5_IJNSA_ILi2EEEiEEEiEEENS5_IJlNS5_IJSB_SK_EEElEEEEENSJ_INS5_IJNS5_IJNS5_IJNSA_ILi8EEESK_NSA_ILi4EEEEEEiEEENS5_IJNS5_IJNSA_ILi16EEESK_SK_EEEiEEEiEEENS5_IJNS5_IJNS5_IJSG_SU_NSA_ILi1024EEEEEENSA_ILi4096EEEEEENS5_IJNS5_IJSB_NSA_ILi512EEENSA_ILi32EEEEEElEEElEEEEEEEESI_NS5_IJlSB_lEEENS4_8TiledMMAINS4_8MMA_AtomIJNS4_4SM904GMMA6SPARSE29GMMA_64x256x32_F32BF16BF16_SSILNS1D_5MajorE0ELS1G_0ELNS1D_7ScaleInE1ELS1H_1ELNS1D_9SparseSelE0EEEEEENSJ_INS5_IJSK_SB_SB_EEENS5_IJSB_NSA_ILi0EEES1M_EEEEENS5_IJNS4_10UnderscoreES1P_S1P_EEEEENS4_13SM90_TMA_LOADENS4_14ComposedLayoutINS4_7SwizzleILi2ELi4ELi3EEENS4_25smem_sparse_ptr_flag_bitsILi2ELi16EEENSJ_INS5_IJNS5_IJSB_SQ_EEENS5_IJSK_S13_EEEEEENS5_IJNS5_IJS1M_SG_EEESN_EEEEEEEvNS4_8identityES1S_NS1T_INS1U_ILi3ELi4ELi3EEENS4_18smem_ptr_flag_bitsILi16EEENSJ_INS5_IJSQ_SG_EEENS5_IJSG_SB_EEEEEEEvS25_EENS_8epilogue10collective6detail29Sm90TmaWarpSpecializedAdapterINS2F_15DefaultEpilogueIfNS5_IJSB_llEEES2J_NS2E_6thread17LinearCombinationIfLi1EffLNS2K_9ScaleType4KindE0ELNS_15FloatRoundStyleE2EfEENS1_15EpilogueDefaultEEEEEvvEEEEvNT_6ParamsE --------------------------
	.section	.nv.shared._ZN7cutlass13device_kernelINS_4gemm6kernel13GemmUniversalIN4cute5tupleIJiiiiEEENS1_10collective13CollectiveMmaINS1_40MainloopSm90TmaGmmaWarpSpecializedSparseILi4ENS5_IJNS4_1CILi1EEESB_SB_EEENS1_35KernelTmaWarpSpecializedCooperativeEEENS5_IJNSA_ILi256EEESF_NSA_ILi64EEEEEENS_10bfloat16_tENS5_IJNS4_6LayoutINS5_IJiNS5_IJNSA_ILi2EEEiEEEiEEENS5_IJlNS5_IJSB_SK_EEElEEEEENSJ_INS5_IJNS5_IJNS5_IJNSA_ILi8EEESK_NSA_ILi4EEEEEEiEEENS5_IJNS5_IJNSA_ILi16EEESK_SK_EEEiEEEiEEENS5_IJNS5_IJNS5_IJSG_SU_NSA_ILi1024EEEEEENSA_ILi4096EEEEEENS5_IJNS5_IJSB_NSA_ILi512EEENSA_ILi32EEEEEElEEElEEEEEEEESI_NS5_IJlSB_lEEENS4_8TiledMMAINS4_8MMA_AtomIJNS4_4SM904GMMA6SPARSE29GMMA_64x256x32_F32BF16BF16_SSILNS1D_5MajorE0ELS1G_0ELNS1D_7ScaleInE1ELS1H_1ELNS1D_9SparseSelE0EEEEEENSJ_INS5_IJSK_SB_SB_EEENS5_IJSB_NSA_ILi0EEES1M_EEEEENS5_IJNS4_10UnderscoreES1P_S1P_EEEEENS4_13SM90_TMA_LOADENS4_14ComposedLayoutINS4_7SwizzleILi2ELi4ELi3EEENS4_25smem_sparse_ptr_flag_bitsILi2ELi16EEENSJ_INS5_IJNS5_IJSB_SQ_EEENS5_IJSK_S13_EEEEEENS5_IJNS5_IJS1M_SG_EEESN_EEEEEEEvNS4_8identityES1S_NS1T_INS1U_ILi3ELi4ELi3EEENS4_18smem_ptr_flag_bitsILi16EEENSJ_INS5_IJSQ_SG_EEENS5_IJSG_SB_EEEEEEEvS25_EENS_8epilogue10collective6detail29Sm90TmaWarpSpecializedAdapterINS2F_15DefaultEpilogueIfNS5_IJSB_llEEES2J_NS2E_6thread17LinearCombinationIfLi1EffLNS2K_9ScaleType4KindE0ELNS_15FloatRoundStyleE2EfEENS1_15EpilogueDefaultEEEEEvvEEEEvNT_6ParamsE,"aw",@nobits
	.sectionflags	@""
	.align	16
	.zero		1024


//--------------------- .nv.shared.reserved.0     --------------------------
	.section	.nv.shared.reserved.0,"aw",@nobits
	.weak		__nv_reservedSMEM_offset_0_alias
	.size		__nv_reservedSMEM_offset_0_alias, 0, 0
	.other		__nv_reservedSMEM_offset_0_alias,@"STO_CUDA_RESERVED_SHARED STV_DEFAULT"
__nv_reservedSMEM_offset_0_alias:
	.zero		0


//--------------------- .nv.global                --------------------------
	.section	.nv.global,"aw",@nobits
.nv.global:
	.type		_ZN39_INTERNAL_c99d8baf_4_k_cu_18910b1a_27894cute1_E,@object
	.size		_ZN39_INTERNAL_c99d8baf_4_k_cu_18910b1a_27894cute1_E,(_ZN39_INTERNAL_c99d8baf_4_k_cu_18910b1a_27894cuda3std3__45__cpo6cbeginE - _ZN39_INTERNAL_c99d8baf_4_k_cu_18910b1a_27894cute1_E)
_ZN39_INTERNAL_c99d8baf_4_k_cu_18910b1a_27894cute1_E:
	.zero		1
	.type		_ZN39_INTERNAL_c99d8baf_4_k_cu_18910b1a_27894cuda3std3__45__cpo6cbeginE,@object
	.size		_ZN39_INTERNAL_c99d8baf_4_k_cu_18910b1a_27894cuda3std3__45__cpo6cbeginE,(_ZN39_INTERNAL_c99d8baf_4_k_cu_18910b1a_27894cuda3std3__48in_placeE - _ZN39_INTERNAL_c99d8baf_4_k_cu_18910b1a_27894cuda3std3__45__cpo6cbeginE)
_ZN39_INTERNAL_c99d8baf_4_k_cu_18910b1a_27894cuda3std3__45__cpo6cbeginE:
	.zero		1
	.type		_ZN39_INTERNAL_c99d8baf_4_k_cu_18910b1a_27894cuda3std3__48in_placeE,@object
	.size		_ZN39_INTERNAL_c99d8baf_4_k_cu_18910b1a_27894cuda3std3__48in_placeE,(_ZN39_INTERNAL_c99d8baf_4_k_cu_18910b1a_27894cuda3std6ranges3__45__cpo9iter_moveE - _ZN39_INTERNAL_c99d8baf_4_k_cu_18910b1a_27894cuda3std3__48in_placeE)
_ZN39_INTERNAL_c99d8baf_4_k_cu_18910b1a_27894cuda3std3__48in_placeE:
	.zero		1
	.type		_ZN39_INTERNAL_c99d8baf_4_k_cu_18910b1a_27894cuda3std6ranges3__45__cpo9iter_moveE,@object
	.size		_ZN39_INTERNAL_c99d8baf_4_k_cu_18910b1a_27894cuda3std6ranges3__45__cpo9iter_moveE,(_ZN39_INTERNAL_c99d8baf_4_k_cu_18910b1a_27894cuda3std3__45__cpo5beginE - _ZN39_INTERNAL_c99d8baf_4_k_cu_18910b1a_27894cuda3std6ranges3__45__cpo9iter_moveE)
_ZN39_INTERNAL_c99d8baf_4_k_cu_18910b1a_27894cuda3std6ranges3__45__cpo9iter_moveE:
	.zero		1
	.type		_ZN39_INTERNAL_c99d8baf_4_k_cu_18910b1a_27894cuda3std3__45__cpo5beginE,@object
	.size		_ZN39_INTERNAL_c99d8baf_4_k_cu_18910b1a_27894cuda3std3__45__cpo5beginE,(_ZN39_INTERNAL_c99d8baf_4_k_cu_18910b1a_27894cuda3std3__441_GLOBAL__N__c99d8baf_4_k_cu_18910b1a_27896ignoreE - _ZN39_INTERNAL_c99d8baf_4_k_cu_18910b1a_27894cuda3std3__45__cpo5beginE)
_ZN39_INTERNAL_c99d8baf_4_k_cu_18910b1a_27894cuda3std3__45__cpo5beginE:
	.zero		1
	.type		_ZN39_INTERNAL_c99d8baf_4_k_cu_18910b1a_27894cuda3std3__441_GLOBAL__N__c99d8baf_4_k_cu_18910b1a_27896ignoreE,@object
	.size		_ZN39_INTERNAL_c99d8baf_4_k_cu_18910b1a_27894cuda3std3__441_GLOBAL__N__c99d8baf_4_k_cu_18910b1a_27896ignoreE,(_ZN39_INTERNAL_c99d8baf_4_k_cu_18910b1a_27894cute7productE - _ZN39_INTERNAL_c99d8baf_4_k_cu_18910b1a_27894cuda3std3__441_GLOBAL__N__c99d8baf_4_k_cu_18910b1a_27896ignoreE)
_ZN39_INTERNAL_c99d8baf_4_k_cu_18910b1a_27894cuda3std3__441_GLOBAL__N__c99d8baf_4_k_cu_18910b1a_27896ignoreE:
	.zero		1
	.type		_ZN39_INTERNAL_c99d8baf_4_k_cu_18910b1a_27894cute7productE,@object
	.size		_ZN39_INTERNAL_c99d8baf_4_k_cu_18910b1a_27894cute7productE,(_ZN39_INTERNAL_c99d8baf_4_k_cu_18910b1a_27894cuda3std3__45__cpo3endE - _ZN39_INTERNAL_c99d8baf_4_k_cu_18910b1a_27894cute7productE)
_ZN39_INTERNAL_c99d8baf_4_k_cu_18910b1a_27894cute7productE:
	.zero		1
	.type		_ZN39_INTERNAL_c99d8baf_4_k_cu_18910b1a_27894cuda3std3__45__cpo3endE,@object
	.size		_ZN39_INTERNAL_c99d8baf_4_k_cu_18910b1a_27894cuda3std3__45__cpo3endE,(_ZN39_INTERNAL_c99d8baf_4_k_cu_18910b1a_27894cuda3std3__419piecewise_constructE - _ZN39_INTERNAL_c99d8baf_4_k_cu_18910b1a_27894cuda3std3__45__cpo3endE)
_ZN39_INTERNAL_c99d8baf_4_k_cu_18910b1a_27894cuda3std3__45__cpo3endE:
	.zero		1
	.type		_ZN39_INTERNAL_c99d8baf_4_k_cu_18910b1a_27894cuda3std3__419piecewise_constructE,@object
	.size		_ZN39_INTERNAL_c99d8baf_4_k_cu_18910b1a_27894cuda3std3__419piecewise_constructE,(_ZN39_INTERNAL_c99d8baf_4_k_cu_18910b1a_27894cuda3std3__45__cpo4cendE - _ZN39_INTERNAL_c99d8baf_4_k_cu_18910b1a_27894cuda3std3__419piecewise_constructE)
_ZN39_INTERNAL_c99d8baf_4_k_cu_18910b1a_27894cuda3std3__419piecewise_constructE:
	.zero		1
	.type		_ZN39_INTERNAL_c99d8baf_4_k_cu_18910b1a_27894cuda3std3__45__cpo4cendE,@object
	.size		_ZN39_INTERNAL_c99d8baf_4_k_cu_18910b1a_27894cuda3std3__45__cpo4cendE,(_ZN39_INTERNAL_c99d8baf_4_k_cu_18910b1a_27894cuda3std6ranges3__45__cpo4swapE - _ZN39_INTERNAL_c99d8baf_4_k_cu_18910b1a_27894cuda3std3__45__cpo4cendE)
_ZN39_INTERNAL_c99d8baf_4_k_cu_18910b1a_27894cuda3std3__45__cpo4cendE:
	.zero		1
	.type		_ZN39_INTERNAL_c99d8baf_4_k_cu_18910b1a_27894cuda3std6ranges3__45__cpo4swapE,@object
	.size		_ZN39_INTERNAL_c99d8baf_4_k_cu_18910b1a_27894cuda3std6ranges3__45__cpo4swapE,(.L_7 - _ZN39_INTERNAL_c99d8baf_4_k_cu_18910b1a_27894cuda3std6ranges3__45__cpo4swapE)
_ZN39_INTERNAL_c99d8baf_4_k_cu_18910b1a_27894cuda3std6ranges3__45__cpo4swapE:
	.zero		1
.L_7:


//--------------------- .nv.constant0._ZN7cutlass13device_kernelINS_4gemm6kernel13GemmUniversalIN4cute5tupleIJiiiiEEENS1_10collective13CollectiveMmaINS1_40MainloopSm90TmaGmmaWarpSpecializedSparseILi4ENS5_IJNS4_1CILi1EEESB_SB_EEENS1_35KernelTmaWarpSpecializedCooperativeEEENS5_IJNSA_ILi256EEESF_NSA_ILi64EEEEEENS_10bfloat16_tENS5_IJNS4_6LayoutINS5_IJiNS5_IJNSA_ILi2EEEiEEEiEEENS5_IJlNS5_IJSB_SK_EEElEEEEENSJ_INS5_IJNS5_IJNS5_IJNSA_ILi8EEESK_NSA_ILi4EEEEEEiEEENS5_IJNS5_IJNSA_ILi16EEESK_SK_EEEiEEEiEEENS5_IJNS5_IJNS5_IJSG_SU_NSA_ILi1024EEEEEENSA_ILi4096EEEEEENS5_IJNS5_IJSB_NSA_ILi512EEENSA_ILi32EEEEEElEEElEEEEEEEESI_NS5_IJlSB_lEEENS4_8TiledMMAINS4_8MMA_AtomIJNS4_4SM904GMMA6SPARSE29GMMA_64x256x32_F32BF16BF16_SSILNS1D_5MajorE0ELS1G_0ELNS1D_7ScaleInE1ELS1H_1ELNS1D_9SparseSelE0EEEEEENSJ_INS5_IJSK_SB_SB_EEENS5_IJSB_NSA_ILi0EEES1M_EEEEENS5_IJNS4_10UnderscoreES1P_S1P_EEEEENS4_13SM90_TMA_LOADENS4_14ComposedLayoutINS4_7SwizzleILi2ELi4ELi3EEENS4_25smem_sparse_ptr_flag_bitsILi2ELi16EEENSJ_INS5_IJNS5_IJSB_SQ_EEENS5_IJSK_S13_EEEEEENS5_IJNS5_IJS1M_SG_EEESN_EEEEEEEvNS4_8identityES1S_NS1T_INS1U_ILi3ELi4ELi3EEENS4_18smem_ptr_flag_bitsILi16EEENSJ_INS5_IJSQ_SG_EEENS5_IJSG_SB_EEEEEEEvS25_EENS_8epilogue10collective6detail29Sm90TmaWarpSpecializedAdapterINS2F_15DefaultEpilogueIfNS5_IJSB_llEEES2J_NS2E_6thread17LinearCombinationIfLi1EffLNS2K_9ScaleType4KindE0ELNS_15FloatRoundStyleE2EfEENS1_15EpilogueDefaultEEEEEvvEEEEvNT_6ParamsE --------------------------
	.section	.nv.constant0._ZN7cutlass13device_kernelINS_4gemm6kernel13GemmUniversalIN4cute5tupleIJiiiiEEENS1_10collective13CollectiveMmaINS1_40MainloopSm90TmaGmmaWarpSpecializedSparseILi4ENS5_IJNS4_1CILi1EEESB_SB_EEENS1_35KernelTmaWarpSpecializedCooperativeEEENS5_IJNSA_ILi256EEESF_NSA_ILi64EEEEEENS_10bfloat16_tENS5_IJNS4_6LayoutINS5_IJiNS5_IJNSA_ILi2EEEiEEEiEEENS5_IJlNS5_IJSB_SK_EEElEEEEENSJ_INS5_IJNS5_IJNS5_IJNSA_ILi8EEESK_NSA_ILi4EEEEEEiEEENS5_IJNS5_IJNSA_ILi16EEESK_SK_EEEiEEEiEEENS5_IJNS5_IJNS5_IJSG_SU_NSA_ILi1024EEEEEENSA_ILi4096EEEEEENS5_IJNS5_IJSB_NSA_ILi512EEENSA_ILi32EEEEEElEEElEEEEEEEESI_NS5_IJlSB_lEEENS4_8TiledMMAINS4_8MMA_AtomIJNS4_4SM904GMMA6SPARSE29GMMA_64x256x32_F32BF16BF16_SSILNS1D_5MajorE0ELS1G_0ELNS1D_7ScaleInE1ELS1H_1ELNS1D_9SparseSelE0EEEEEENSJ_INS5_IJSK_SB_SB_EEENS5_IJSB_NSA_ILi0EEES1M_EEEEENS5_IJNS4_10UnderscoreES1P_S1P_EEEEENS4_13SM90_TMA_LOADENS4_14ComposedLayoutINS4_7SwizzleILi2ELi4ELi3EEENS4_25smem_sparse_ptr_flag_bitsILi2ELi16EEENSJ_INS5_IJNS5_IJSB_SQ_EEENS5_IJSK_S13_EEEEEENS5_IJNS5_IJS1M_SG_EEESN_EEEEEEEvNS4_8identityES1S_NS1T_INS1U_ILi3ELi4ELi3EEENS4_18smem_ptr_flag_bitsILi16EEENSJ_INS5_IJSQ_SG_EEENS5_IJSG_SB_EEEEEEEvS25_EENS_8epilogue10collective6detail29Sm90TmaWarpSpecializedAdapterINS2F_15DefaultEpilogueIfNS5_IJSB_llEEES2J_NS2E_6thread17LinearCombinationIfLi1EffLNS2K_9ScaleType4KindE0ELNS_15FloatRoundStyleE2EfEENS1_15EpilogueDefaultEEEEEvvEEEEvNT_6ParamsE,"a",@progbits
	.sectionflags	@""
	.align	4
.nv.constant0._ZN7cutlass13device_kernelINS_4gemm6kernel13GemmUniversalIN4cute5tupleIJiiiiEEENS1_10collective13CollectiveMmaINS1_40MainloopSm90TmaGmmaWarpSpecializedSparseILi4ENS5_IJNS4_1CILi1EEESB_SB_EEENS1_35KernelTmaWarpSpecializedCooperativeEEENS5_IJNSA_ILi256EEESF_NSA_ILi64EEEEEENS_10bfloat16_tENS5_IJNS4_6LayoutINS5_IJiNS5_IJNSA_ILi2EEEiEEEiEEENS5_IJlNS5_IJSB_SK_EEElEEEEENSJ_INS5_IJNS5_IJNS5_IJNSA_ILi8EEESK_NSA_ILi4EEEEEEiEEENS5_IJNS5_IJNSA_ILi16EEESK_SK_EEEiEEEiEEENS5_IJNS5_IJNS5_IJSG_SU_NSA_ILi1024EEEEEENSA_ILi4096EEEEEENS5_IJNS5_IJSB_NSA_ILi512EEENSA_ILi32EEEEEElEEElEEEEEEEESI_NS5_IJlSB_lEEENS4_8TiledMMAINS4_8MMA_AtomIJNS4_4SM904GMMA6SPARSE29GMMA_64x256x32_F32BF16BF16_SSILNS1D_5MajorE0ELS1G_0ELNS1D_7ScaleInE1ELS1H_1ELNS1D_9SparseSelE0EEEEEENSJ_INS5_IJSK_SB_SB_EEENS5_IJSB_NSA_ILi0EEES1M_EEEEENS5_IJNS4_10UnderscoreES1P_S1P_EEEEENS4_13SM90_TMA_LOADENS4_14ComposedLayoutINS4_7SwizzleILi2ELi4ELi3EEENS4_25smem_sparse_ptr_flag_bitsILi2ELi16EEENSJ_INS5_IJNS5_IJSB_SQ_EEENS5_IJSK_S13_EEEEEENS5_IJNS5_IJS1M_SG_EEESN_EEEEEEEvNS4_8identityES1S_NS1T_INS1U_ILi3ELi4ELi3EEENS4_18smem_ptr_flag_bitsILi16EEENSJ_INS5_IJSQ_SG_EEENS5_IJSG_SB_EEEEEEEvS25_EENS_8epilogue10collective6detail29Sm90TmaWarpSpecializedAdapterINS2F_15DefaultEpilogueIfNS5_IJSB_llEEES2J_NS2E_6thread17LinearCombinationIfLi1EffLNS2K_9ScaleType4KindE0ELNS_15FloatRoundStyleE2EfEENS1_15EpilogueDefaultEEEEEvvEEEEvNT_6ParamsE:
	.zero		1920


//--------------------- SYMBOLS --------------------------

	.type		.nv.reservedSmem.offset0,@object
	.size		.nv.reservedSmem.offset0,0x4
